//
// Generated by NVIDIA NVVM Compiler
//
// Compiler Build ID: CL-36424714
// Cuda compilation tools, release 13.0, V13.0.88
// Based on NVVM 20.0.0
//

.version 9.0
.target sm_100
.address_size 64

	// .globl	_Z16initCurandStatesP17curandStateXORWOWji
.global .align 4 .b8 precalc_xorwow_matrix[102400];
.global .align 4 .b8 precalc_xorwow_offset_matrix[102400];
.global .align 4 .b8 mrg32k3aM1[2304];
.global .align 4 .b8 mrg32k3aM2[2304];
.global .align 4 .b8 mrg32k3aM1SubSeq[2016];
.global .align 4 .b8 mrg32k3aM2SubSeq[2016];
.global .align 4 .b8 mrg32k3aM1Seq[2304];
.global .align 4 .b8 mrg32k3aM2Seq[2304];
.const .align 8 .b8 __cr_lgamma_table[72];
// _ZZ9prefixSumPiS_iE4temp has been demoted
// _ZZN3cub18CUB_300001_SM_10006detail10radix_sort31DeviceRadixSortSingleTileKernelINS1_5radix10policy_hubIiNS0_8NullTypeEjE10Policy1000ELNS0_9SortOrderE0EiS6_jNS1_21identity_decomposer_tEEEvPKT1_PSB_PKT2_PSF_T3_iiT4_E12temp_storage has been demoted
// _ZZN3cub18CUB_300001_SM_10006detail10radix_sort30DeviceRadixSortHistogramKernelINS1_5radix10policy_hubIiNS0_8NullTypeEjE10Policy1000ELNS0_9SortOrderE0EijNS1_21identity_decomposer_tEEEvPT2_PKT1_SB_iiT3_E12temp_storage has been demoted
// _ZZN3cub18CUB_300001_SM_10006detail10radix_sort33DeviceRadixSortExclusiveSumKernelINS1_5radix10policy_hubIiNS0_8NullTypeEjE10Policy1000EjEEvPT0_E12temp_storage has been demoted
// _ZZN3cub18CUB_300001_SM_10006detail10radix_sort29DeviceRadixSortOnesweepKernelINS1_5radix10policy_hubIiNS0_8NullTypeEjE10Policy1000ELNS0_9SortOrderE0EiS6_jiiNS1_21identity_decomposer_tEEEvPT5_SC_PT3_PKSD_PT1_PKSH_PT2_PKSL_T4_iiT6_E1s has been demoted
.global .align 1 .b8 _ZN34_INTERNAL_347bc013_4_k_cu_407d9b904cuda3std3__45__cpo5beginE[1];
.global .align 1 .b8 _ZN34_INTERNAL_347bc013_4_k_cu_407d9b904cuda3std3__45__cpo3endE[1];
.global .align 1 .b8 _ZN34_INTERNAL_347bc013_4_k_cu_407d9b904cuda3std3__45__cpo6cbeginE[1];
.global .align 1 .b8 _ZN34_INTERNAL_347bc013_4_k_cu_407d9b904cuda3std3__45__cpo4cendE[1];
.global .align 1 .b8 _ZN34_INTERNAL_347bc013_4_k_cu_407d9b904cuda3std3__45__cpo6rbeginE[1];
.global .align 1 .b8 _ZN34_INTERNAL_347bc013_4_k_cu_407d9b904cuda3std3__45__cpo4rendE[1];
.global .align 1 .b8 _ZN34_INTERNAL_347bc013_4_k_cu_407d9b904cuda3std3__45__cpo7crbeginE[1];
.global .align 1 .b8 _ZN34_INTERNAL_347bc013_4_k_cu_407d9b904cuda3std3__45__cpo5crendE[1];
.global .align 1 .b8 _ZN34_INTERNAL_347bc013_4_k_cu_407d9b904cuda3std3__436_GLOBAL__N__347bc013_4_k_cu_407d9b906ignoreE[1];
.global .align 1 .b8 _ZN34_INTERNAL_347bc013_4_k_cu_407d9b904cuda3std3__419piecewise_constructE[1];
.global .align 1 .b8 _ZN34_INTERNAL_347bc013_4_k_cu_407d9b904cuda3std3__48in_placeE[1];
.global .align 1 .b8 _ZN34_INTERNAL_347bc013_4_k_cu_407d9b904cuda3std3__420unreachable_sentinelE[1];
.global .align 1 .b8 _ZN34_INTERNAL_347bc013_4_k_cu_407d9b904cuda3std3__47nulloptE[1];
.global .align 1 .b8 _ZN34_INTERNAL_347bc013_4_k_cu_407d9b904cuda3std3__48unexpectE[1];
.global .align 1 .b8 _ZN34_INTERNAL_347bc013_4_k_cu_407d9b904cuda3std6ranges3__45__cpo4swapE[1];
.global .align 1 .b8 _ZN34_INTERNAL_347bc013_4_k_cu_407d9b904cuda3std6ranges3__45__cpo9iter_moveE[1];
.global .align 1 .b8 _ZN34_INTERNAL_347bc013_4_k_cu_407d9b904cuda3std6ranges3__45__cpo5beginE[1];
.global .align 1 .b8 _ZN34_INTERNAL_347bc013_4_k_cu_407d9b904cuda3std6ranges3__45__cpo3endE[1];
.global .align 1 .b8 _ZN34_INTERNAL_347bc013_4_k_cu_407d9b904cuda3std6ranges3__45__cpo6cbeginE[1];
.global .align 1 .b8 _ZN34_INTERNAL_347bc013_4_k_cu_407d9b904cuda3std6ranges3__45__cpo4cendE[1];
.global .align 1 .b8 _ZN34_INTERNAL_347bc013_4_k_cu_407d9b904cuda3std6ranges3__45__cpo7advanceE[1];
.global .align 1 .b8 _ZN34_INTERNAL_347bc013_4_k_cu_407d9b904cuda3std6ranges3__45__cpo9iter_swapE[1];
.global .align 1 .b8 _ZN34_INTERNAL_347bc013_4_k_cu_407d9b904cuda3std6ranges3__45__cpo4nextE[1];
.global .align 1 .b8 _ZN34_INTERNAL_347bc013_4_k_cu_407d9b904cuda3std6ranges3__45__cpo4prevE[1];
.global .align 1 .b8 _ZN34_INTERNAL_347bc013_4_k_cu_407d9b904cuda3std6ranges3__45__cpo4dataE[1];
.global .align 1 .b8 _ZN34_INTERNAL_347bc013_4_k_cu_407d9b904cuda3std6ranges3__45__cpo5cdataE[1];
.global .align 1 .b8 _ZN34_INTERNAL_347bc013_4_k_cu_407d9b904cuda3std6ranges3__45__cpo4sizeE[1];
.global .align 1 .b8 _ZN34_INTERNAL_347bc013_4_k_cu_407d9b904cuda3std6ranges3__45__cpo5ssizeE[1];
.global .align 1 .b8 _ZN34_INTERNAL_347bc013_4_k_cu_407d9b904cuda3std6ranges3__45__cpo8distanceE[1];
.global .align 1 .b8 _ZN34_INTERNAL_347bc013_4_k_cu_407d9b906thrust24THRUST_300001_SM_1000_NS6system6detail10sequential3seqE[1];
.global .align 1 .b8 _ZN34_INTERNAL_347bc013_4_k_cu_407d9b906thrust24THRUST_300001_SM_1000_NS12placeholders2_1E[1];
.global .align 1 .b8 _ZN34_INTERNAL_347bc013_4_k_cu_407d9b906thrust24THRUST_300001_SM_1000_NS12placeholders2_2E[1];
.global .align 1 .b8 _ZN34_INTERNAL_347bc013_4_k_cu_407d9b906thrust24THRUST_300001_SM_1000_NS12placeholders2_3E[1];
.global .align 1 .b8 _ZN34_INTERNAL_347bc013_4_k_cu_407d9b906thrust24THRUST_300001_SM_1000_NS12placeholders2_4E[1];
.global .align 1 .b8 _ZN34_INTERNAL_347bc013_4_k_cu_407d9b906thrust24THRUST_300001_SM_1000_NS12placeholders2_5E[1];
.global .align 1 .b8 _ZN34_INTERNAL_347bc013_4_k_cu_407d9b906thrust24THRUST_300001_SM_1000_NS12placeholders2_6E[1];
.global .align 1 .b8 _ZN34_INTERNAL_347bc013_4_k_cu_407d9b906thrust24THRUST_300001_SM_1000_NS12placeholders2_7E[1];
.global .align 1 .b8 _ZN34_INTERNAL_347bc013_4_k_cu_407d9b906thrust24THRUST_300001_SM_1000_NS12placeholders2_8E[1];
.global .align 1 .b8 _ZN34_INTERNAL_347bc013_4_k_cu_407d9b906thrust24THRUST_300001_SM_1000_NS12placeholders2_9E[1];
.global .align 1 .b8 _ZN34_INTERNAL_347bc013_4_k_cu_407d9b906thrust24THRUST_300001_SM_1000_NS12placeholders3_10E[1];

.visible .entry _Z16initCurandStatesP17curandStateXORWOWji(
	.param .u64 .ptr .align 1 _Z16initCurandStatesP17curandStateXORWOWji_param_0,
	.param .u32 _Z16initCurandStatesP17curandStateXORWOWji_param_1,
	.param .u32 _Z16initCurandStatesP17curandStateXORWOWji_param_2
)
{
	.reg .pred 	%p<25>;
	.reg .b32 	%r<410>;
	.reg .b64 	%rd<18>;

	ld.param.u64 	%rd8, [_Z16initCurandStatesP17curandStateXORWOWji_param_0];
	ld.param.u32 	%r183, [_Z16initCurandStatesP17curandStateXORWOWji_param_1];
	ld.param.u32 	%r184, [_Z16initCurandStatesP17curandStateXORWOWji_param_2];
	mov.u32 	%r185, %ctaid.x;
	mov.u32 	%r186, %ntid.x;
	mov.u32 	%r187, %tid.x;
	mad.lo.s32 	%r1, %r185, %r186, %r187;
	setp.ge.s32 	%p1, %r1, %r184;
	@%p1 bra 	$L__BB0_44;
	cvta.to.global.u64 	%rd9, %rd8;
	cvt.s64.s32 	%rd17, %r1;
	mul.wide.s32 	%rd10, %r1, 48;
	add.s64 	%rd2, %rd9, %rd10;
	xor.b32  	%r188, %r183, -1429050551;
	mul.lo.s32 	%r189, %r188, 1099087573;
	add.s32 	%r190, %r189, -638133224;
	add.s32 	%r191, %r189, 123456789;
	st.global.v2.u32 	[%rd2], {%r190, %r191};
	xor.b32  	%r192, %r189, 362436069;
	mov.b32 	%r193, -123459836;
	st.global.v2.u32 	[%rd2+8], {%r192, %r193};
	add.s32 	%r194, %r189, 5783321;
	mov.b32 	%r195, -589760388;
	st.global.v2.u32 	[%rd2+16], {%r195, %r194};
	setp.eq.s32 	%p2, %r1, 0;
	@%p2 bra 	$L__BB0_43;
	mov.b32 	%r316, 0;
	mov.u64 	%rd12, precalc_xorwow_matrix;
$L__BB0_3:
	and.b64  	%rd4, %rd17, 3;
	setp.eq.s64 	%p3, %rd4, 0;
	@%p3 bra 	$L__BB0_42;
	mul.wide.u32 	%rd11, %r316, 3200;
	add.s64 	%rd5, %rd12, %rd11;
	cvt.u32.u64 	%r3, %rd4;
	mov.b32 	%r317, 0;
$L__BB0_5:
	mov.b32 	%r330, 0;
	mov.u32 	%r331, %r330;
	mov.u32 	%r332, %r330;
	mov.u32 	%r333, %r330;
	mov.u32 	%r334, %r330;
	mov.u32 	%r323, %r330;
$L__BB0_6:
	mul.wide.u32 	%rd13, %r323, 4;
	add.s64 	%rd14, %rd2, %rd13;
	ld.global.u32 	%r11, [%rd14+4];
	shl.b32 	%r12, %r323, 5;
	mov.b32 	%r329, 0;
$L__BB0_7:
	.pragma "nounroll";
	shr.u32 	%r200, %r11, %r329;
	and.b32  	%r201, %r200, 1;
	setp.eq.b32 	%p4, %r201, 1;
	not.pred 	%p5, %p4;
	add.s32 	%r202, %r12, %r329;
	mul.lo.s32 	%r203, %r202, 5;
	mul.wide.u32 	%rd15, %r203, 4;
	add.s64 	%rd6, %rd5, %rd15;
	@%p5 bra 	$L__BB0_9;
	ld.global.u32 	%r204, [%rd6];
	xor.b32  	%r334, %r334, %r204;
	ld.global.u32 	%r205, [%rd6+4];
	xor.b32  	%r333, %r333, %r205;
	ld.global.u32 	%r206, [%rd6+8];
	xor.b32  	%r332, %r332, %r206;
	ld.global.u32 	%r207, [%rd6+12];
	xor.b32  	%r331, %r331, %r207;
	ld.global.u32 	%r208, [%rd6+16];
	xor.b32  	%r330, %r330, %r208;
$L__BB0_9:
	and.b32  	%r210, %r200, 2;
	setp.eq.s32 	%p6, %r210, 0;
	@%p6 bra 	$L__BB0_11;
	ld.global.u32 	%r211, [%rd6+20];
	xor.b32  	%r334, %r334, %r211;
	ld.global.u32 	%r212, [%rd6+24];
	xor.b32  	%r333, %r333, %r212;
	ld.global.u32 	%r213, [%rd6+28];
	xor.b32  	%r332, %r332, %r213;
	ld.global.u32 	%r214, [%rd6+32];
	xor.b32  	%r331, %r331, %r214;
	ld.global.u32 	%r215, [%rd6+36];
	xor.b32  	%r330, %r330, %r215;
$L__BB0_11:
	and.b32  	%r217, %r200, 4;
	setp.eq.s32 	%p7, %r217, 0;
	@%p7 bra 	$L__BB0_13;
	ld.global.u32 	%r218, [%rd6+40];
	xor.b32  	%r334, %r334, %r218;
	ld.global.u32 	%r219, [%rd6+44];
	xor.b32  	%r333, %r333, %r219;
	ld.global.u32 	%r220, [%rd6+48];
	xor.b32  	%r332, %r332, %r220;
	ld.global.u32 	%r221, [%rd6+52];
	xor.b32  	%r331, %r331, %r221;
	ld.global.u32 	%r222, [%rd6+56];
	xor.b32  	%r330, %r330, %r222;
$L__BB0_13:
	and.b32  	%r224, %r200, 8;
	setp.eq.s32 	%p8, %r224, 0;
	@%p8 bra 	$L__BB0_15;
	ld.global.u32 	%r225, [%rd6+60];
	xor.b32  	%r334, %r334, %r225;
	ld.global.u32 	%r226, [%rd6+64];
	xor.b32  	%r333, %r333, %r226;
	ld.global.u32 	%r227, [%rd6+68];
	xor.b32  	%r332, %r332, %r227;
	ld.global.u32 	%r228, [%rd6+72];
	xor.b32  	%r331, %r331, %r228;
	ld.global.u32 	%r229, [%rd6+76];
	xor.b32  	%r330, %r330, %r229;
$L__BB0_15:
	and.b32  	%r231, %r200, 16;
	setp.eq.s32 	%p9, %r231, 0;
	@%p9 bra 	$L__BB0_17;
	ld.global.u32 	%r232, [%rd6+80];
	xor.b32  	%r334, %r334, %r232;
	ld.global.u32 	%r233, [%rd6+84];
	xor.b32  	%r333, %r333, %r233;
	ld.global.u32 	%r234, [%rd6+88];
	xor.b32  	%r332, %r332, %r234;
	ld.global.u32 	%r235, [%rd6+92];
	xor.b32  	%r331, %r331, %r235;
	ld.global.u32 	%r236, [%rd6+96];
	xor.b32  	%r330, %r330, %r236;
$L__BB0_17:
	and.b32  	%r238, %r200, 32;
	setp.eq.s32 	%p10, %r238, 0;
	@%p10 bra 	$L__BB0_19;
	ld.global.u32 	%r239, [%rd6+100];
	xor.b32  	%r334, %r334, %r239;
	ld.global.u32 	%r240, [%rd6+104];
	xor.b32  	%r333, %r333, %r240;
	ld.global.u32 	%r241, [%rd6+108];
	xor.b32  	%r332, %r332, %r241;
	ld.global.u32 	%r242, [%rd6+112];
	xor.b32  	%r331, %r331, %r242;
	ld.global.u32 	%r243, [%rd6+116];
	xor.b32  	%r330, %r330, %r243;
$L__BB0_19:
	and.b32  	%r245, %r200, 64;
	setp.eq.s32 	%p11, %r245, 0;
	@%p11 bra 	$L__BB0_21;
	ld.global.u32 	%r246, [%rd6+120];
	xor.b32  	%r334, %r334, %r246;
	ld.global.u32 	%r247, [%rd6+124];
	xor.b32  	%r333, %r333, %r247;
	ld.global.u32 	%r248, [%rd6+128];
	xor.b32  	%r332, %r332, %r248;
	ld.global.u32 	%r249, [%rd6+132];
	xor.b32  	%r331, %r331, %r249;
	ld.global.u32 	%r250, [%rd6+136];
	xor.b32  	%r330, %r330, %r250;
$L__BB0_21:
	and.b32  	%r252, %r200, 128;
	setp.eq.s32 	%p12, %r252, 0;
	@%p12 bra 	$L__BB0_23;
	ld.global.u32 	%r253, [%rd6+140];
	xor.b32  	%r334, %r334, %r253;
	ld.global.u32 	%r254, [%rd6+144];
	xor.b32  	%r333, %r333, %r254;
	ld.global.u32 	%r255, [%rd6+148];
	xor.b32  	%r332, %r332, %r255;
	ld.global.u32 	%r256, [%rd6+152];
	xor.b32  	%r331, %r331, %r256;
	ld.global.u32 	%r257, [%rd6+156];
	xor.b32  	%r330, %r330, %r257;
$L__BB0_23:
	and.b32  	%r259, %r200, 256;
	setp.eq.s32 	%p13, %r259, 0;
	@%p13 bra 	$L__BB0_25;
	ld.global.u32 	%r260, [%rd6+160];
	xor.b32  	%r334, %r334, %r260;
	ld.global.u32 	%r261, [%rd6+164];
	xor.b32  	%r333, %r333, %r261;
	ld.global.u32 	%r262, [%rd6+168];
	xor.b32  	%r332, %r332, %r262;
	ld.global.u32 	%r263, [%rd6+172];
	xor.b32  	%r331, %r331, %r263;
	ld.global.u32 	%r264, [%rd6+176];
	xor.b32  	%r330, %r330, %r264;
$L__BB0_25:
	and.b32  	%r266, %r200, 512;
	setp.eq.s32 	%p14, %r266, 0;
	@%p14 bra 	$L__BB0_27;
	ld.global.u32 	%r267, [%rd6+180];
	xor.b32  	%r334, %r334, %r267;
	ld.global.u32 	%r268, [%rd6+184];
	xor.b32  	%r333, %r333, %r268;
	ld.global.u32 	%r269, [%rd6+188];
	xor.b32  	%r332, %r332, %r269;
	ld.global.u32 	%r270, [%rd6+192];
	xor.b32  	%r331, %r331, %r270;
	ld.global.u32 	%r271, [%rd6+196];
	xor.b32  	%r330, %r330, %r271;
$L__BB0_27:
	and.b32  	%r273, %r200, 1024;
	setp.eq.s32 	%p15, %r273, 0;
	@%p15 bra 	$L__BB0_29;
	ld.global.u32 	%r274, [%rd6+200];
	xor.b32  	%r334, %r334, %r274;
	ld.global.u32 	%r275, [%rd6+204];
	xor.b32  	%r333, %r333, %r275;
	ld.global.u32 	%r276, [%rd6+208];
	xor.b32  	%r332, %r332, %r276;
	ld.global.u32 	%r277, [%rd6+212];
	xor.b32  	%r331, %r331, %r277;
	ld.global.u32 	%r278, [%rd6+216];
	xor.b32  	%r330, %r330, %r278;
$L__BB0_29:
	and.b32  	%r280, %r200, 2048;
	setp.eq.s32 	%p16, %r280, 0;
	@%p16 bra 	$L__BB0_31;
	ld.global.u32 	%r281, [%rd6+220];
	xor.b32  	%r334, %r334, %r281;
	ld.global.u32 	%r282, [%rd6+224];
	xor.b32  	%r333, %r333, %r282;
	ld.global.u32 	%r283, [%rd6+228];
	xor.b32  	%r332, %r332, %r283;
	ld.global.u32 	%r284, [%rd6+232];
	xor.b32  	%r331, %r331, %r284;
	ld.global.u32 	%r285, [%rd6+236];
	xor.b32  	%r330, %r330, %r285;
$L__BB0_31:
	and.b32  	%r287, %r200, 4096;
	setp.eq.s32 	%p17, %r287, 0;
	@%p17 bra 	$L__BB0_33;
	ld.global.u32 	%r288, [%rd6+240];
	xor.b32  	%r334, %r334, %r288;
	ld.global.u32 	%r289, [%rd6+244];
	xor.b32  	%r333, %r333, %r289;
	ld.global.u32 	%r290, [%rd6+248];
	xor.b32  	%r332, %r332, %r290;
	ld.global.u32 	%r291, [%rd6+252];
	xor.b32  	%r331, %r331, %r291;
	ld.global.u32 	%r292, [%rd6+256];
	xor.b32  	%r330, %r330, %r292;
$L__BB0_33:
	and.b32  	%r294, %r200, 8192;
	setp.eq.s32 	%p18, %r294, 0;
	@%p18 bra 	$L__BB0_35;
	ld.global.u32 	%r295, [%rd6+260];
	xor.b32  	%r334, %r334, %r295;
	ld.global.u32 	%r296, [%rd6+264];
	xor.b32  	%r333, %r333, %r296;
	ld.global.u32 	%r297, [%rd6+268];
	xor.b32  	%r332, %r332, %r297;
	ld.global.u32 	%r298, [%rd6+272];
	xor.b32  	%r331, %r331, %r298;
	ld.global.u32 	%r299, [%rd6+276];
	xor.b32  	%r330, %r330, %r299;
$L__BB0_35:
	and.b32  	%r301, %r200, 16384;
	setp.eq.s32 	%p19, %r301, 0;
	@%p19 bra 	$L__BB0_37;
	ld.global.u32 	%r302, [%rd6+280];
	xor.b32  	%r334, %r334, %r302;
	ld.global.u32 	%r303, [%rd6+284];
	xor.b32  	%r333, %r333, %r303;
	ld.global.u32 	%r304, [%rd6+288];
	xor.b32  	%r332, %r332, %r304;
	ld.global.u32 	%r305, [%rd6+292];
	xor.b32  	%r331, %r331, %r305;
	ld.global.u32 	%r306, [%rd6+296];
	xor.b32  	%r330, %r330, %r306;
$L__BB0_37:
	and.b32  	%r308, %r200, 32768;
	setp.eq.s32 	%p20, %r308, 0;
	@%p20 bra 	$L__BB0_39;
	ld.global.u32 	%r309, [%rd6+300];
	xor.b32  	%r334, %r334, %r309;
	ld.global.u32 	%r310, [%rd6+304];
	xor.b32  	%r333, %r333, %r310;
	ld.global.u32 	%r311, [%rd6+308];
	xor.b32  	%r332, %r332, %r311;
	ld.global.u32 	%r312, [%rd6+312];
	xor.b32  	%r331, %r331, %r312;
	ld.global.u32 	%r313, [%rd6+316];
	xor.b32  	%r330, %r330, %r313;
$L__BB0_39:
	add.s32 	%r329, %r329, 16;
	setp.ne.s32 	%p21, %r329, 32;
	@%p21 bra 	$L__BB0_7;
	mad.lo.s32 	%r314, %r323, -31, %r12;
	add.s32 	%r323, %r314, 1;
	setp.ne.s32 	%p22, %r323, 5;
	@%p22 bra 	$L__BB0_6;
	st.global.u32 	[%rd2+4], %r334;
	st.global.u32 	[%rd2+8], %r333;
	st.global.u32 	[%rd2+12], %r332;
	st.global.u32 	[%rd2+16], %r331;
	st.global.u32 	[%rd2+20], %r330;
	add.s32 	%r317, %r317, 1;
	setp.lt.u32 	%p23, %r317, %r3;
	@%p23 bra 	$L__BB0_5;
$L__BB0_42:
	shr.u64 	%rd7, %rd17, 2;
	add.s32 	%r316, %r316, 1;
	setp.gt.u64 	%p24, %rd17, 3;
	mov.u64 	%rd17, %rd7;
	@%p24 bra 	$L__BB0_3;
$L__BB0_43:
	mov.b32 	%r315, 0;
	st.global.v2.u32 	[%rd2+24], {%r315, %r315};
	st.global.u32 	[%rd2+32], %r315;
	mov.b64 	%rd16, 0;
	st.global.u64 	[%rd2+40], %rd16;
$L__BB0_44:
	ret;

}
	// .globl	_Z21generateSampleIndicesP17curandStateXORWOWPiii
.visible .entry _Z21generateSampleIndicesP17curandStateXORWOWPiii(
	.param .u64 .ptr .align 1 _Z21generateSampleIndicesP17curandStateXORWOWPiii_param_0,
	.param .u64 .ptr .align 1 _Z21generateSampleIndicesP17curandStateXORWOWPiii_param_1,
	.param .u32 _Z21generateSampleIndicesP17curandStateXORWOWPiii_param_2,
	.param .u32 _Z21generateSampleIndicesP17curandStateXORWOWPiii_param_3
)
{
	.reg .pred 	%p<2>;
	.reg .b32 	%r<25>;
	.reg .b32 	%f<2>;
	.reg .b64 	%rd<9>;
	.reg .b64 	%fd<2>;

	ld.param.u64 	%rd1, [_Z21generateSampleIndicesP17curandStateXORWOWPiii_param_0];
	ld.param.u64 	%rd2, [_Z21generateSampleIndicesP17curandStateXORWOWPiii_param_1];
	ld.param.u32 	%r2, [_Z21generateSampleIndicesP17curandStateXORWOWPiii_param_2];
	ld.param.u32 	%r3, [_Z21generateSampleIndicesP17curandStateXORWOWPiii_param_3];
	mov.u32 	%r4, %ctaid.x;
	mov.u32 	%r5, %ntid.x;
	mov.u32 	%r6, %tid.x;
	mad.lo.s32 	%r1, %r4, %r5, %r6;
	setp.ge.s32 	%p1, %r1, %r3;
	@%p1 bra 	$L__BB1_2;
	cvta.to.global.u64 	%rd3, %rd1;
	cvta.to.global.u64 	%rd4, %rd2;
	mul.wide.s32 	%rd5, %r1, 48;
	add.s64 	%rd6, %rd3, %rd5;
	ld.global.v2.u32 	{%r7, %r8}, [%rd6];
	ld.global.v2.u32 	{%r9, %r10}, [%rd6+8];
	ld.global.v2.u32 	{%r11, %r12}, [%rd6+16];
	ld.global.v2.u32 	{%r13, %r14}, [%rd6+24];
	ld.global.f32 	%f1, [%rd6+32];
	ld.global.f64 	%fd1, [%rd6+40];
	shr.u32 	%r15, %r8, 2;
	xor.b32  	%r16, %r15, %r8;
	shl.b32 	%r17, %r12, 4;
	shl.b32 	%r18, %r16, 1;
	xor.b32  	%r19, %r17, %r18;
	xor.b32  	%r20, %r19, %r12;
	xor.b32  	%r21, %r20, %r16;
	add.s32 	%r22, %r7, 362437;
	add.s32 	%r23, %r21, %r22;
	rem.u32 	%r24, %r23, %r2;
	mul.wide.s32 	%rd7, %r1, 4;
	add.s64 	%rd8, %rd4, %rd7;
	st.global.u32 	[%rd8], %r24;
	st.global.v2.u32 	[%rd6], {%r22, %r9};
	st.global.v2.u32 	[%rd6+8], {%r10, %r11};
	st.global.v2.u32 	[%rd6+16], {%r12, %r21};
	st.global.v2.u32 	[%rd6+24], {%r13, %r14};
	st.global.f32 	[%rd6+32], %f1;
	st.global.f64 	[%rd6+40], %fd1;
$L__BB1_2:
	ret;

}
	// .globl	_Z13gatherSamplesPiS_S_iii
.visible .entry _Z13gatherSamplesPiS_S_iii(
	.param .u64 .ptr .align 1 _Z13gatherSamplesPiS_S_iii_param_0,
	.param .u64 .ptr .align 1 _Z13gatherSamplesPiS_S_iii_param_1,
	.param .u64 .ptr .align 1 _Z13gatherSamplesPiS_S_iii_param_2,
	.param .u32 _Z13gatherSamplesPiS_S_iii_param_3,
	.param .u32 _Z13gatherSamplesPiS_S_iii_param_4,
	.param .u32 _Z13gatherSamplesPiS_S_iii_param_5
)
{
	.reg .pred 	%p<2>;
	.reg .b32 	%r<15>;
	.reg .b64 	%rd<13>;

	ld.param.u64 	%rd1, [_Z13gatherSamplesPiS_S_iii_param_0];
	ld.param.u64 	%rd2, [_Z13gatherSamplesPiS_S_iii_param_1];
	ld.param.u64 	%rd3, [_Z13gatherSamplesPiS_S_iii_param_2];
	ld.param.u32 	%r2, [_Z13gatherSamplesPiS_S_iii_param_3];
	ld.param.u32 	%r3, [_Z13gatherSamplesPiS_S_iii_param_4];
	ld.param.u32 	%r4, [_Z13gatherSamplesPiS_S_iii_param_5];
	mov.u32 	%r5, %ctaid.x;
	mov.u32 	%r6, %ntid.x;
	mov.u32 	%r7, %tid.x;
	mad.lo.s32 	%r1, %r5, %r6, %r7;
	mul.lo.s32 	%r8, %r4, %r3;
	setp.ge.s32 	%p1, %r1, %r8;
	@%p1 bra 	$L__BB2_2;
	cvta.to.global.u64 	%rd4, %rd2;
	cvta.to.global.u64 	%rd5, %rd1;
	cvta.to.global.u64 	%rd6, %rd3;
	div.s32 	%r9, %r1, %r3;
	mul.lo.s32 	%r10, %r9, %r3;
	sub.s32 	%r11, %r1, %r10;
	mul.wide.s32 	%rd7, %r11, 4;
	add.s64 	%rd8, %rd4, %rd7;
	ld.global.u32 	%r12, [%rd8];
	mad.lo.s32 	%r13, %r9, %r2, %r12;
	mul.wide.s32 	%rd9, %r13, 4;
	add.s64 	%rd10, %rd5, %rd9;
	ld.global.u32 	%r14, [%rd10];
	mul.wide.s32 	%rd11, %r1, 4;
	add.s64 	%rd12, %rd6, %rd11;
	st.global.u32 	[%rd12], %r14;
$L__BB2_2:
	ret;

}
	// .globl	_Z12classifyDataPiS_S_ii
.visible .entry _Z12classifyDataPiS_S_ii(
	.param .u64 .ptr .align 1 _Z12classifyDataPiS_S_ii_param_0,
	.param .u64 .ptr .align 1 _Z12classifyDataPiS_S_ii_param_1,
	.param .u64 .ptr .align 1 _Z12classifyDataPiS_S_ii_param_2,
	.param .u32 _Z12classifyDataPiS_S_ii_param_3,
	.param .u32 _Z12classifyDataPiS_S_ii_param_4
)
{
	.reg .pred 	%p<5>;
	.reg .b32 	%r<17>;
	.reg .b64 	%rd<13>;

	ld.param.u64 	%rd2, [_Z12classifyDataPiS_S_ii_param_0];
	ld.param.u64 	%rd3, [_Z12classifyDataPiS_S_ii_param_1];
	ld.param.u64 	%rd4, [_Z12classifyDataPiS_S_ii_param_2];
	ld.param.u32 	%r8, [_Z12classifyDataPiS_S_ii_param_3];
	ld.param.u32 	%r7, [_Z12classifyDataPiS_S_ii_param_4];
	mov.u32 	%r9, %ctaid.x;
	mov.u32 	%r10, %ntid.x;
	mov.u32 	%r11, %tid.x;
	mad.lo.s32 	%r1, %r9, %r10, %r11;
	setp.ge.s32 	%p1, %r1, %r8;
	@%p1 bra 	$L__BB3_6;
	cvta.to.global.u64 	%rd5, %rd2;
	mul.wide.s32 	%rd6, %r1, 4;
	add.s64 	%rd7, %rd5, %rd6;
	ld.global.u32 	%r2, [%rd7];
	add.s32 	%r3, %r7, -1;
	setp.lt.s32 	%p2, %r7, 2;
	mov.b32 	%r16, 0;
	@%p2 bra 	$L__BB3_5;
	cvta.to.global.u64 	%rd1, %rd3;
	mov.b32 	%r15, 0;
$L__BB3_3:
	mul.wide.u32 	%rd8, %r15, 4;
	add.s64 	%rd9, %rd1, %rd8;
	ld.global.u32 	%r14, [%rd9];
	setp.le.s32 	%p3, %r2, %r14;
	mov.u32 	%r16, %r15;
	@%p3 bra 	$L__BB3_5;
	add.s32 	%r15, %r15, 1;
	setp.ne.s32 	%p4, %r15, %r3;
	mov.u32 	%r16, %r3;
	@%p4 bra 	$L__BB3_3;
$L__BB3_5:
	cvta.to.global.u64 	%rd10, %rd4;
	add.s64 	%rd12, %rd10, %rd6;
	st.global.u32 	[%rd12], %r16;
$L__BB3_6:
	ret;

}
	// .globl	_Z12countBucketsPiS_ii
.visible .entry _Z12countBucketsPiS_ii(
	.param .u64 .ptr .align 1 _Z12countBucketsPiS_ii_param_0,
	.param .u64 .ptr .align 1 _Z12countBucketsPiS_ii_param_1,
	.param .u32 _Z12countBucketsPiS_ii_param_2,
	.param .u32 _Z12countBucketsPiS_ii_param_3
)
{
	.reg .pred 	%p<2>;
	.reg .b32 	%r<8>;
	.reg .b64 	%rd<9>;

	ld.param.u64 	%rd1, [_Z12countBucketsPiS_ii_param_0];
	ld.param.u64 	%rd2, [_Z12countBucketsPiS_ii_param_1];
	ld.param.u32 	%r2, [_Z12countBucketsPiS_ii_param_2];
	mov.u32 	%r3, %ctaid.x;
	mov.u32 	%r4, %ntid.x;
	mov.u32 	%r5, %tid.x;
	mad.lo.s32 	%r1, %r3, %r4, %r5;
	setp.ge.s32 	%p1, %r1, %r2;
	@%p1 bra 	$L__BB4_2;
	cvta.to.global.u64 	%rd3, %rd1;
	cvta.to.global.u64 	%rd4, %rd2;
	mul.wide.s32 	%rd5, %r1, 4;
	add.s64 	%rd6, %rd3, %rd5;
	ld.global.u32 	%r6, [%rd6];
	mul.wide.s32 	%rd7, %r6, 4;
	add.s64 	%rd8, %rd4, %rd7;
	atom.global.add.u32 	%r7, [%rd8], 1;
$L__BB4_2:
	ret;

}
	// .globl	_Z9prefixSumPiS_i
.visible .entry _Z9prefixSumPiS_i(
	.param .u64 .ptr .align 1 _Z9prefixSumPiS_i_param_0,
	.param .u64 .ptr .align 1 _Z9prefixSumPiS_i_param_1,
	.param .u32 _Z9prefixSumPiS_i_param_2
)
{
	.reg .pred 	%p<6>;
	.reg .b32 	%r<22>;
	.reg .b64 	%rd<9>;
	// demoted variable
	.shared .align 4 .b8 _ZZ9prefixSumPiS_iE4temp[4096];
	ld.param.u64 	%rd1, [_Z9prefixSumPiS_i_param_0];
	ld.param.u64 	%rd2, [_Z9prefixSumPiS_i_param_1];
	ld.param.u32 	%r7, [_Z9prefixSumPiS_i_param_2];
	mov.u32 	%r1, %tid.x;
	setp.ge.s32 	%p1, %r1, %r7;
	shl.b32 	%r8, %r1, 2;
	mov.u32 	%r9, _ZZ9prefixSumPiS_iE4temp;
	add.s32 	%r2, %r9, %r8;
	@%p1 bra 	$L__BB5_2;
	cvta.to.global.u64 	%rd3, %rd1;
	mul.wide.u32 	%rd4, %r1, 4;
	add.s64 	%rd5, %rd3, %rd4;
	ld.global.u32 	%r10, [%rd5];
	st.shared.u32 	[%r2], %r10;
$L__BB5_2:
	bar.sync 	0;
	setp.lt.s32 	%p2, %r7, 2;
	@%p2 bra 	$L__BB5_7;
	mov.b32 	%r20, 1;
$L__BB5_4:
	setp.lt.u32 	%p3, %r1, %r20;
	mov.b32 	%r21, 0;
	@%p3 bra 	$L__BB5_6;
	sub.s32 	%r13, %r1, %r20;
	shl.b32 	%r14, %r13, 2;
	add.s32 	%r16, %r9, %r14;
	ld.shared.u32 	%r21, [%r16];
$L__BB5_6:
	bar.sync 	0;
	ld.shared.u32 	%r17, [%r2];
	add.s32 	%r18, %r17, %r21;
	st.shared.u32 	[%r2], %r18;
	bar.sync 	0;
	shl.b32 	%r20, %r20, 1;
	setp.lt.s32 	%p4, %r20, %r7;
	@%p4 bra 	$L__BB5_4;
$L__BB5_7:
	setp.ge.s32 	%p5, %r1, %r7;
	@%p5 bra 	$L__BB5_9;
	ld.shared.u32 	%r19, [%r2];
	cvta.to.global.u64 	%rd6, %rd2;
	mul.wide.u32 	%rd7, %r1, 4;
	add.s64 	%rd8, %rd6, %rd7;
	st.global.u32 	[%rd8], %r19;
$L__BB5_9:
	ret;

}
	// .globl	_Z11scatterDataPiS_S_S_S_i
.visible .entry _Z11scatterDataPiS_S_S_S_i(
	.param .u64 .ptr .align 1 _Z11scatterDataPiS_S_S_S_i_param_0,
	.param .u64 .ptr .align 1 _Z11scatterDataPiS_S_S_S_i_param_1,
	.param .u64 .ptr .align 1 _Z11scatterDataPiS_S_S_S_i_param_2,
	.param .u64 .ptr .align 1 _Z11scatterDataPiS_S_S_S_i_param_3,
	.param .u64 .ptr .align 1 _Z11scatterDataPiS_S_S_S_i_param_4,
	.param .u32 _Z11scatterDataPiS_S_S_S_i_param_5
)
{
	.reg .pred 	%p<2>;
	.reg .b32 	%r<11>;
	.reg .b64 	%rd<19>;

	ld.param.u64 	%rd1, [_Z11scatterDataPiS_S_S_S_i_param_0];
	ld.param.u64 	%rd2, [_Z11scatterDataPiS_S_S_S_i_param_1];
	ld.param.u64 	%rd3, [_Z11scatterDataPiS_S_S_S_i_param_2];
	ld.param.u64 	%rd4, [_Z11scatterDataPiS_S_S_S_i_param_3];
	ld.param.u64 	%rd5, [_Z11scatterDataPiS_S_S_S_i_param_4];
	ld.param.u32 	%r2, [_Z11scatterDataPiS_S_S_S_i_param_5];
	mov.u32 	%r3, %ctaid.x;
	mov.u32 	%r4, %ntid.x;
	mov.u32 	%r5, %tid.x;
	mad.lo.s32 	%r1, %r3, %r4, %r5;
	setp.ge.s32 	%p1, %r1, %r2;
	@%p1 bra 	$L__BB6_2;
	cvta.to.global.u64 	%rd6, %rd2;
	cvta.to.global.u64 	%rd7, %rd5;
	cvta.to.global.u64 	%rd8, %rd1;
	cvta.to.global.u64 	%rd9, %rd3;
	cvta.to.global.u64 	%rd10, %rd4;
	mul.wide.s32 	%rd11, %r1, 4;
	add.s64 	%rd12, %rd6, %rd11;
	ld.global.u32 	%r6, [%rd12];
	mul.wide.s32 	%rd13, %r6, 4;
	add.s64 	%rd14, %rd7, %rd13;
	atom.global.add.u32 	%r7, [%rd14], 1;
	add.s64 	%rd15, %rd8, %rd11;
	ld.global.u32 	%r8, [%rd15];
	add.s64 	%rd16, %rd9, %rd13;
	ld.global.u32 	%r9, [%rd16];
	add.s32 	%r10, %r9, %r7;
	mul.wide.s32 	%rd17, %r10, 4;
	add.s64 	%rd18, %rd10, %rd17;
	st.global.u32 	[%rd18], %r8;
$L__BB6_2:
	ret;

}
	// .globl	_ZN3cub18CUB_300001_SM_10006detail11EmptyKernelIvEEvv
.visible .entry _ZN3cub18CUB_300001_SM_10006detail11EmptyKernelIvEEvv()
{


	ret;

}
	// .globl	_ZN3cub18CUB_300001_SM_10006detail10radix_sort31DeviceRadixSortSingleTileKernelINS1_5radix10policy_hubIiNS0_8NullTypeEjE10Policy1000ELNS0_9SortOrderE0EiS6_jNS1_21identity_decomposer_tEEEvPKT1_PSB_PKT2_PSF_T3_iiT4_
.visible .entry _ZN3cub18CUB_300001_SM_10006detail10radix_sort31DeviceRadixSortSingleTileKernelINS1_5radix10policy_hubIiNS0_8NullTypeEjE10Policy1000ELNS0_9SortOrderE0EiS6_jNS1_21identity_decomposer_tEEEvPKT1_PSB_PKT2_PSF_T3_iiT4_(
	.param .u64 .ptr .align 1 _ZN3cub18CUB_300001_SM_10006detail10radix_sort31DeviceRadixSortSingleTileKernelINS1_5radix10policy_hubIiNS0_8NullTypeEjE10Policy1000ELNS0_9SortOrderE0EiS6_jNS1_21identity_decomposer_tEEEvPKT1_PSB_PKT2_PSF_T3_iiT4__param_0,
	.param .u64 .ptr .align 1 _ZN3cub18CUB_300001_SM_10006detail10radix_sort31DeviceRadixSortSingleTileKernelINS1_5radix10policy_hubIiNS0_8NullTypeEjE10Policy1000ELNS0_9SortOrderE0EiS6_jNS1_21identity_decomposer_tEEEvPKT1_PSB_PKT2_PSF_T3_iiT4__param_1,
	.param .u64 .ptr .align 1 _ZN3cub18CUB_300001_SM_10006detail10radix_sort31DeviceRadixSortSingleTileKernelINS1_5radix10policy_hubIiNS0_8NullTypeEjE10Policy1000ELNS0_9SortOrderE0EiS6_jNS1_21identity_decomposer_tEEEvPKT1_PSB_PKT2_PSF_T3_iiT4__param_2,
	.param .u64 .ptr .align 1 _ZN3cub18CUB_300001_SM_10006detail10radix_sort31DeviceRadixSortSingleTileKernelINS1_5radix10policy_hubIiNS0_8NullTypeEjE10Policy1000ELNS0_9SortOrderE0EiS6_jNS1_21identity_decomposer_tEEEvPKT1_PSB_PKT2_PSF_T3_iiT4__param_3,
	.param .u32 _ZN3cub18CUB_300001_SM_10006detail10radix_sort31DeviceRadixSortSingleTileKernelINS1_5radix10policy_hubIiNS0_8NullTypeEjE10Policy1000ELNS0_9SortOrderE0EiS6_jNS1_21identity_decomposer_tEEEvPKT1_PSB_PKT2_PSF_T3_iiT4__param_4,
	.param .u32 _ZN3cub18CUB_300001_SM_10006detail10radix_sort31DeviceRadixSortSingleTileKernelINS1_5radix10policy_hubIiNS0_8NullTypeEjE10Policy1000ELNS0_9SortOrderE0EiS6_jNS1_21identity_decomposer_tEEEvPKT1_PSB_PKT2_PSF_T3_iiT4__param_5,
	.param .u32 _ZN3cub18CUB_300001_SM_10006detail10radix_sort31DeviceRadixSortSingleTileKernelINS1_5radix10policy_hubIiNS0_8NullTypeEjE10Policy1000ELNS0_9SortOrderE0EiS6_jNS1_21identity_decomposer_tEEEvPKT1_PSB_PKT2_PSF_T3_iiT4__param_6,
	.param .align 1 .b8 _ZN3cub18CUB_300001_SM_10006detail10radix_sort31DeviceRadixSortSingleTileKernelINS1_5radix10policy_hubIiNS0_8NullTypeEjE10Policy1000ELNS0_9SortOrderE0EiS6_jNS1_21identity_decomposer_tEEEvPKT1_PSB_PKT2_PSF_T3_iiT4__param_7[1]
)
.maxntid 256
.minnctapersm 1
{
	.reg .pred 	%p<52>;
	.reg .b16 	%rs<39>;
	.reg .b32 	%r<744>;
	.reg .b64 	%rd<9>;
	// demoted variable
	.shared .align 16 .b8 _ZZN3cub18CUB_300001_SM_10006detail10radix_sort31DeviceRadixSortSingleTileKernelINS1_5radix10policy_hubIiNS0_8NullTypeEjE10Policy1000ELNS0_9SortOrderE0EiS6_jNS1_21identity_decomposer_tEEEvPKT1_PSB_PKT2_PSF_T3_iiT4_E12temp_storage[33856];
	ld.param.u64 	%rd4, [_ZN3cub18CUB_300001_SM_10006detail10radix_sort31DeviceRadixSortSingleTileKernelINS1_5radix10policy_hubIiNS0_8NullTypeEjE10Policy1000ELNS0_9SortOrderE0EiS6_jNS1_21identity_decomposer_tEEEvPKT1_PSB_PKT2_PSF_T3_iiT4__param_0];
	ld.param.u64 	%rd3, [_ZN3cub18CUB_300001_SM_10006detail10radix_sort31DeviceRadixSortSingleTileKernelINS1_5radix10policy_hubIiNS0_8NullTypeEjE10Policy1000ELNS0_9SortOrderE0EiS6_jNS1_21identity_decomposer_tEEEvPKT1_PSB_PKT2_PSF_T3_iiT4__param_1];
	ld.param.u32 	%r188, [_ZN3cub18CUB_300001_SM_10006detail10radix_sort31DeviceRadixSortSingleTileKernelINS1_5radix10policy_hubIiNS0_8NullTypeEjE10Policy1000ELNS0_9SortOrderE0EiS6_jNS1_21identity_decomposer_tEEEvPKT1_PSB_PKT2_PSF_T3_iiT4__param_4];
	ld.param.u32 	%r189, [_ZN3cub18CUB_300001_SM_10006detail10radix_sort31DeviceRadixSortSingleTileKernelINS1_5radix10policy_hubIiNS0_8NullTypeEjE10Policy1000ELNS0_9SortOrderE0EiS6_jNS1_21identity_decomposer_tEEEvPKT1_PSB_PKT2_PSF_T3_iiT4__param_5];
	ld.param.u32 	%r190, [_ZN3cub18CUB_300001_SM_10006detail10radix_sort31DeviceRadixSortSingleTileKernelINS1_5radix10policy_hubIiNS0_8NullTypeEjE10Policy1000ELNS0_9SortOrderE0EiS6_jNS1_21identity_decomposer_tEEEvPKT1_PSB_PKT2_PSF_T3_iiT4__param_6];
	cvta.to.global.u64 	%rd5, %rd4;
	mov.u32 	%r1, %tid.x;
	mul.lo.s32 	%r2, %r1, 19;
	setp.ge.s32 	%p1, %r2, %r188;
	mul.wide.u32 	%rd6, %r2, 4;
	add.s64 	%rd1, %rd5, %rd6;
	mov.b32 	%r741, -1;
	@%p1 bra 	$L__BB8_2;
	ld.global.u32 	%r192, [%rd1];
	xor.b32  	%r741, %r192, -2147483648;
$L__BB8_2:
	add.s32 	%r194, %r2, 1;
	setp.ge.s32 	%p2, %r194, %r188;
	mov.b32 	%r740, -1;
	@%p2 bra 	$L__BB8_4;
	ld.global.u32 	%r195, [%rd1+4];
	xor.b32  	%r740, %r195, -2147483648;
$L__BB8_4:
	add.s32 	%r197, %r2, 2;
	setp.ge.s32 	%p3, %r197, %r188;
	mov.b32 	%r739, -1;
	@%p3 bra 	$L__BB8_6;
	ld.global.u32 	%r198, [%rd1+8];
	xor.b32  	%r739, %r198, -2147483648;
$L__BB8_6:
	add.s32 	%r200, %r2, 3;
	setp.ge.s32 	%p4, %r200, %r188;
	mov.b32 	%r738, -1;
	@%p4 bra 	$L__BB8_8;
	ld.global.u32 	%r201, [%rd1+12];
	xor.b32  	%r738, %r201, -2147483648;
$L__BB8_8:
	add.s32 	%r203, %r2, 4;
	setp.ge.s32 	%p5, %r203, %r188;
	mov.b32 	%r737, -1;
	@%p5 bra 	$L__BB8_10;
	ld.global.u32 	%r204, [%rd1+16];
	xor.b32  	%r737, %r204, -2147483648;
$L__BB8_10:
	add.s32 	%r206, %r2, 5;
	setp.ge.s32 	%p6, %r206, %r188;
	mov.b32 	%r736, -1;
	@%p6 bra 	$L__BB8_12;
	ld.global.u32 	%r207, [%rd1+20];
	xor.b32  	%r736, %r207, -2147483648;
$L__BB8_12:
	add.s32 	%r209, %r2, 6;
	setp.ge.s32 	%p7, %r209, %r188;
	mov.b32 	%r735, -1;
	@%p7 bra 	$L__BB8_14;
	ld.global.u32 	%r210, [%rd1+24];
	xor.b32  	%r735, %r210, -2147483648;
$L__BB8_14:
	add.s32 	%r212, %r2, 7;
	setp.ge.s32 	%p8, %r212, %r188;
	mov.b32 	%r734, -1;
	@%p8 bra 	$L__BB8_16;
	ld.global.u32 	%r213, [%rd1+28];
	xor.b32  	%r734, %r213, -2147483648;
$L__BB8_16:
	add.s32 	%r215, %r2, 8;
	setp.ge.s32 	%p9, %r215, %r188;
	mov.b32 	%r733, -1;
	@%p9 bra 	$L__BB8_18;
	ld.global.u32 	%r216, [%rd1+32];
	xor.b32  	%r733, %r216, -2147483648;
$L__BB8_18:
	add.s32 	%r218, %r2, 9;
	setp.ge.s32 	%p10, %r218, %r188;
	mov.b32 	%r732, -1;
	@%p10 bra 	$L__BB8_20;
	ld.global.u32 	%r219, [%rd1+36];
	xor.b32  	%r732, %r219, -2147483648;
$L__BB8_20:
	add.s32 	%r221, %r2, 10;
	setp.ge.s32 	%p11, %r221, %r188;
	mov.b32 	%r731, -1;
	@%p11 bra 	$L__BB8_22;
	ld.global.u32 	%r222, [%rd1+40];
	xor.b32  	%r731, %r222, -2147483648;
$L__BB8_22:
	add.s32 	%r224, %r2, 11;
	setp.ge.s32 	%p12, %r224, %r188;
	mov.b32 	%r730, -1;
	@%p12 bra 	$L__BB8_24;
	ld.global.u32 	%r225, [%rd1+44];
	xor.b32  	%r730, %r225, -2147483648;
$L__BB8_24:
	add.s32 	%r227, %r2, 12;
	setp.ge.s32 	%p13, %r227, %r188;
	mov.b32 	%r729, -1;
	@%p13 bra 	$L__BB8_26;
	ld.global.u32 	%r228, [%rd1+48];
	xor.b32  	%r729, %r228, -2147483648;
$L__BB8_26:
	add.s32 	%r230, %r2, 13;
	setp.ge.s32 	%p14, %r230, %r188;
	mov.b32 	%r728, -1;
	@%p14 bra 	$L__BB8_28;
	ld.global.u32 	%r231, [%rd1+52];
	xor.b32  	%r728, %r231, -2147483648;
$L__BB8_28:
	add.s32 	%r233, %r2, 14;
	setp.ge.s32 	%p15, %r233, %r188;
	mov.b32 	%r727, -1;
	@%p15 bra 	$L__BB8_30;
	ld.global.u32 	%r234, [%rd1+56];
	xor.b32  	%r727, %r234, -2147483648;
$L__BB8_30:
	add.s32 	%r236, %r2, 15;
	setp.ge.s32 	%p16, %r236, %r188;
	mov.b32 	%r726, -1;
	@%p16 bra 	$L__BB8_32;
	ld.global.u32 	%r237, [%rd1+60];
	xor.b32  	%r726, %r237, -2147483648;
$L__BB8_32:
	add.s32 	%r239, %r2, 16;
	setp.ge.s32 	%p17, %r239, %r188;
	mov.b32 	%r725, -1;
	@%p17 bra 	$L__BB8_34;
	ld.global.u32 	%r240, [%rd1+64];
	xor.b32  	%r725, %r240, -2147483648;
$L__BB8_34:
	add.s32 	%r242, %r2, 17;
	setp.ge.s32 	%p18, %r242, %r188;
	mov.b32 	%r724, -1;
	@%p18 bra 	$L__BB8_36;
	ld.global.u32 	%r243, [%rd1+68];
	xor.b32  	%r724, %r243, -2147483648;
$L__BB8_36:
	add.s32 	%r245, %r2, 18;
	setp.ge.s32 	%p19, %r245, %r188;
	mov.b32 	%r723, -1;
	@%p19 bra 	$L__BB8_38;
	ld.global.u32 	%r246, [%rd1+72];
	xor.b32  	%r723, %r246, -2147483648;
$L__BB8_38:
	bar.sync 	0;
	shr.u32 	%r41, %r1, 5;
	shl.b32 	%r248, %r1, 2;
	mov.u32 	%r249, _ZZN3cub18CUB_300001_SM_10006detail10radix_sort31DeviceRadixSortSingleTileKernelINS1_5radix10policy_hubIiNS0_8NullTypeEjE10Policy1000ELNS0_9SortOrderE0EiS6_jNS1_21identity_decomposer_tEEEvPKT1_PSB_PKT2_PSF_T3_iiT4_E12temp_storage;
	add.s32 	%r42, %r249, %r248;
	shl.b32 	%r250, %r1, 7;
	add.s32 	%r43, %r42, %r250;
	shl.b32 	%r251, %r41, 2;
	add.s32 	%r252, %r249, %r251;
	add.s32 	%r44, %r252, 33792;
	mad.lo.s32 	%r45, %r1, -56, %r43;
	add.s32 	%r722, %r189, 6;
	sub.s32 	%r721, %r190, %r189;
$L__BB8_39:
	add.s32 	%r312, %r722, -6;
	min.s32 	%r255, %r721, 6;
	mov.b32 	%r341, 0;
	st.shared.u32 	[%r42], %r341;
	st.shared.u32 	[%r42+1024], %r341;
	st.shared.u32 	[%r42+2048], %r341;
	st.shared.u32 	[%r42+3072], %r341;
	st.shared.u32 	[%r42+4096], %r341;
	st.shared.u32 	[%r42+5120], %r341;
	st.shared.u32 	[%r42+6144], %r341;
	st.shared.u32 	[%r42+7168], %r341;
	st.shared.u32 	[%r42+8192], %r341;
	st.shared.u32 	[%r42+9216], %r341;
	st.shared.u32 	[%r42+10240], %r341;
	st.shared.u32 	[%r42+11264], %r341;
	st.shared.u32 	[%r42+12288], %r341;
	st.shared.u32 	[%r42+13312], %r341;
	st.shared.u32 	[%r42+14336], %r341;
	st.shared.u32 	[%r42+15360], %r341;
	st.shared.u32 	[%r42+16384], %r341;
	st.shared.u32 	[%r42+17408], %r341;
	st.shared.u32 	[%r42+18432], %r341;
	st.shared.u32 	[%r42+19456], %r341;
	st.shared.u32 	[%r42+20480], %r341;
	st.shared.u32 	[%r42+21504], %r341;
	st.shared.u32 	[%r42+22528], %r341;
	st.shared.u32 	[%r42+23552], %r341;
	st.shared.u32 	[%r42+24576], %r341;
	st.shared.u32 	[%r42+25600], %r341;
	st.shared.u32 	[%r42+26624], %r341;
	st.shared.u32 	[%r42+27648], %r341;
	st.shared.u32 	[%r42+28672], %r341;
	st.shared.u32 	[%r42+29696], %r341;
	st.shared.u32 	[%r42+30720], %r341;
	st.shared.u32 	[%r42+31744], %r341;
	st.shared.u32 	[%r42+32768], %r341;
	// begin inline asm
	bmsk.clamp.b32 %r253, %r341, %r255;
	// end inline asm
	// begin inline asm
	shr.b32 %r256, %r741, %r312;
	// end inline asm
	and.b32  	%r344, %r253, %r256;
	shl.b32 	%r345, %r344, 10;
	and.b32  	%r346, %r345, 31744;
	add.s32 	%r347, %r42, %r346;
	shr.u32 	%r348, %r344, 4;
	and.b32  	%r349, %r348, 268435454;
	add.s32 	%r70, %r347, %r349;
	ld.shared.u16 	%rs1, [%r70];
	add.s16 	%rs20, %rs1, 1;
	st.shared.u16 	[%r70], %rs20;
	// begin inline asm
	shr.b32 %r259, %r740, %r312;
	// end inline asm
	and.b32  	%r350, %r253, %r259;
	shl.b32 	%r351, %r350, 10;
	and.b32  	%r352, %r351, 31744;
	add.s32 	%r353, %r42, %r352;
	shr.u32 	%r354, %r350, 4;
	and.b32  	%r355, %r354, 268435454;
	add.s32 	%r71, %r353, %r355;
	ld.shared.u16 	%rs2, [%r71];
	add.s16 	%rs21, %rs2, 1;
	st.shared.u16 	[%r71], %rs21;
	// begin inline asm
	shr.b32 %r262, %r739, %r312;
	// end inline asm
	and.b32  	%r356, %r253, %r262;
	shl.b32 	%r357, %r356, 10;
	and.b32  	%r358, %r357, 31744;
	add.s32 	%r359, %r42, %r358;
	shr.u32 	%r360, %r356, 4;
	and.b32  	%r361, %r360, 268435454;
	add.s32 	%r72, %r359, %r361;
	ld.shared.u16 	%rs3, [%r72];
	add.s16 	%rs22, %rs3, 1;
	st.shared.u16 	[%r72], %rs22;
	// begin inline asm
	shr.b32 %r265, %r738, %r312;
	// end inline asm
	and.b32  	%r362, %r253, %r265;
	shl.b32 	%r363, %r362, 10;
	and.b32  	%r364, %r363, 31744;
	add.s32 	%r365, %r42, %r364;
	shr.u32 	%r366, %r362, 4;
	and.b32  	%r367, %r366, 268435454;
	add.s32 	%r73, %r365, %r367;
	ld.shared.u16 	%rs4, [%r73];
	add.s16 	%rs23, %rs4, 1;
	st.shared.u16 	[%r73], %rs23;
	// begin inline asm
	shr.b32 %r268, %r737, %r312;
	// end inline asm
	and.b32  	%r368, %r253, %r268;
	shl.b32 	%r369, %r368, 10;
	and.b32  	%r370, %r369, 31744;
	add.s32 	%r371, %r42, %r370;
	shr.u32 	%r372, %r368, 4;
	and.b32  	%r373, %r372, 268435454;
	add.s32 	%r74, %r371, %r373;
	ld.shared.u16 	%rs5, [%r74];
	add.s16 	%rs24, %rs5, 1;
	st.shared.u16 	[%r74], %rs24;
	// begin inline asm
	shr.b32 %r271, %r736, %r312;
	// end inline asm
	and.b32  	%r374, %r253, %r271;
	shl.b32 	%r375, %r374, 10;
	and.b32  	%r376, %r375, 31744;
	add.s32 	%r377, %r42, %r376;
	shr.u32 	%r378, %r374, 4;
	and.b32  	%r379, %r378, 268435454;
	add.s32 	%r75, %r377, %r379;
	ld.shared.u16 	%rs6, [%r75];
	add.s16 	%rs25, %rs6, 1;
	st.shared.u16 	[%r75], %rs25;
	// begin inline asm
	shr.b32 %r274, %r735, %r312;
	// end inline asm
	and.b32  	%r380, %r253, %r274;
	shl.b32 	%r381, %r380, 10;
	and.b32  	%r382, %r381, 31744;
	add.s32 	%r383, %r42, %r382;
	shr.u32 	%r384, %r380, 4;
	and.b32  	%r385, %r384, 268435454;
	add.s32 	%r76, %r383, %r385;
	ld.shared.u16 	%rs7, [%r76];
	add.s16 	%rs26, %rs7, 1;
	st.shared.u16 	[%r76], %rs26;
	// begin inline asm
	shr.b32 %r277, %r734, %r312;
	// end inline asm
	and.b32  	%r386, %r253, %r277;
	shl.b32 	%r387, %r386, 10;
	and.b32  	%r388, %r387, 31744;
	add.s32 	%r389, %r42, %r388;
	shr.u32 	%r390, %r386, 4;
	and.b32  	%r391, %r390, 268435454;
	add.s32 	%r77, %r389, %r391;
	ld.shared.u16 	%rs8, [%r77];
	add.s16 	%rs27, %rs8, 1;
	st.shared.u16 	[%r77], %rs27;
	// begin inline asm
	shr.b32 %r280, %r733, %r312;
	// end inline asm
	and.b32  	%r392, %r253, %r280;
	shl.b32 	%r393, %r392, 10;
	and.b32  	%r394, %r393, 31744;
	add.s32 	%r395, %r42, %r394;
	shr.u32 	%r396, %r392, 4;
	and.b32  	%r397, %r396, 268435454;
	add.s32 	%r78, %r395, %r397;
	ld.shared.u16 	%rs9, [%r78];
	add.s16 	%rs28, %rs9, 1;
	st.shared.u16 	[%r78], %rs28;
	// begin inline asm
	shr.b32 %r283, %r732, %r312;
	// end inline asm
	and.b32  	%r398, %r253, %r283;
	shl.b32 	%r399, %r398, 10;
	and.b32  	%r400, %r399, 31744;
	add.s32 	%r401, %r42, %r400;
	shr.u32 	%r402, %r398, 4;
	and.b32  	%r403, %r402, 268435454;
	add.s32 	%r79, %r401, %r403;
	ld.shared.u16 	%rs10, [%r79];
	add.s16 	%rs29, %rs10, 1;
	st.shared.u16 	[%r79], %rs29;
	// begin inline asm
	shr.b32 %r286, %r731, %r312;
	// end inline asm
	and.b32  	%r404, %r253, %r286;
	shl.b32 	%r405, %r404, 10;
	and.b32  	%r406, %r405, 31744;
	add.s32 	%r407, %r42, %r406;
	shr.u32 	%r408, %r404, 4;
	and.b32  	%r409, %r408, 268435454;
	add.s32 	%r80, %r407, %r409;
	ld.shared.u16 	%rs11, [%r80];
	add.s16 	%rs30, %rs11, 1;
	st.shared.u16 	[%r80], %rs30;
	// begin inline asm
	shr.b32 %r289, %r730, %r312;
	// end inline asm
	and.b32  	%r410, %r253, %r289;
	shl.b32 	%r411, %r410, 10;
	and.b32  	%r412, %r411, 31744;
	add.s32 	%r413, %r42, %r412;
	shr.u32 	%r414, %r410, 4;
	and.b32  	%r415, %r414, 268435454;
	add.s32 	%r81, %r413, %r415;
	ld.shared.u16 	%rs12, [%r81];
	add.s16 	%rs31, %rs12, 1;
	st.shared.u16 	[%r81], %rs31;
	// begin inline asm
	shr.b32 %r292, %r729, %r312;
	// end inline asm
	and.b32  	%r416, %r253, %r292;
	shl.b32 	%r417, %r416, 10;
	and.b32  	%r418, %r417, 31744;
	add.s32 	%r419, %r42, %r418;
	shr.u32 	%r420, %r416, 4;
	and.b32  	%r421, %r420, 268435454;
	add.s32 	%r82, %r419, %r421;
	ld.shared.u16 	%rs13, [%r82];
	add.s16 	%rs32, %rs13, 1;
	st.shared.u16 	[%r82], %rs32;
	// begin inline asm
	shr.b32 %r295, %r728, %r312;
	// end inline asm
	and.b32  	%r422, %r253, %r295;
	shl.b32 	%r423, %r422, 10;
	and.b32  	%r424, %r423, 31744;
	add.s32 	%r425, %r42, %r424;
	shr.u32 	%r426, %r422, 4;
	and.b32  	%r427, %r426, 268435454;
	add.s32 	%r83, %r425, %r427;
	ld.shared.u16 	%rs14, [%r83];
	add.s16 	%rs33, %rs14, 1;
	st.shared.u16 	[%r83], %rs33;
	// begin inline asm
	shr.b32 %r298, %r727, %r312;
	// end inline asm
	and.b32  	%r428, %r253, %r298;
	shl.b32 	%r429, %r428, 10;
	and.b32  	%r430, %r429, 31744;
	add.s32 	%r431, %r42, %r430;
	shr.u32 	%r432, %r428, 4;
	and.b32  	%r433, %r432, 268435454;
	add.s32 	%r84, %r431, %r433;
	ld.shared.u16 	%rs15, [%r84];
	add.s16 	%rs34, %rs15, 1;
	st.shared.u16 	[%r84], %rs34;
	// begin inline asm
	shr.b32 %r301, %r726, %r312;
	// end inline asm
	and.b32  	%r434, %r253, %r301;
	shl.b32 	%r435, %r434, 10;
	and.b32  	%r436, %r435, 31744;
	add.s32 	%r437, %r42, %r436;
	shr.u32 	%r438, %r434, 4;
	and.b32  	%r439, %r438, 268435454;
	add.s32 	%r85, %r437, %r439;
	ld.shared.u16 	%rs16, [%r85];
	add.s16 	%rs35, %rs16, 1;
	st.shared.u16 	[%r85], %rs35;
	// begin inline asm
	shr.b32 %r304, %r725, %r312;
	// end inline asm
	and.b32  	%r440, %r253, %r304;
	shl.b32 	%r441, %r440, 10;
	and.b32  	%r442, %r441, 31744;
	add.s32 	%r443, %r42, %r442;
	shr.u32 	%r444, %r440, 4;
	and.b32  	%r445, %r444, 268435454;
	add.s32 	%r86, %r443, %r445;
	ld.shared.u16 	%rs17, [%r86];
	add.s16 	%rs36, %rs17, 1;
	st.shared.u16 	[%r86], %rs36;
	// begin inline asm
	shr.b32 %r307, %r724, %r312;
	// end inline asm
	and.b32  	%r446, %r253, %r307;
	shl.b32 	%r447, %r446, 10;
	and.b32  	%r448, %r447, 31744;
	add.s32 	%r449, %r42, %r448;
	shr.u32 	%r450, %r446, 4;
	and.b32  	%r451, %r450, 268435454;
	add.s32 	%r87, %r449, %r451;
	ld.shared.u16 	%rs18, [%r87];
	add.s16 	%rs37, %rs18, 1;
	st.shared.u16 	[%r87], %rs37;
	// begin inline asm
	shr.b32 %r310, %r723, %r312;
	// end inline asm
	and.b32  	%r452, %r253, %r310;
	shl.b32 	%r453, %r452, 10;
	and.b32  	%r454, %r453, 31744;
	add.s32 	%r455, %r42, %r454;
	shr.u32 	%r456, %r452, 4;
	and.b32  	%r457, %r456, 268435454;
	add.s32 	%r88, %r455, %r457;
	ld.shared.u16 	%rs19, [%r88];
	add.s16 	%rs38, %rs19, 1;
	st.shared.u16 	[%r88], %rs38;
	bar.sync 	0;
	ld.shared.u32 	%r89, [%r43];
	ld.shared.u32 	%r458, [%r43+4];
	ld.shared.u32 	%r459, [%r43+8];
	ld.shared.u32 	%r460, [%r43+12];
	ld.shared.u32 	%r461, [%r43+16];
	ld.shared.u32 	%r462, [%r43+20];
	ld.shared.u32 	%r463, [%r43+24];
	ld.shared.u32 	%r464, [%r43+28];
	ld.shared.u32 	%r465, [%r43+32];
	ld.shared.u32 	%r466, [%r43+36];
	ld.shared.u32 	%r467, [%r43+40];
	ld.shared.u32 	%r468, [%r43+44];
	ld.shared.u32 	%r469, [%r43+48];
	ld.shared.u32 	%r470, [%r43+52];
	ld.shared.u32 	%r471, [%r43+56];
	ld.shared.u32 	%r472, [%r43+60];
	ld.shared.u32 	%r473, [%r43+64];
	ld.shared.u32 	%r474, [%r43+68];
	ld.shared.u32 	%r475, [%r43+72];
	ld.shared.u32 	%r476, [%r43+76];
	ld.shared.u32 	%r477, [%r43+80];
	ld.shared.u32 	%r478, [%r43+84];
	ld.shared.u32 	%r479, [%r43+88];
	ld.shared.u32 	%r480, [%r43+92];
	ld.shared.u32 	%r481, [%r43+96];
	ld.shared.u32 	%r482, [%r43+100];
	ld.shared.u32 	%r483, [%r43+104];
	ld.shared.u32 	%r484, [%r43+108];
	ld.shared.u32 	%r485, [%r43+112];
	ld.shared.u32 	%r486, [%r43+116];
	ld.shared.u32 	%r487, [%r43+120];
	ld.shared.u32 	%r488, [%r43+124];
	ld.shared.u32 	%r489, [%r43+128];
	add.s32 	%r90, %r458, %r89;
	add.s32 	%r91, %r459, %r90;
	add.s32 	%r92, %r460, %r91;
	add.s32 	%r93, %r461, %r92;
	add.s32 	%r94, %r462, %r93;
	add.s32 	%r95, %r463, %r94;
	add.s32 	%r96, %r464, %r95;
	add.s32 	%r97, %r465, %r96;
	add.s32 	%r98, %r466, %r97;
	add.s32 	%r99, %r467, %r98;
	add.s32 	%r100, %r468, %r99;
	add.s32 	%r101, %r469, %r100;
	add.s32 	%r102, %r470, %r101;
	add.s32 	%r103, %r471, %r102;
	add.s32 	%r104, %r472, %r103;
	add.s32 	%r105, %r473, %r104;
	add.s32 	%r106, %r474, %r105;
	add.s32 	%r107, %r475, %r106;
	add.s32 	%r108, %r476, %r107;
	add.s32 	%r109, %r477, %r108;
	add.s32 	%r110, %r478, %r109;
	add.s32 	%r111, %r479, %r110;
	add.s32 	%r112, %r480, %r111;
	add.s32 	%r113, %r481, %r112;
	add.s32 	%r114, %r482, %r113;
	add.s32 	%r115, %r483, %r114;
	add.s32 	%r116, %r484, %r115;
	add.s32 	%r117, %r485, %r116;
	add.s32 	%r118, %r486, %r117;
	add.s32 	%r119, %r487, %r118;
	add.s32 	%r120, %r488, %r119;
	add.s32 	%r318, %r489, %r120;
	// begin inline asm
	mov.u32 %r313, %laneid;
	// end inline asm
	mov.b32 	%r316, 1;
	mov.b32 	%r343, -1;
	// begin inline asm
	{  .reg .u32 r0;  .reg .pred p;  shfl.sync.up.b32 r0|p, %r318, %r316, %r341, %r343;  @p add.u32 r0, r0, %r318;  mov.u32 %r314, r0;}
	// end inline asm
	mov.b32 	%r322, 2;
	// begin inline asm
	{  .reg .u32 r0;  .reg .pred p;  shfl.sync.up.b32 r0|p, %r314, %r322, %r341, %r343;  @p add.u32 r0, r0, %r314;  mov.u32 %r320, r0;}
	// end inline asm
	mov.b32 	%r328, 4;
	// begin inline asm
	{  .reg .u32 r0;  .reg .pred p;  shfl.sync.up.b32 r0|p, %r320, %r328, %r341, %r343;  @p add.u32 r0, r0, %r320;  mov.u32 %r326, r0;}
	// end inline asm
	mov.b32 	%r334, 8;
	// begin inline asm
	{  .reg .u32 r0;  .reg .pred p;  shfl.sync.up.b32 r0|p, %r326, %r334, %r341, %r343;  @p add.u32 r0, r0, %r326;  mov.u32 %r332, r0;}
	// end inline asm
	mov.b32 	%r340, 16;
	// begin inline asm
	{  .reg .u32 r0;  .reg .pred p;  shfl.sync.up.b32 r0|p, %r332, %r340, %r341, %r343;  @p add.u32 r0, r0, %r332;  mov.u32 %r338, r0;}
	// end inline asm
	setp.ne.s32 	%p20, %r313, 31;
	@%p20 bra 	$L__BB8_41;
	st.shared.u32 	[%r44], %r338;
$L__BB8_41:
	sub.s32 	%r490, %r338, %r318;
	setp.gt.u32 	%p21, %r1, 31;
	setp.eq.s32 	%p22, %r41, 7;
	setp.eq.s32 	%p23, %r41, 6;
	setp.eq.s32 	%p24, %r41, 5;
	setp.eq.s32 	%p25, %r41, 4;
	setp.eq.s32 	%p26, %r41, 3;
	setp.eq.s32 	%p27, %r41, 2;
	setp.eq.s32 	%p28, %r41, 1;
	bar.sync 	0;
	ld.shared.v4.u32 	{%r491, %r492, %r493, %r494}, [_ZZN3cub18CUB_300001_SM_10006detail10radix_sort31DeviceRadixSortSingleTileKernelINS1_5radix10policy_hubIiNS0_8NullTypeEjE10Policy1000ELNS0_9SortOrderE0EiS6_jNS1_21identity_decomposer_tEEEvPKT1_PSB_PKT2_PSF_T3_iiT4_E12temp_storage+33792];
	selp.b32 	%r495, %r491, %r742, %p28;
	add.s32 	%r496, %r492, %r491;
	selp.b32 	%r497, %r496, %r495, %p27;
	add.s32 	%r498, %r496, %r493;
	selp.b32 	%r499, %r498, %r497, %p26;
	add.s32 	%r500, %r498, %r494;
	selp.b32 	%r501, %r500, %r499, %p25;
	ld.shared.v4.u32 	{%r502, %r503, %r504, %r505}, [_ZZN3cub18CUB_300001_SM_10006detail10radix_sort31DeviceRadixSortSingleTileKernelINS1_5radix10policy_hubIiNS0_8NullTypeEjE10Policy1000ELNS0_9SortOrderE0EiS6_jNS1_21identity_decomposer_tEEEvPKT1_PSB_PKT2_PSF_T3_iiT4_E12temp_storage+33808];
	add.s32 	%r506, %r500, %r502;
	selp.b32 	%r507, %r506, %r501, %p24;
	add.s32 	%r508, %r506, %r503;
	selp.b32 	%r509, %r508, %r507, %p23;
	add.s32 	%r510, %r508, %r504;
	selp.b32 	%r742, %r510, %r509, %p22;
	add.s32 	%r125, %r510, %r505;
	setp.ne.s32 	%p29, %r313, 0;
	selp.b32 	%r511, %r490, 0, %p29;
	add.s32 	%r512, %r742, %r511;
	or.pred  	%p30, %p21, %p29;
	selp.b32 	%r743, %r512, %r490, %p21;
	@%p30 bra 	$L__BB8_43;
	shl.b32 	%r743, %r125, 16;
	st.shared.u32 	[_ZZN3cub18CUB_300001_SM_10006detail10radix_sort31DeviceRadixSortSingleTileKernelINS1_5radix10policy_hubIiNS0_8NullTypeEjE10Policy1000ELNS0_9SortOrderE0EiS6_jNS1_21identity_decomposer_tEEEvPKT1_PSB_PKT2_PSF_T3_iiT4_E12temp_storage+33832], %r743;
$L__BB8_43:
	setp.eq.s32 	%p31, %r1, 0;
	bar.sync 	0;
	ld.shared.u32 	%r513, [_ZZN3cub18CUB_300001_SM_10006detail10radix_sort31DeviceRadixSortSingleTileKernelINS1_5radix10policy_hubIiNS0_8NullTypeEjE10Policy1000ELNS0_9SortOrderE0EiS6_jNS1_21identity_decomposer_tEEEvPKT1_PSB_PKT2_PSF_T3_iiT4_E12temp_storage+33832];
	selp.b32 	%r514, 0, %r513, %p31;
	add.s32 	%r515, %r743, %r514;
	add.s32 	%r516, %r89, %r515;
	add.s32 	%r517, %r90, %r515;
	add.s32 	%r518, %r91, %r515;
	add.s32 	%r519, %r92, %r515;
	add.s32 	%r520, %r93, %r515;
	add.s32 	%r521, %r94, %r515;
	add.s32 	%r522, %r95, %r515;
	add.s32 	%r523, %r96, %r515;
	add.s32 	%r524, %r97, %r515;
	add.s32 	%r525, %r98, %r515;
	add.s32 	%r526, %r99, %r515;
	add.s32 	%r527, %r100, %r515;
	add.s32 	%r528, %r101, %r515;
	add.s32 	%r529, %r102, %r515;
	add.s32 	%r530, %r103, %r515;
	add.s32 	%r531, %r104, %r515;
	add.s32 	%r532, %r105, %r515;
	add.s32 	%r533, %r106, %r515;
	add.s32 	%r534, %r107, %r515;
	add.s32 	%r535, %r108, %r515;
	add.s32 	%r536, %r109, %r515;
	add.s32 	%r537, %r110, %r515;
	add.s32 	%r538, %r111, %r515;
	add.s32 	%r539, %r112, %r515;
	add.s32 	%r540, %r113, %r515;
	add.s32 	%r541, %r114, %r515;
	add.s32 	%r542, %r115, %r515;
	add.s32 	%r543, %r116, %r515;
	add.s32 	%r544, %r117, %r515;
	add.s32 	%r545, %r118, %r515;
	add.s32 	%r546, %r119, %r515;
	add.s32 	%r547, %r120, %r515;
	st.shared.u32 	[%r43], %r515;
	st.shared.u32 	[%r43+4], %r516;
	st.shared.u32 	[%r43+8], %r517;
	st.shared.u32 	[%r43+12], %r518;
	st.shared.u32 	[%r43+16], %r519;
	st.shared.u32 	[%r43+20], %r520;
	st.shared.u32 	[%r43+24], %r521;
	st.shared.u32 	[%r43+28], %r522;
	st.shared.u32 	[%r43+32], %r523;
	st.shared.u32 	[%r43+36], %r524;
	st.shared.u32 	[%r43+40], %r525;
	st.shared.u32 	[%r43+44], %r526;
	st.shared.u32 	[%r43+48], %r527;
	st.shared.u32 	[%r43+52], %r528;
	st.shared.u32 	[%r43+56], %r529;
	st.shared.u32 	[%r43+60], %r530;
	st.shared.u32 	[%r43+64], %r531;
	st.shared.u32 	[%r43+68], %r532;
	st.shared.u32 	[%r43+72], %r533;
	st.shared.u32 	[%r43+76], %r534;
	st.shared.u32 	[%r43+80], %r535;
	st.shared.u32 	[%r43+84], %r536;
	st.shared.u32 	[%r43+88], %r537;
	st.shared.u32 	[%r43+92], %r538;
	st.shared.u32 	[%r43+96], %r539;
	st.shared.u32 	[%r43+100], %r540;
	st.shared.u32 	[%r43+104], %r541;
	st.shared.u32 	[%r43+108], %r542;
	st.shared.u32 	[%r43+112], %r543;
	st.shared.u32 	[%r43+116], %r544;
	st.shared.u32 	[%r43+120], %r545;
	st.shared.u32 	[%r43+124], %r546;
	st.shared.u32 	[%r43+128], %r547;
	bar.sync 	0;
	cvt.u32.u16 	%r548, %rs1;
	ld.shared.u16 	%r549, [%r70];
	add.s32 	%r129, %r549, %r548;
	cvt.u32.u16 	%r550, %rs2;
	ld.shared.u16 	%r551, [%r71];
	add.s32 	%r130, %r551, %r550;
	cvt.u32.u16 	%r552, %rs3;
	ld.shared.u16 	%r553, [%r72];
	add.s32 	%r131, %r553, %r552;
	cvt.u32.u16 	%r554, %rs4;
	ld.shared.u16 	%r555, [%r73];
	add.s32 	%r132, %r555, %r554;
	cvt.u32.u16 	%r556, %rs5;
	ld.shared.u16 	%r557, [%r74];
	add.s32 	%r133, %r557, %r556;
	cvt.u32.u16 	%r558, %rs6;
	ld.shared.u16 	%r559, [%r75];
	add.s32 	%r134, %r559, %r558;
	cvt.u32.u16 	%r560, %rs7;
	ld.shared.u16 	%r561, [%r76];
	add.s32 	%r135, %r561, %r560;
	cvt.u32.u16 	%r562, %rs8;
	ld.shared.u16 	%r563, [%r77];
	add.s32 	%r136, %r563, %r562;
	cvt.u32.u16 	%r564, %rs9;
	ld.shared.u16 	%r565, [%r78];
	add.s32 	%r137, %r565, %r564;
	cvt.u32.u16 	%r566, %rs10;
	ld.shared.u16 	%r567, [%r79];
	add.s32 	%r138, %r567, %r566;
	cvt.u32.u16 	%r568, %rs11;
	ld.shared.u16 	%r569, [%r80];
	add.s32 	%r139, %r569, %r568;
	cvt.u32.u16 	%r570, %rs12;
	ld.shared.u16 	%r571, [%r81];
	add.s32 	%r140, %r571, %r570;
	cvt.u32.u16 	%r572, %rs13;
	ld.shared.u16 	%r573, [%r82];
	add.s32 	%r141, %r573, %r572;
	cvt.u32.u16 	%r574, %rs14;
	ld.shared.u16 	%r575, [%r83];
	add.s32 	%r142, %r575, %r574;
	cvt.u32.u16 	%r576, %rs15;
	ld.shared.u16 	%r577, [%r84];
	add.s32 	%r143, %r577, %r576;
	cvt.u32.u16 	%r578, %rs16;
	ld.shared.u16 	%r579, [%r85];
	add.s32 	%r144, %r579, %r578;
	cvt.u32.u16 	%r580, %rs17;
	ld.shared.u16 	%r581, [%r86];
	add.s32 	%r145, %r581, %r580;
	cvt.u32.u16 	%r582, %rs18;
	ld.shared.u16 	%r583, [%r87];
	add.s32 	%r146, %r583, %r582;
	cvt.u32.u16 	%r584, %rs19;
	ld.shared.u16 	%r585, [%r88];
	add.s32 	%r147, %r585, %r584;
	bar.sync 	0;
	setp.lt.s32 	%p32, %r722, %r190;
	@%p32 bra 	$L__BB8_83;
	shl.b32 	%r586, %r129, 2;
	mov.u32 	%r587, _ZZN3cub18CUB_300001_SM_10006detail10radix_sort31DeviceRadixSortSingleTileKernelINS1_5radix10policy_hubIiNS0_8NullTypeEjE10Policy1000ELNS0_9SortOrderE0EiS6_jNS1_21identity_decomposer_tEEEvPKT1_PSB_PKT2_PSF_T3_iiT4_E12temp_storage;
	add.s32 	%r588, %r587, %r586;
	st.shared.u32 	[%r588], %r741;
	shl.b32 	%r589, %r130, 2;
	add.s32 	%r590, %r587, %r589;
	st.shared.u32 	[%r590], %r740;
	shl.b32 	%r591, %r131, 2;
	add.s32 	%r592, %r587, %r591;
	st.shared.u32 	[%r592], %r739;
	shl.b32 	%r593, %r132, 2;
	add.s32 	%r594, %r587, %r593;
	st.shared.u32 	[%r594], %r738;
	shl.b32 	%r595, %r133, 2;
	add.s32 	%r596, %r587, %r595;
	st.shared.u32 	[%r596], %r737;
	shl.b32 	%r597, %r134, 2;
	add.s32 	%r598, %r587, %r597;
	st.shared.u32 	[%r598], %r736;
	shl.b32 	%r599, %r135, 2;
	add.s32 	%r600, %r587, %r599;
	st.shared.u32 	[%r600], %r735;
	shl.b32 	%r601, %r136, 2;
	add.s32 	%r602, %r587, %r601;
	st.shared.u32 	[%r602], %r734;
	shl.b32 	%r603, %r137, 2;
	add.s32 	%r604, %r587, %r603;
	st.shared.u32 	[%r604], %r733;
	shl.b32 	%r605, %r138, 2;
	add.s32 	%r606, %r587, %r605;
	st.shared.u32 	[%r606], %r732;
	shl.b32 	%r607, %r139, 2;
	add.s32 	%r608, %r587, %r607;
	st.shared.u32 	[%r608], %r731;
	shl.b32 	%r609, %r140, 2;
	add.s32 	%r610, %r587, %r609;
	st.shared.u32 	[%r610], %r730;
	shl.b32 	%r611, %r141, 2;
	add.s32 	%r612, %r587, %r611;
	st.shared.u32 	[%r612], %r729;
	shl.b32 	%r613, %r142, 2;
	add.s32 	%r614, %r587, %r613;
	st.shared.u32 	[%r614], %r728;
	shl.b32 	%r615, %r143, 2;
	add.s32 	%r616, %r587, %r615;
	st.shared.u32 	[%r616], %r727;
	shl.b32 	%r617, %r144, 2;
	add.s32 	%r618, %r587, %r617;
	st.shared.u32 	[%r618], %r726;
	shl.b32 	%r619, %r145, 2;
	add.s32 	%r620, %r587, %r619;
	st.shared.u32 	[%r620], %r725;
	shl.b32 	%r621, %r146, 2;
	add.s32 	%r622, %r587, %r621;
	st.shared.u32 	[%r622], %r724;
	shl.b32 	%r623, %r147, 2;
	add.s32 	%r624, %r587, %r623;
	st.shared.u32 	[%r624], %r723;
	bar.sync 	0;
	mad.lo.s32 	%r148, %r1, -72, %r45;
	ld.shared.u32 	%r149, [%r148+1024];
	ld.shared.u32 	%r150, [%r148+2048];
	ld.shared.u32 	%r151, [%r148+3072];
	ld.shared.u32 	%r152, [%r148+4096];
	ld.shared.u32 	%r153, [%r148+5120];
	ld.shared.u32 	%r154, [%r148+6144];
	ld.shared.u32 	%r155, [%r148+7168];
	ld.shared.u32 	%r156, [%r148+8192];
	ld.shared.u32 	%r157, [%r148+9216];
	ld.shared.u32 	%r158, [%r148+10240];
	ld.shared.u32 	%r159, [%r148+11264];
	ld.shared.u32 	%r160, [%r148+12288];
	ld.shared.u32 	%r161, [%r148+13312];
	ld.shared.u32 	%r162, [%r148+14336];
	ld.shared.u32 	%r163, [%r148+15360];
	ld.shared.u32 	%r164, [%r148+16384];
	ld.shared.u32 	%r165, [%r148+17408];
	ld.shared.u32 	%r166, [%r148+18432];
	setp.lt.u32 	%p33, %r1, %r188;
	cvta.to.global.u64 	%rd7, %rd3;
	mul.wide.u32 	%rd8, %r1, 4;
	add.s64 	%rd2, %rd7, %rd8;
	@%p33 bra 	$L__BB8_45;
	bra.uni 	$L__BB8_46;
$L__BB8_45:
	ld.shared.u32 	%r625, [%r148];
	xor.b32  	%r626, %r625, -2147483648;
	st.global.u32 	[%rd2], %r626;
$L__BB8_46:
	add.s32 	%r627, %r1, 256;
	setp.ge.u32 	%p34, %r627, %r188;
	@%p34 bra 	$L__BB8_48;
	xor.b32  	%r628, %r149, -2147483648;
	st.global.u32 	[%rd2+1024], %r628;
$L__BB8_48:
	add.s32 	%r629, %r1, 512;
	setp.ge.u32 	%p35, %r629, %r188;
	@%p35 bra 	$L__BB8_50;
	xor.b32  	%r630, %r150, -2147483648;
	st.global.u32 	[%rd2+2048], %r630;
$L__BB8_50:
	add.s32 	%r631, %r1, 768;
	setp.ge.u32 	%p36, %r631, %r188;
	@%p36 bra 	$L__BB8_52;
	xor.b32  	%r632, %r151, -2147483648;
	st.global.u32 	[%rd2+3072], %r632;
$L__BB8_52:
	or.b32  	%r633, %r1, 1024;
	setp.ge.u32 	%p37, %r633, %r188;
	@%p37 bra 	$L__BB8_54;
	xor.b32  	%r634, %r152, -2147483648;
	st.global.u32 	[%rd2+4096], %r634;
$L__BB8_54:
	add.s32 	%r635, %r1, 1280;
	setp.ge.u32 	%p38, %r635, %r188;
	@%p38 bra 	$L__BB8_56;
	xor.b32  	%r636, %r153, -2147483648;
	st.global.u32 	[%rd2+5120], %r636;
$L__BB8_56:
	add.s32 	%r637, %r1, 1536;
	setp.ge.u32 	%p39, %r637, %r188;
	@%p39 bra 	$L__BB8_58;
	xor.b32  	%r638, %r154, -2147483648;
	st.global.u32 	[%rd2+6144], %r638;
$L__BB8_58:
	add.s32 	%r639, %r1, 1792;
	setp.ge.u32 	%p40, %r639, %r188;
	@%p40 bra 	$L__BB8_60;
	xor.b32  	%r640, %r155, -2147483648;
	st.global.u32 	[%rd2+7168], %r640;
$L__BB8_60:
	or.b32  	%r641, %r1, 2048;
	setp.ge.u32 	%p41, %r641, %r188;
	@%p41 bra 	$L__BB8_62;
	xor.b32  	%r642, %r156, -2147483648;
	st.global.u32 	[%rd2+8192], %r642;
$L__BB8_62:
	add.s32 	%r643, %r1, 2304;
	setp.ge.u32 	%p42, %r643, %r188;
	@%p42 bra 	$L__BB8_64;
	xor.b32  	%r644, %r157, -2147483648;
	st.global.u32 	[%rd2+9216], %r644;
$L__BB8_64:
	add.s32 	%r645, %r1, 2560;
	setp.ge.u32 	%p43, %r645, %r188;
	@%p43 bra 	$L__BB8_66;
	xor.b32  	%r646, %r158, -2147483648;
	st.global.u32 	[%rd2+10240], %r646;
$L__BB8_66:
	add.s32 	%r647, %r1, 2816;
	setp.ge.u32 	%p44, %r647, %r188;
	@%p44 bra 	$L__BB8_68;
	xor.b32  	%r648, %r159, -2147483648;
	st.global.u32 	[%rd2+11264], %r648;
$L__BB8_68:
	or.b32  	%r649, %r1, 3072;
	setp.ge.u32 	%p45, %r649, %r188;
	@%p45 bra 	$L__BB8_70;
	xor.b32  	%r650, %r160, -2147483648;
	st.global.u32 	[%rd2+12288], %r650;
$L__BB8_70:
	add.s32 	%r651, %r1, 3328;
	setp.ge.u32 	%p46, %r651, %r188;
	@%p46 bra 	$L__BB8_72;
	xor.b32  	%r652, %r161, -2147483648;
	st.global.u32 	[%rd2+13312], %r652;
$L__BB8_72:
	add.s32 	%r653, %r1, 3584;
	setp.ge.u32 	%p47, %r653, %r188;
	@%p47 bra 	$L__BB8_74;
	xor.b32  	%r654, %r162, -2147483648;
	st.global.u32 	[%rd2+14336], %r654;
$L__BB8_74:
	add.s32 	%r655, %r1, 3840;
	setp.ge.u32 	%p48, %r655, %r188;
	@%p48 bra 	$L__BB8_76;
	xor.b32  	%r656, %r163, -2147483648;
	st.global.u32 	[%rd2+15360], %r656;
$L__BB8_76:
	or.b32  	%r657, %r1, 4096;
	setp.ge.u32 	%p49, %r657, %r188;
	@%p49 bra 	$L__BB8_78;
	xor.b32  	%r658, %r164, -2147483648;
	st.global.u32 	[%rd2+16384], %r658;
$L__BB8_78:
	add.s32 	%r659, %r1, 4352;
	setp.ge.u32 	%p50, %r659, %r188;
	@%p50 bra 	$L__BB8_80;
	xor.b32  	%r660, %r165, -2147483648;
	st.global.u32 	[%rd2+17408], %r660;
$L__BB8_80:
	add.s32 	%r661, %r1, 4608;
	setp.ge.u32 	%p51, %r661, %r188;
	@%p51 bra 	$L__BB8_82;
	xor.b32  	%r662, %r166, -2147483648;
	st.global.u32 	[%rd2+18432], %r662;
$L__BB8_82:
	ret;
$L__BB8_83:
	shl.b32 	%r663, %r129, 2;
	mov.u32 	%r664, _ZZN3cub18CUB_300001_SM_10006detail10radix_sort31DeviceRadixSortSingleTileKernelINS1_5radix10policy_hubIiNS0_8NullTypeEjE10Policy1000ELNS0_9SortOrderE0EiS6_jNS1_21identity_decomposer_tEEEvPKT1_PSB_PKT2_PSF_T3_iiT4_E12temp_storage;
	add.s32 	%r665, %r664, %r663;
	st.shared.u32 	[%r665], %r741;
	shl.b32 	%r666, %r130, 2;
	add.s32 	%r667, %r664, %r666;
	st.shared.u32 	[%r667], %r740;
	shl.b32 	%r668, %r131, 2;
	add.s32 	%r669, %r664, %r668;
	st.shared.u32 	[%r669], %r739;
	shl.b32 	%r670, %r132, 2;
	add.s32 	%r671, %r664, %r670;
	st.shared.u32 	[%r671], %r738;
	shl.b32 	%r672, %r133, 2;
	add.s32 	%r673, %r664, %r672;
	st.shared.u32 	[%r673], %r737;
	shl.b32 	%r674, %r134, 2;
	add.s32 	%r675, %r664, %r674;
	st.shared.u32 	[%r675], %r736;
	shl.b32 	%r676, %r135, 2;
	add.s32 	%r677, %r664, %r676;
	st.shared.u32 	[%r677], %r735;
	shl.b32 	%r678, %r136, 2;
	add.s32 	%r679, %r664, %r678;
	st.shared.u32 	[%r679], %r734;
	shl.b32 	%r680, %r137, 2;
	add.s32 	%r681, %r664, %r680;
	st.shared.u32 	[%r681], %r733;
	shl.b32 	%r682, %r138, 2;
	add.s32 	%r683, %r664, %r682;
	st.shared.u32 	[%r683], %r732;
	shl.b32 	%r684, %r139, 2;
	add.s32 	%r685, %r664, %r684;
	st.shared.u32 	[%r685], %r731;
	shl.b32 	%r686, %r140, 2;
	add.s32 	%r687, %r664, %r686;
	st.shared.u32 	[%r687], %r730;
	shl.b32 	%r688, %r141, 2;
	add.s32 	%r689, %r664, %r688;
	st.shared.u32 	[%r689], %r729;
	shl.b32 	%r690, %r142, 2;
	add.s32 	%r691, %r664, %r690;
	st.shared.u32 	[%r691], %r728;
	shl.b32 	%r692, %r143, 2;
	add.s32 	%r693, %r664, %r692;
	st.shared.u32 	[%r693], %r727;
	shl.b32 	%r694, %r144, 2;
	add.s32 	%r695, %r664, %r694;
	st.shared.u32 	[%r695], %r726;
	shl.b32 	%r696, %r145, 2;
	add.s32 	%r697, %r664, %r696;
	st.shared.u32 	[%r697], %r725;
	shl.b32 	%r698, %r146, 2;
	add.s32 	%r699, %r664, %r698;
	st.shared.u32 	[%r699], %r724;
	shl.b32 	%r700, %r147, 2;
	add.s32 	%r701, %r664, %r700;
	st.shared.u32 	[%r701], %r723;
	bar.sync 	0;
	ld.shared.u32 	%r741, [%r45];
	ld.shared.u32 	%r740, [%r45+4];
	ld.shared.u32 	%r739, [%r45+8];
	ld.shared.u32 	%r738, [%r45+12];
	ld.shared.u32 	%r737, [%r45+16];
	ld.shared.u32 	%r736, [%r45+20];
	ld.shared.u32 	%r735, [%r45+24];
	ld.shared.u32 	%r734, [%r45+28];
	ld.shared.u32 	%r733, [%r45+32];
	ld.shared.u32 	%r732, [%r45+36];
	ld.shared.u32 	%r731, [%r45+40];
	ld.shared.u32 	%r730, [%r45+44];
	ld.shared.u32 	%r729, [%r45+48];
	ld.shared.u32 	%r728, [%r45+52];
	ld.shared.u32 	%r727, [%r45+56];
	ld.shared.u32 	%r726, [%r45+60];
	ld.shared.u32 	%r725, [%r45+64];
	ld.shared.u32 	%r724, [%r45+68];
	ld.shared.u32 	%r723, [%r45+72];
	bar.sync 	0;
	add.s32 	%r722, %r722, 6;
	add.s32 	%r721, %r721, -6;
	bra.uni 	$L__BB8_39;

}
	// .globl	_ZN3cub18CUB_300001_SM_10006detail10radix_sort30DeviceRadixSortHistogramKernelINS1_5radix10policy_hubIiNS0_8NullTypeEjE10Policy1000ELNS0_9SortOrderE0EijNS1_21identity_decomposer_tEEEvPT2_PKT1_SB_iiT3_
.visible .entry _ZN3cub18CUB_300001_SM_10006detail10radix_sort30DeviceRadixSortHistogramKernelINS1_5radix10policy_hubIiNS0_8NullTypeEjE10Policy1000ELNS0_9SortOrderE0EijNS1_21identity_decomposer_tEEEvPT2_PKT1_SB_iiT3_(
	.param .u64 .ptr .align 1 _ZN3cub18CUB_300001_SM_10006detail10radix_sort30DeviceRadixSortHistogramKernelINS1_5radix10policy_hubIiNS0_8NullTypeEjE10Policy1000ELNS0_9SortOrderE0EijNS1_21identity_decomposer_tEEEvPT2_PKT1_SB_iiT3__param_0,
	.param .u64 .ptr .align 1 _ZN3cub18CUB_300001_SM_10006detail10radix_sort30DeviceRadixSortHistogramKernelINS1_5radix10policy_hubIiNS0_8NullTypeEjE10Policy1000ELNS0_9SortOrderE0EijNS1_21identity_decomposer_tEEEvPT2_PKT1_SB_iiT3__param_1,
	.param .u32 _ZN3cub18CUB_300001_SM_10006detail10radix_sort30DeviceRadixSortHistogramKernelINS1_5radix10policy_hubIiNS0_8NullTypeEjE10Policy1000ELNS0_9SortOrderE0EijNS1_21identity_decomposer_tEEEvPT2_PKT1_SB_iiT3__param_2,
	.param .u32 _ZN3cub18CUB_300001_SM_10006detail10radix_sort30DeviceRadixSortHistogramKernelINS1_5radix10policy_hubIiNS0_8NullTypeEjE10Policy1000ELNS0_9SortOrderE0EijNS1_21identity_decomposer_tEEEvPT2_PKT1_SB_iiT3__param_3,
	.param .u32 _ZN3cub18CUB_300001_SM_10006detail10radix_sort30DeviceRadixSortHistogramKernelINS1_5radix10policy_hubIiNS0_8NullTypeEjE10Policy1000ELNS0_9SortOrderE0EijNS1_21identity_decomposer_tEEEvPT2_PKT1_SB_iiT3__param_4,
	.param .align 1 .b8 _ZN3cub18CUB_300001_SM_10006detail10radix_sort30DeviceRadixSortHistogramKernelINS1_5radix10policy_hubIiNS0_8NullTypeEjE10Policy1000ELNS0_9SortOrderE0EijNS1_21identity_decomposer_tEEEvPT2_PKT1_SB_iiT3__param_5[1]
)
.maxntid 128
{
	.reg .pred 	%p<91>;
	.reg .b32 	%r<502>;
	.reg .b64 	%rd<57>;
	// demoted variable
	.shared .align 4 .b8 _ZZN3cub18CUB_300001_SM_10006detail10radix_sort30DeviceRadixSortHistogramKernelINS1_5radix10policy_hubIiNS0_8NullTypeEjE10Policy1000ELNS0_9SortOrderE0EijNS1_21identity_decomposer_tEEEvPT2_PKT1_SB_iiT3_E12temp_storage[4096];
	ld.param.u64 	%rd5, [_ZN3cub18CUB_300001_SM_10006detail10radix_sort30DeviceRadixSortHistogramKernelINS1_5radix10policy_hubIiNS0_8NullTypeEjE10Policy1000ELNS0_9SortOrderE0EijNS1_21identity_decomposer_tEEEvPT2_PKT1_SB_iiT3__param_0];
	ld.param.u64 	%rd6, [_ZN3cub18CUB_300001_SM_10006detail10radix_sort30DeviceRadixSortHistogramKernelINS1_5radix10policy_hubIiNS0_8NullTypeEjE10Policy1000ELNS0_9SortOrderE0EijNS1_21identity_decomposer_tEEEvPT2_PKT1_SB_iiT3__param_1];
	ld.param.u32 	%r184, [_ZN3cub18CUB_300001_SM_10006detail10radix_sort30DeviceRadixSortHistogramKernelINS1_5radix10policy_hubIiNS0_8NullTypeEjE10Policy1000ELNS0_9SortOrderE0EijNS1_21identity_decomposer_tEEEvPT2_PKT1_SB_iiT3__param_2];
	ld.param.u32 	%r185, [_ZN3cub18CUB_300001_SM_10006detail10radix_sort30DeviceRadixSortHistogramKernelINS1_5radix10policy_hubIiNS0_8NullTypeEjE10Policy1000ELNS0_9SortOrderE0EijNS1_21identity_decomposer_tEEEvPT2_PKT1_SB_iiT3__param_3];
	ld.param.u32 	%r186, [_ZN3cub18CUB_300001_SM_10006detail10radix_sort30DeviceRadixSortHistogramKernelINS1_5radix10policy_hubIiNS0_8NullTypeEjE10Policy1000ELNS0_9SortOrderE0EijNS1_21identity_decomposer_tEEEvPT2_PKT1_SB_iiT3__param_4];
	cvta.to.global.u64 	%rd1, %rd6;
	cvta.to.global.u64 	%rd2, %rd5;
	setp.eq.s32 	%p2, %r184, 0;
	@%p2 bra 	$L__BB9_153;
	sub.s32 	%r188, %r186, %r185;
	add.s32 	%r189, %r188, 7;
	shr.s32 	%r190, %r189, 31;
	shr.u32 	%r191, %r190, 29;
	add.s32 	%r192, %r189, %r191;
	shr.s32 	%r193, %r192, 3;
	mov.u32 	%r1, %tid.x;
	setp.gt.u32 	%p3, %r1, 255;
	setp.lt.s32 	%p4, %r189, 8;
	mov.u32 	%r194, %ctaid.x;
	shl.b32 	%r2, %r194, 11;
	mov.u32 	%r195, %nctaid.x;
	shl.b32 	%r3, %r195, 11;
	add.s32 	%r4, %r193, -1;
	and.b32  	%r5, %r193, 15;
	add.s32 	%r6, %r5, -1;
	and.b32  	%r7, %r193, 7;
	add.s32 	%r8, %r7, -1;
	and.b32  	%r9, %r193, 3;
	add.s32 	%r10, %r9, -1;
	or.pred  	%p1, %p3, %p4;
	shl.b32 	%r196, %r1, 2;
	mov.u32 	%r197, _ZZN3cub18CUB_300001_SM_10006detail10radix_sort30DeviceRadixSortHistogramKernelINS1_5radix10policy_hubIiNS0_8NullTypeEjE10Policy1000ELNS0_9SortOrderE0EijNS1_21identity_decomposer_tEEEvPT2_PKT1_SB_iiT3_E12temp_storage;
	add.s32 	%r11, %r197, %r196;
	and.b32  	%r12, %r193, 268435440;
	add.s32 	%r13, %r1, 256;
	add.s32 	%r14, %r1, 384;
	add.s32 	%r15, %r1, 512;
	add.s32 	%r16, %r1, 640;
	add.s32 	%r17, %r1, 768;
	add.s32 	%r18, %r1, 1280;
	add.s32 	%r19, %r1, 1920;
	and.b32  	%r20, %r193, 268435448;
	and.b32  	%r21, %r193, 1;
	neg.s32 	%r22, %r12;
	add.s32 	%r23, %r11, 8192;
	add.s32 	%r198, %r184, -1;
	shr.u32 	%r199, %r198, 30;
	add.s32 	%r200, %r199, 1;
	min.u32 	%r24, %r200, %r184;
	mov.b32 	%r450, 0;
$L__BB9_2:
	@%p1 bra 	$L__BB9_30;
	setp.lt.u32 	%p5, %r4, 15;
	mov.b32 	%r454, 0;
	@%p5 bra 	$L__BB9_6;
	mov.u32 	%r451, %r23;
	mov.u32 	%r452, %r22;
$L__BB9_5:
	.pragma "nounroll";
	mov.b32 	%r202, 0;
	st.shared.u32 	[%r451+-8192], %r202;
	st.shared.u32 	[%r451+-7168], %r202;
	st.shared.u32 	[%r451+-6144], %r202;
	st.shared.u32 	[%r451+-5120], %r202;
	st.shared.u32 	[%r451+-4096], %r202;
	st.shared.u32 	[%r451+-3072], %r202;
	st.shared.u32 	[%r451+-2048], %r202;
	st.shared.u32 	[%r451+-1024], %r202;
	st.shared.u32 	[%r451], %r202;
	st.shared.u32 	[%r451+1024], %r202;
	st.shared.u32 	[%r451+2048], %r202;
	st.shared.u32 	[%r451+3072], %r202;
	st.shared.u32 	[%r451+4096], %r202;
	st.shared.u32 	[%r451+5120], %r202;
	st.shared.u32 	[%r451+6144], %r202;
	st.shared.u32 	[%r451+7168], %r202;
	add.s32 	%r452, %r452, 16;
	add.s32 	%r451, %r451, 16384;
	setp.ne.s32 	%p6, %r452, 0;
	mov.u32 	%r454, %r12;
	@%p6 bra 	$L__BB9_5;
$L__BB9_6:
	setp.eq.s32 	%p7, %r5, 0;
	@%p7 bra 	$L__BB9_16;
	setp.lt.u32 	%p8, %r6, 7;
	@%p8 bra 	$L__BB9_9;
	shl.b32 	%r203, %r454, 10;
	add.s32 	%r204, %r11, %r203;
	mov.b32 	%r205, 0;
	st.shared.u32 	[%r204], %r205;
	st.shared.u32 	[%r204+1024], %r205;
	st.shared.u32 	[%r204+2048], %r205;
	st.shared.u32 	[%r204+3072], %r205;
	st.shared.u32 	[%r204+4096], %r205;
	st.shared.u32 	[%r204+5120], %r205;
	st.shared.u32 	[%r204+6144], %r205;
	st.shared.u32 	[%r204+7168], %r205;
	add.s32 	%r454, %r454, 8;
$L__BB9_9:
	setp.eq.s32 	%p9, %r7, 0;
	@%p9 bra 	$L__BB9_16;
	setp.lt.u32 	%p10, %r8, 3;
	@%p10 bra 	$L__BB9_12;
	shl.b32 	%r206, %r454, 10;
	add.s32 	%r207, %r11, %r206;
	mov.b32 	%r208, 0;
	st.shared.u32 	[%r207], %r208;
	st.shared.u32 	[%r207+1024], %r208;
	st.shared.u32 	[%r207+2048], %r208;
	st.shared.u32 	[%r207+3072], %r208;
	add.s32 	%r454, %r454, 4;
$L__BB9_12:
	setp.eq.s32 	%p11, %r9, 0;
	@%p11 bra 	$L__BB9_16;
	setp.eq.s32 	%p12, %r9, 1;
	shl.b32 	%r209, %r454, 10;
	add.s32 	%r35, %r11, %r209;
	mov.b32 	%r210, 0;
	st.shared.u32 	[%r35], %r210;
	@%p12 bra 	$L__BB9_16;
	setp.eq.s32 	%p13, %r9, 2;
	mov.b32 	%r211, 0;
	st.shared.u32 	[%r35+1024], %r211;
	@%p13 bra 	$L__BB9_16;
	mov.b32 	%r212, 0;
	st.shared.u32 	[%r35+2048], %r212;
$L__BB9_16:
	setp.gt.u32 	%p14, %r1, 127;
	@%p14 bra 	$L__BB9_30;
	setp.lt.u32 	%p15, %r4, 15;
	mov.b32 	%r458, 0;
	@%p15 bra 	$L__BB9_20;
	mov.b32 	%r456, 0;
$L__BB9_19:
	.pragma "nounroll";
	shl.b32 	%r215, %r456, 10;
	add.s32 	%r216, %r11, %r215;
	mov.b32 	%r217, 0;
	st.shared.u32 	[%r216+512], %r217;
	st.shared.u32 	[%r216+1536], %r217;
	st.shared.u32 	[%r216+2560], %r217;
	st.shared.u32 	[%r216+3584], %r217;
	st.shared.u32 	[%r216+4608], %r217;
	st.shared.u32 	[%r216+5632], %r217;
	st.shared.u32 	[%r216+6656], %r217;
	st.shared.u32 	[%r216+7680], %r217;
	st.shared.u32 	[%r216+8704], %r217;
	st.shared.u32 	[%r216+9728], %r217;
	st.shared.u32 	[%r216+10752], %r217;
	st.shared.u32 	[%r216+11776], %r217;
	st.shared.u32 	[%r216+12800], %r217;
	st.shared.u32 	[%r216+13824], %r217;
	st.shared.u32 	[%r216+14848], %r217;
	st.shared.u32 	[%r216+15872], %r217;
	add.s32 	%r456, %r456, 16;
	setp.ne.s32 	%p16, %r456, %r12;
	mov.u32 	%r458, %r12;
	@%p16 bra 	$L__BB9_19;
$L__BB9_20:
	setp.eq.s32 	%p17, %r5, 0;
	@%p17 bra 	$L__BB9_30;
	setp.lt.u32 	%p18, %r6, 7;
	@%p18 bra 	$L__BB9_23;
	shl.b32 	%r218, %r458, 10;
	add.s32 	%r219, %r11, %r218;
	mov.b32 	%r220, 0;
	st.shared.u32 	[%r219+512], %r220;
	st.shared.u32 	[%r219+1536], %r220;
	st.shared.u32 	[%r219+2560], %r220;
	st.shared.u32 	[%r219+3584], %r220;
	st.shared.u32 	[%r219+4608], %r220;
	st.shared.u32 	[%r219+5632], %r220;
	st.shared.u32 	[%r219+6656], %r220;
	st.shared.u32 	[%r219+7680], %r220;
	add.s32 	%r458, %r458, 8;
$L__BB9_23:
	setp.eq.s32 	%p19, %r7, 0;
	@%p19 bra 	$L__BB9_30;
	setp.lt.u32 	%p20, %r8, 3;
	@%p20 bra 	$L__BB9_26;
	shl.b32 	%r221, %r458, 10;
	add.s32 	%r222, %r11, %r221;
	mov.b32 	%r223, 0;
	st.shared.u32 	[%r222+512], %r223;
	st.shared.u32 	[%r222+1536], %r223;
	st.shared.u32 	[%r222+2560], %r223;
	st.shared.u32 	[%r222+3584], %r223;
	add.s32 	%r458, %r458, 4;
$L__BB9_26:
	setp.eq.s32 	%p21, %r9, 0;
	@%p21 bra 	$L__BB9_30;
	setp.eq.s32 	%p22, %r9, 1;
	shl.b32 	%r224, %r458, 10;
	add.s32 	%r43, %r11, %r224;
	mov.b32 	%r225, 0;
	st.shared.u32 	[%r43+512], %r225;
	@%p22 bra 	$L__BB9_30;
	setp.eq.s32 	%p23, %r9, 2;
	mov.b32 	%r226, 0;
	st.shared.u32 	[%r43+1536], %r226;
	@%p23 bra 	$L__BB9_30;
	mov.b32 	%r227, 0;
	st.shared.u32 	[%r43+2560], %r227;
$L__BB9_30:
	bar.sync 	0;
	bar.sync 	0;
	shl.b32 	%r44, %r450, 30;
	sub.s32 	%r228, %r184, %r44;
	min.u32 	%r45, %r228, 1073741824;
	setp.ge.u32 	%p24, %r2, %r45;
	@%p24 bra 	$L__BB9_70;
	mov.u32 	%r460, %r2;
$L__BB9_32:
	add.s32 	%r47, %r460, %r44;
	sub.s32 	%r48, %r184, %r47;
	setp.lt.u32 	%p25, %r48, 2048;
	@%p25 bra 	$L__BB9_34;
	add.s32 	%r255, %r1, %r47;
	mul.wide.u32 	%rd10, %r255, 4;
	add.s64 	%rd11, %rd1, %rd10;
	ld.global.u32 	%r491, [%rd11];
	ld.global.u32 	%r490, [%rd11+512];
	ld.global.u32 	%r489, [%rd11+1024];
	ld.global.u32 	%r488, [%rd11+1536];
	ld.global.u32 	%r487, [%rd11+2048];
	ld.global.u32 	%r486, [%rd11+2560];
	ld.global.u32 	%r485, [%rd11+3072];
	ld.global.u32 	%r484, [%rd11+3584];
	ld.global.u32 	%r483, [%rd11+4096];
	ld.global.u32 	%r482, [%rd11+4608];
	ld.global.u32 	%r481, [%rd11+5120];
	ld.global.u32 	%r480, [%rd11+5632];
	ld.global.u32 	%r479, [%rd11+6144];
	ld.global.u32 	%r478, [%rd11+6656];
	ld.global.u32 	%r477, [%rd11+7168];
	ld.global.u32 	%r476, [%rd11+7680];
	bra.uni 	$L__BB9_66;
$L__BB9_34:
	setp.ge.s32 	%p26, %r1, %r48;
	mov.b32 	%r491, 2147483647;
	@%p26 bra 	$L__BB9_36;
	add.s32 	%r230, %r1, %r47;
	mul.wide.u32 	%rd7, %r230, 4;
	add.s64 	%rd8, %rd1, %rd7;
	ld.global.u32 	%r491, [%rd8];
$L__BB9_36:
	add.s32 	%r232, %r1, 128;
	setp.ge.s32 	%p27, %r232, %r48;
	add.s32 	%r233, %r1, %r47;
	mul.wide.u32 	%rd9, %r233, 4;
	add.s64 	%rd3, %rd1, %rd9;
	mov.b32 	%r490, 2147483647;
	@%p27 bra 	$L__BB9_38;
	ld.global.u32 	%r490, [%rd3+512];
$L__BB9_38:
	setp.ge.s32 	%p28, %r13, %r48;
	mov.b32 	%r489, 2147483647;
	@%p28 bra 	$L__BB9_40;
	ld.global.u32 	%r489, [%rd3+1024];
$L__BB9_40:
	setp.ge.s32 	%p29, %r14, %r48;
	mov.b32 	%r488, 2147483647;
	@%p29 bra 	$L__BB9_42;
	ld.global.u32 	%r488, [%rd3+1536];
$L__BB9_42:
	setp.ge.s32 	%p30, %r15, %r48;
	mov.b32 	%r487, 2147483647;
	@%p30 bra 	$L__BB9_44;
	ld.global.u32 	%r487, [%rd3+2048];
$L__BB9_44:
	setp.ge.s32 	%p31, %r16, %r48;
	mov.b32 	%r486, 2147483647;
	@%p31 bra 	$L__BB9_46;
	ld.global.u32 	%r486, [%rd3+2560];
$L__BB9_46:
	setp.ge.s32 	%p32, %r17, %r48;
	mov.b32 	%r485, 2147483647;
	@%p32 bra 	$L__BB9_48;
	ld.global.u32 	%r485, [%rd3+3072];
$L__BB9_48:
	add.s32 	%r240, %r1, 896;
	setp.ge.s32 	%p33, %r240, %r48;
	mov.b32 	%r484, 2147483647;
	@%p33 bra 	$L__BB9_50;
	ld.global.u32 	%r484, [%rd3+3584];
$L__BB9_50:
	or.b32  	%r242, %r1, 1024;
	setp.ge.s32 	%p34, %r242, %r48;
	mov.b32 	%r483, 2147483647;
	@%p34 bra 	$L__BB9_52;
	ld.global.u32 	%r483, [%rd3+4096];
$L__BB9_52:
	add.s32 	%r244, %r1, 1152;
	setp.ge.s32 	%p35, %r244, %r48;
	mov.b32 	%r482, 2147483647;
	@%p35 bra 	$L__BB9_54;
	ld.global.u32 	%r482, [%rd3+4608];
$L__BB9_54:
	setp.ge.s32 	%p36, %r18, %r48;
	mov.b32 	%r481, 2147483647;
	@%p36 bra 	$L__BB9_56;
	ld.global.u32 	%r481, [%rd3+5120];
$L__BB9_56:
	add.s32 	%r247, %r1, 1408;
	setp.ge.s32 	%p37, %r247, %r48;
	mov.b32 	%r480, 2147483647;
	@%p37 bra 	$L__BB9_58;
	ld.global.u32 	%r480, [%rd3+5632];
$L__BB9_58:
	add.s32 	%r249, %r1, 1536;
	setp.ge.s32 	%p38, %r249, %r48;
	mov.b32 	%r479, 2147483647;
	@%p38 bra 	$L__BB9_60;
	ld.global.u32 	%r479, [%rd3+6144];
$L__BB9_60:
	add.s32 	%r251, %r1, 1664;
	setp.ge.s32 	%p39, %r251, %r48;
	mov.b32 	%r478, 2147483647;
	@%p39 bra 	$L__BB9_62;
	ld.global.u32 	%r478, [%rd3+6656];
$L__BB9_62:
	add.s32 	%r253, %r1, 1792;
	setp.ge.s32 	%p40, %r253, %r48;
	mov.b32 	%r477, 2147483647;
	@%p40 bra 	$L__BB9_64;
	ld.global.u32 	%r477, [%rd3+7168];
$L__BB9_64:
	setp.ge.s32 	%p41, %r19, %r48;
	mov.b32 	%r476, 2147483647;
	@%p41 bra 	$L__BB9_66;
	ld.global.u32 	%r476, [%rd3+7680];
$L__BB9_66:
	setp.le.s32 	%p42, %r186, %r185;
	@%p42 bra 	$L__BB9_69;
	xor.b32  	%r112, %r476, -2147483648;
	xor.b32  	%r113, %r477, -2147483648;
	xor.b32  	%r114, %r478, -2147483648;
	xor.b32  	%r115, %r479, -2147483648;
	xor.b32  	%r116, %r480, -2147483648;
	xor.b32  	%r117, %r481, -2147483648;
	xor.b32  	%r118, %r482, -2147483648;
	xor.b32  	%r119, %r483, -2147483648;
	xor.b32  	%r120, %r484, -2147483648;
	xor.b32  	%r121, %r485, -2147483648;
	xor.b32  	%r122, %r486, -2147483648;
	xor.b32  	%r123, %r487, -2147483648;
	xor.b32  	%r124, %r488, -2147483648;
	xor.b32  	%r125, %r489, -2147483648;
	xor.b32  	%r126, %r490, -2147483648;
	xor.b32  	%r127, %r491, -2147483648;
	mov.b32 	%r492, 0;
	mov.u32 	%r493, %r185;
$L__BB9_68:
	sub.s32 	%r257, %r186, %r493;
	shl.b32 	%r258, %r492, 10;
	mov.u32 	%r259, _ZZN3cub18CUB_300001_SM_10006detail10radix_sort30DeviceRadixSortHistogramKernelINS1_5radix10policy_hubIiNS0_8NullTypeEjE10Policy1000ELNS0_9SortOrderE0EijNS1_21identity_decomposer_tEEEvPT2_PKT1_SB_iiT3_E12temp_storage;
	add.s32 	%r260, %r259, %r258;
	min.s32 	%r261, %r257, 8;
	mov.b32 	%r262, -1;
	shl.b32 	%r263, %r262, %r261;
	not.b32 	%r264, %r263;
	shr.u32 	%r265, %r127, %r493;
	and.b32  	%r266, %r265, %r264;
	shl.b32 	%r267, %r266, 2;
	add.s32 	%r268, %r260, %r267;
	atom.shared.add.u32 	%r269, [%r268], 1;
	shr.u32 	%r270, %r126, %r493;
	and.b32  	%r271, %r270, %r264;
	shl.b32 	%r272, %r271, 2;
	add.s32 	%r273, %r260, %r272;
	atom.shared.add.u32 	%r274, [%r273], 1;
	shr.u32 	%r275, %r125, %r493;
	and.b32  	%r276, %r275, %r264;
	shl.b32 	%r277, %r276, 2;
	add.s32 	%r278, %r260, %r277;
	atom.shared.add.u32 	%r279, [%r278], 1;
	shr.u32 	%r280, %r124, %r493;
	and.b32  	%r281, %r280, %r264;
	shl.b32 	%r282, %r281, 2;
	add.s32 	%r283, %r260, %r282;
	atom.shared.add.u32 	%r284, [%r283], 1;
	shr.u32 	%r285, %r123, %r493;
	and.b32  	%r286, %r285, %r264;
	shl.b32 	%r287, %r286, 2;
	add.s32 	%r288, %r260, %r287;
	atom.shared.add.u32 	%r289, [%r288], 1;
	shr.u32 	%r290, %r122, %r493;
	and.b32  	%r291, %r290, %r264;
	shl.b32 	%r292, %r291, 2;
	add.s32 	%r293, %r260, %r292;
	atom.shared.add.u32 	%r294, [%r293], 1;
	shr.u32 	%r295, %r121, %r493;
	and.b32  	%r296, %r295, %r264;
	shl.b32 	%r297, %r296, 2;
	add.s32 	%r298, %r260, %r297;
	atom.shared.add.u32 	%r299, [%r298], 1;
	shr.u32 	%r300, %r120, %r493;
	and.b32  	%r301, %r300, %r264;
	shl.b32 	%r302, %r301, 2;
	add.s32 	%r303, %r260, %r302;
	atom.shared.add.u32 	%r304, [%r303], 1;
	shr.u32 	%r305, %r119, %r493;
	and.b32  	%r306, %r305, %r264;
	shl.b32 	%r307, %r306, 2;
	add.s32 	%r308, %r260, %r307;
	atom.shared.add.u32 	%r309, [%r308], 1;
	shr.u32 	%r310, %r118, %r493;
	and.b32  	%r311, %r310, %r264;
	shl.b32 	%r312, %r311, 2;
	add.s32 	%r313, %r260, %r312;
	atom.shared.add.u32 	%r314, [%r313], 1;
	shr.u32 	%r315, %r117, %r493;
	and.b32  	%r316, %r315, %r264;
	shl.b32 	%r317, %r316, 2;
	add.s32 	%r318, %r260, %r317;
	atom.shared.add.u32 	%r319, [%r318], 1;
	shr.u32 	%r320, %r116, %r493;
	and.b32  	%r321, %r320, %r264;
	shl.b32 	%r322, %r321, 2;
	add.s32 	%r323, %r260, %r322;
	atom.shared.add.u32 	%r324, [%r323], 1;
	shr.u32 	%r325, %r115, %r493;
	and.b32  	%r326, %r325, %r264;
	shl.b32 	%r327, %r326, 2;
	add.s32 	%r328, %r260, %r327;
	atom.shared.add.u32 	%r329, [%r328], 1;
	shr.u32 	%r330, %r114, %r493;
	and.b32  	%r331, %r330, %r264;
	shl.b32 	%r332, %r331, 2;
	add.s32 	%r333, %r260, %r332;
	atom.shared.add.u32 	%r334, [%r333], 1;
	shr.u32 	%r335, %r113, %r493;
	and.b32  	%r336, %r335, %r264;
	shl.b32 	%r337, %r336, 2;
	add.s32 	%r338, %r260, %r337;
	atom.shared.add.u32 	%r339, [%r338], 1;
	shr.u32 	%r340, %r112, %r493;
	and.b32  	%r341, %r340, %r264;
	shl.b32 	%r342, %r341, 2;
	add.s32 	%r343, %r260, %r342;
	atom.shared.add.u32 	%r344, [%r343], 1;
	add.s32 	%r493, %r493, 8;
	add.s32 	%r492, %r492, 1;
	setp.lt.s32 	%p43, %r493, %r186;
	@%p43 bra 	$L__BB9_68;
$L__BB9_69:
	add.s32 	%r460, %r460, %r3;
	setp.lt.u32 	%p44, %r460, %r45;
	@%p44 bra 	$L__BB9_32;
$L__BB9_70:
	bar.sync 	0;
	@%p1 bra 	$L__BB9_152;
	setp.lt.u32 	%p45, %r4, 7;
	mov.b32 	%r496, 0;
	@%p45 bra 	$L__BB9_90;
	mov.b32 	%r494, 0;
$L__BB9_73:
	.pragma "nounroll";
	shl.b32 	%r347, %r494, 10;
	add.s32 	%r134, %r11, %r347;
	ld.shared.u32 	%r135, [%r134];
	setp.eq.s32 	%p46, %r135, 0;
	@%p46 bra 	$L__BB9_75;
	shl.b32 	%r348, %r494, 8;
	add.s32 	%r349, %r348, %r1;
	mul.wide.u32 	%rd12, %r349, 4;
	add.s64 	%rd13, %rd2, %rd12;
	atom.global.add.u32 	%r350, [%rd13], %r135;
$L__BB9_75:
	ld.shared.u32 	%r136, [%r134+1024];
	setp.eq.s32 	%p47, %r136, 0;
	@%p47 bra 	$L__BB9_77;
	shl.b32 	%r351, %r494, 8;
	add.s32 	%r352, %r351, %r1;
	add.s32 	%r353, %r352, 256;
	mul.wide.u32 	%rd14, %r353, 4;
	add.s64 	%rd15, %rd2, %rd14;
	atom.global.add.u32 	%r354, [%rd15], %r136;
$L__BB9_77:
	ld.shared.u32 	%r137, [%r134+2048];
	setp.eq.s32 	%p48, %r137, 0;
	@%p48 bra 	$L__BB9_79;
	shl.b32 	%r355, %r494, 8;
	add.s32 	%r356, %r355, %r1;
	add.s32 	%r357, %r356, 512;
	mul.wide.u32 	%rd16, %r357, 4;
	add.s64 	%rd17, %rd2, %rd16;
	atom.global.add.u32 	%r358, [%rd17], %r137;
$L__BB9_79:
	ld.shared.u32 	%r138, [%r134+3072];
	setp.eq.s32 	%p49, %r138, 0;
	@%p49 bra 	$L__BB9_81;
	shl.b32 	%r359, %r494, 8;
	add.s32 	%r360, %r359, %r1;
	add.s32 	%r361, %r360, 768;
	mul.wide.u32 	%rd18, %r361, 4;
	add.s64 	%rd19, %rd2, %rd18;
	atom.global.add.u32 	%r362, [%rd19], %r138;
$L__BB9_81:
	ld.shared.u32 	%r139, [%r134+4096];
	setp.eq.s32 	%p50, %r139, 0;
	@%p50 bra 	$L__BB9_83;
	shl.b32 	%r363, %r494, 8;
	add.s32 	%r364, %r363, %r1;
	add.s32 	%r365, %r364, 1024;
	mul.wide.u32 	%rd20, %r365, 4;
	add.s64 	%rd21, %rd2, %rd20;
	atom.global.add.u32 	%r366, [%rd21], %r139;
$L__BB9_83:
	ld.shared.u32 	%r140, [%r134+5120];
	setp.eq.s32 	%p51, %r140, 0;
	@%p51 bra 	$L__BB9_85;
	shl.b32 	%r367, %r494, 8;
	add.s32 	%r368, %r367, %r1;
	add.s32 	%r369, %r368, 1280;
	mul.wide.u32 	%rd22, %r369, 4;
	add.s64 	%rd23, %rd2, %rd22;
	atom.global.add.u32 	%r370, [%rd23], %r140;
$L__BB9_85:
	ld.shared.u32 	%r141, [%r134+6144];
	setp.eq.s32 	%p52, %r141, 0;
	@%p52 bra 	$L__BB9_87;
	shl.b32 	%r371, %r494, 8;
	add.s32 	%r372, %r371, %r1;
	add.s32 	%r373, %r372, 1536;
	mul.wide.u32 	%rd24, %r373, 4;
	add.s64 	%rd25, %rd2, %rd24;
	atom.global.add.u32 	%r374, [%rd25], %r141;
$L__BB9_87:
	ld.shared.u32 	%r142, [%r134+7168];
	setp.eq.s32 	%p53, %r142, 0;
	@%p53 bra 	$L__BB9_89;
	shl.b32 	%r375, %r494, 8;
	add.s32 	%r376, %r375, %r1;
	add.s32 	%r377, %r376, 1792;
	mul.wide.u32 	%rd26, %r377, 4;
	add.s64 	%rd27, %rd2, %rd26;
	atom.global.add.u32 	%r378, [%rd27], %r142;
$L__BB9_89:
	add.s32 	%r494, %r494, 8;
	setp.ne.s32 	%p54, %r494, %r20;
	mov.u32 	%r496, %r20;
	@%p54 bra 	$L__BB9_73;
$L__BB9_90:
	setp.eq.s32 	%p55, %r7, 0;
	@%p55 bra 	$L__BB9_111;
	setp.lt.u32 	%p56, %r8, 3;
	@%p56 bra 	$L__BB9_101;
	shl.b32 	%r379, %r496, 10;
	add.s32 	%r145, %r11, %r379;
	ld.shared.u32 	%r146, [%r145];
	setp.eq.s32 	%p57, %r146, 0;
	@%p57 bra 	$L__BB9_94;
	shl.b32 	%r380, %r496, 8;
	add.s32 	%r381, %r380, %r1;
	mul.wide.u32 	%rd28, %r381, 4;
	add.s64 	%rd29, %rd2, %rd28;
	atom.global.add.u32 	%r382, [%rd29], %r146;
$L__BB9_94:
	ld.shared.u32 	%r147, [%r145+1024];
	setp.eq.s32 	%p58, %r147, 0;
	@%p58 bra 	$L__BB9_96;
	shl.b32 	%r383, %r496, 8;
	add.s32 	%r384, %r383, %r1;
	add.s32 	%r385, %r384, 256;
	mul.wide.u32 	%rd30, %r385, 4;
	add.s64 	%rd31, %rd2, %rd30;
	atom.global.add.u32 	%r386, [%rd31], %r147;
$L__BB9_96:
	ld.shared.u32 	%r148, [%r145+2048];
	setp.eq.s32 	%p59, %r148, 0;
	@%p59 bra 	$L__BB9_98;
	shl.b32 	%r387, %r496, 8;
	add.s32 	%r388, %r387, %r1;
	add.s32 	%r389, %r388, 512;
	mul.wide.u32 	%rd32, %r389, 4;
	add.s64 	%rd33, %rd2, %rd32;
	atom.global.add.u32 	%r390, [%rd33], %r148;
$L__BB9_98:
	ld.shared.u32 	%r149, [%r145+3072];
	setp.eq.s32 	%p60, %r149, 0;
	@%p60 bra 	$L__BB9_100;
	shl.b32 	%r391, %r496, 8;
	add.s32 	%r392, %r391, %r1;
	add.s32 	%r393, %r392, 768;
	mul.wide.u32 	%rd34, %r393, 4;
	add.s64 	%rd35, %rd2, %rd34;
	atom.global.add.u32 	%r394, [%rd35], %r149;
$L__BB9_100:
	add.s32 	%r496, %r496, 4;
$L__BB9_101:
	setp.eq.s32 	%p61, %r9, 0;
	@%p61 bra 	$L__BB9_111;
	setp.eq.s32 	%p62, %r10, 0;
	@%p62 bra 	$L__BB9_108;
	shl.b32 	%r395, %r496, 10;
	add.s32 	%r152, %r11, %r395;
	ld.shared.u32 	%r153, [%r152];
	setp.eq.s32 	%p63, %r153, 0;
	@%p63 bra 	$L__BB9_105;
	shl.b32 	%r396, %r496, 8;
	add.s32 	%r397, %r396, %r1;
	mul.wide.u32 	%rd36, %r397, 4;
	add.s64 	%rd37, %rd2, %rd36;
	atom.global.add.u32 	%r398, [%rd37], %r153;
$L__BB9_105:
	ld.shared.u32 	%r154, [%r152+1024];
	setp.eq.s32 	%p64, %r154, 0;
	@%p64 bra 	$L__BB9_107;
	shl.b32 	%r399, %r496, 8;
	add.s32 	%r400, %r399, %r1;
	add.s32 	%r401, %r400, 256;
	mul.wide.u32 	%rd38, %r401, 4;
	add.s64 	%rd39, %rd2, %rd38;
	atom.global.add.u32 	%r402, [%rd39], %r154;
$L__BB9_107:
	add.s32 	%r496, %r496, 2;
$L__BB9_108:
	setp.eq.s32 	%p65, %r21, 0;
	@%p65 bra 	$L__BB9_111;
	shl.b32 	%r403, %r496, 10;
	add.s32 	%r404, %r11, %r403;
	ld.shared.u32 	%r157, [%r404];
	setp.eq.s32 	%p66, %r157, 0;
	@%p66 bra 	$L__BB9_111;
	shl.b32 	%r405, %r496, 8;
	add.s32 	%r406, %r405, %r1;
	mul.wide.u32 	%rd40, %r406, 4;
	add.s64 	%rd41, %rd2, %rd40;
	atom.global.add.u32 	%r407, [%rd41], %r157;
$L__BB9_111:
	setp.gt.u32 	%p67, %r1, 127;
	@%p67 bra 	$L__BB9_152;
	setp.lt.u32 	%p68, %r4, 7;
	mov.b32 	%r500, 0;
	@%p68 bra 	$L__BB9_131;
	mov.b32 	%r498, 0;
$L__BB9_114:
	.pragma "nounroll";
	shl.b32 	%r410, %r498, 10;
	add.s32 	%r159, %r11, %r410;
	ld.shared.u32 	%r160, [%r159+512];
	setp.eq.s32 	%p69, %r160, 0;
	shl.b32 	%r411, %r498, 8;
	add.s32 	%r412, %r411, %r1;
	mul.wide.u32 	%rd42, %r412, 4;
	add.s64 	%rd4, %rd2, %rd42;
	@%p69 bra 	$L__BB9_116;
	atom.global.add.u32 	%r413, [%rd4+512], %r160;
$L__BB9_116:
	ld.shared.u32 	%r161, [%r159+1536];
	setp.eq.s32 	%p70, %r161, 0;
	@%p70 bra 	$L__BB9_118;
	atom.global.add.u32 	%r414, [%rd4+1536], %r161;
$L__BB9_118:
	ld.shared.u32 	%r162, [%r159+2560];
	setp.eq.s32 	%p71, %r162, 0;
	@%p71 bra 	$L__BB9_120;
	atom.global.add.u32 	%r415, [%rd4+2560], %r162;
$L__BB9_120:
	ld.shared.u32 	%r163, [%r159+3584];
	setp.eq.s32 	%p72, %r163, 0;
	@%p72 bra 	$L__BB9_122;
	atom.global.add.u32 	%r416, [%rd4+3584], %r163;
$L__BB9_122:
	ld.shared.u32 	%r164, [%r159+4608];
	setp.eq.s32 	%p73, %r164, 0;
	@%p73 bra 	$L__BB9_124;
	atom.global.add.u32 	%r417, [%rd4+4608], %r164;
$L__BB9_124:
	ld.shared.u32 	%r165, [%r159+5632];
	setp.eq.s32 	%p74, %r165, 0;
	@%p74 bra 	$L__BB9_126;
	atom.global.add.u32 	%r418, [%rd4+5632], %r165;
$L__BB9_126:
	ld.shared.u32 	%r166, [%r159+6656];
	setp.eq.s32 	%p75, %r166, 0;
	@%p75 bra 	$L__BB9_128;
	atom.global.add.u32 	%r419, [%rd4+6656], %r166;
$L__BB9_128:
	ld.shared.u32 	%r167, [%r159+7680];
	setp.eq.s32 	%p76, %r167, 0;
	@%p76 bra 	$L__BB9_130;
	atom.global.add.u32 	%r420, [%rd4+7680], %r167;
$L__BB9_130:
	add.s32 	%r498, %r498, 8;
	setp.ne.s32 	%p77, %r498, %r20;
	mov.u32 	%r500, %r20;
	@%p77 bra 	$L__BB9_114;
$L__BB9_131:
	setp.eq.s32 	%p78, %r7, 0;
	@%p78 bra 	$L__BB9_152;
	setp.lt.u32 	%p79, %r8, 3;
	@%p79 bra 	$L__BB9_142;
	shl.b32 	%r421, %r500, 10;
	add.s32 	%r170, %r11, %r421;
	ld.shared.u32 	%r171, [%r170+512];
	setp.eq.s32 	%p80, %r171, 0;
	@%p80 bra 	$L__BB9_135;
	shl.b32 	%r422, %r500, 8;
	add.s32 	%r423, %r422, %r1;
	mul.wide.u32 	%rd43, %r423, 4;
	add.s64 	%rd44, %rd2, %rd43;
	atom.global.add.u32 	%r424, [%rd44+512], %r171;
$L__BB9_135:
	ld.shared.u32 	%r172, [%r170+1536];
	setp.eq.s32 	%p81, %r172, 0;
	@%p81 bra 	$L__BB9_137;
	shl.b32 	%r425, %r500, 8;
	add.s32 	%r426, %r425, %r1;
	add.s32 	%r427, %r426, 256;
	mul.wide.u32 	%rd45, %r427, 4;
	add.s64 	%rd46, %rd2, %rd45;
	atom.global.add.u32 	%r428, [%rd46+512], %r172;
$L__BB9_137:
	ld.shared.u32 	%r173, [%r170+2560];
	setp.eq.s32 	%p82, %r173, 0;
	@%p82 bra 	$L__BB9_139;
	shl.b32 	%r429, %r500, 8;
	add.s32 	%r430, %r429, %r1;
	add.s32 	%r431, %r430, 512;
	mul.wide.u32 	%rd47, %r431, 4;
	add.s64 	%rd48, %rd2, %rd47;
	atom.global.add.u32 	%r432, [%rd48+512], %r173;
$L__BB9_139:
	ld.shared.u32 	%r174, [%r170+3584];
	setp.eq.s32 	%p83, %r174, 0;
	@%p83 bra 	$L__BB9_141;
	shl.b32 	%r433, %r500, 8;
	add.s32 	%r434, %r433, %r1;
	add.s32 	%r435, %r434, 768;
	mul.wide.u32 	%rd49, %r435, 4;
	add.s64 	%rd50, %rd2, %rd49;
	atom.global.add.u32 	%r436, [%rd50+512], %r174;
$L__BB9_141:
	add.s32 	%r500, %r500, 4;
$L__BB9_142:
	setp.eq.s32 	%p84, %r9, 0;
	@%p84 bra 	$L__BB9_152;
	setp.eq.s32 	%p85, %r10, 0;
	@%p85 bra 	$L__BB9_149;
	shl.b32 	%r437, %r500, 10;
	add.s32 	%r177, %r11, %r437;
	ld.shared.u32 	%r178, [%r177+512];
	setp.eq.s32 	%p86, %r178, 0;
	@%p86 bra 	$L__BB9_146;
	shl.b32 	%r438, %r500, 8;
	add.s32 	%r439, %r438, %r1;
	mul.wide.u32 	%rd51, %r439, 4;
	add.s64 	%rd52, %rd2, %rd51;
	atom.global.add.u32 	%r440, [%rd52+512], %r178;
$L__BB9_146:
	ld.shared.u32 	%r179, [%r177+1536];
	setp.eq.s32 	%p87, %r179, 0;
	@%p87 bra 	$L__BB9_148;
	shl.b32 	%r441, %r500, 8;
	add.s32 	%r442, %r441, %r1;
	add.s32 	%r443, %r442, 256;
	mul.wide.u32 	%rd53, %r443, 4;
	add.s64 	%rd54, %rd2, %rd53;
	atom.global.add.u32 	%r444, [%rd54+512], %r179;
$L__BB9_148:
	add.s32 	%r500, %r500, 2;
$L__BB9_149:
	setp.eq.s32 	%p88, %r21, 0;
	@%p88 bra 	$L__BB9_152;
	shl.b32 	%r445, %r500, 10;
	add.s32 	%r446, %r11, %r445;
	ld.shared.u32 	%r182, [%r446+512];
	setp.eq.s32 	%p89, %r182, 0;
	@%p89 bra 	$L__BB9_152;
	shl.b32 	%r447, %r500, 8;
	add.s32 	%r448, %r447, %r1;
	mul.wide.u32 	%rd55, %r448, 4;
	add.s64 	%rd56, %rd2, %rd55;
	atom.global.add.u32 	%r449, [%rd56+512], %r182;
$L__BB9_152:
	bar.sync 	0;
	add.s32 	%r450, %r450, 1;
	setp.ne.s32 	%p90, %r450, %r24;
	@%p90 bra 	$L__BB9_2;
$L__BB9_153:
	ret;

}
	// .globl	_ZN3cub18CUB_300001_SM_10006detail10radix_sort33DeviceRadixSortExclusiveSumKernelINS1_5radix10policy_hubIiNS0_8NullTypeEjE10Policy1000EjEEvPT0_
.visible .entry _ZN3cub18CUB_300001_SM_10006detail10radix_sort33DeviceRadixSortExclusiveSumKernelINS1_5radix10policy_hubIiNS0_8NullTypeEjE10Policy1000EjEEvPT0_(
	.param .u64 .ptr .align 1 _ZN3cub18CUB_300001_SM_10006detail10radix_sort33DeviceRadixSortExclusiveSumKernelINS1_5radix10policy_hubIiNS0_8NullTypeEjE10Policy1000EjEEvPT0__param_0
)
{
	.reg .pred 	%p<4>;
	.reg .b32 	%r<77>;
	.reg .b64 	%rd<5>;
	// demoted variable
	.shared .align 16 .b8 _ZZN3cub18CUB_300001_SM_10006detail10radix_sort33DeviceRadixSortExclusiveSumKernelINS1_5radix10policy_hubIiNS0_8NullTypeEjE10Policy1000EjEEvPT0_E12temp_storage[1184];
	ld.param.u64 	%rd2, [_ZN3cub18CUB_300001_SM_10006detail10radix_sort33DeviceRadixSortExclusiveSumKernelINS1_5radix10policy_hubIiNS0_8NullTypeEjE10Policy1000EjEEvPT0__param_0];
	cvta.to.global.u64 	%rd3, %rd2;
	mov.u32 	%r6, %ctaid.x;
	shl.b32 	%r7, %r6, 8;
	mov.u32 	%r1, %tid.x;
	setp.gt.u32 	%p1, %r1, 255;
	add.s32 	%r8, %r7, %r1;
	mul.wide.s32 	%rd4, %r8, 4;
	add.s64 	%rd1, %rd3, %rd4;
	@%p1 bra 	$L__BB10_2;
	ld.global.u32 	%r76, [%rd1];
$L__BB10_2:
	shr.u32 	%r9, %r1, 3;
	add.s32 	%r10, %r9, %r1;
	shl.b32 	%r11, %r10, 2;
	mov.u32 	%r12, _ZZN3cub18CUB_300001_SM_10006detail10radix_sort33DeviceRadixSortExclusiveSumKernelINS1_5radix10policy_hubIiNS0_8NullTypeEjE10Policy1000EjEEvPT0_E12temp_storage;
	add.s32 	%r13, %r12, %r11;
	add.s32 	%r4, %r13, 16;
	st.shared.u32 	[%r13+16], %r76;
	bar.sync 	0;
	setp.gt.u32 	%p2, %r1, 31;
	@%p2 bra 	$L__BB10_4;
	mad.lo.s32 	%r45, %r1, 36, %r12;
	ld.shared.u32 	%r46, [%r45+16];
	ld.shared.u32 	%r47, [%r45+20];
	ld.shared.u32 	%r48, [%r45+24];
	ld.shared.u32 	%r49, [%r45+28];
	ld.shared.u32 	%r50, [%r45+32];
	ld.shared.u32 	%r51, [%r45+36];
	ld.shared.u32 	%r52, [%r45+40];
	ld.shared.u32 	%r53, [%r45+44];
	add.s32 	%r54, %r47, %r46;
	add.s32 	%r55, %r54, %r48;
	add.s32 	%r56, %r55, %r49;
	add.s32 	%r57, %r56, %r50;
	add.s32 	%r58, %r57, %r51;
	add.s32 	%r59, %r58, %r52;
	add.s32 	%r18, %r59, %r53;
	mov.b32 	%r16, 1;
	mov.b32 	%r41, 0;
	mov.b32 	%r43, -1;
	// begin inline asm
	{  .reg .u32 r0;  .reg .pred p;  shfl.sync.up.b32 r0|p, %r18, %r16, %r41, %r43;  @p add.u32 r0, r0, %r18;  mov.u32 %r14, r0;}
	// end inline asm
	mov.b32 	%r22, 2;
	// begin inline asm
	{  .reg .u32 r0;  .reg .pred p;  shfl.sync.up.b32 r0|p, %r14, %r22, %r41, %r43;  @p add.u32 r0, r0, %r14;  mov.u32 %r20, r0;}
	// end inline asm
	mov.b32 	%r28, 4;
	// begin inline asm
	{  .reg .u32 r0;  .reg .pred p;  shfl.sync.up.b32 r0|p, %r20, %r28, %r41, %r43;  @p add.u32 r0, r0, %r20;  mov.u32 %r26, r0;}
	// end inline asm
	mov.b32 	%r34, 8;
	// begin inline asm
	{  .reg .u32 r0;  .reg .pred p;  shfl.sync.up.b32 r0|p, %r26, %r34, %r41, %r43;  @p add.u32 r0, r0, %r26;  mov.u32 %r32, r0;}
	// end inline asm
	mov.b32 	%r40, 16;
	// begin inline asm
	{  .reg .u32 r0;  .reg .pred p;  shfl.sync.up.b32 r0|p, %r32, %r40, %r41, %r43;  @p add.u32 r0, r0, %r32;  mov.u32 %r38, r0;}
	// end inline asm
	sub.s32 	%r60, %r38, %r18;
	ld.shared.u32 	%r61, [%r45+16];
	ld.shared.u32 	%r62, [%r45+20];
	ld.shared.u32 	%r63, [%r45+24];
	ld.shared.u32 	%r64, [%r45+28];
	ld.shared.u32 	%r65, [%r45+32];
	ld.shared.u32 	%r66, [%r45+36];
	ld.shared.u32 	%r67, [%r45+40];
	add.s32 	%r68, %r61, %r60;
	add.s32 	%r69, %r62, %r68;
	add.s32 	%r70, %r63, %r69;
	add.s32 	%r71, %r64, %r70;
	add.s32 	%r72, %r65, %r71;
	add.s32 	%r73, %r66, %r72;
	add.s32 	%r74, %r67, %r73;
	st.shared.u32 	[%r45+16], %r60;
	st.shared.u32 	[%r45+20], %r68;
	st.shared.u32 	[%r45+24], %r69;
	st.shared.u32 	[%r45+28], %r70;
	st.shared.u32 	[%r45+32], %r71;
	st.shared.u32 	[%r45+36], %r72;
	st.shared.u32 	[%r45+40], %r73;
	st.shared.u32 	[%r45+44], %r74;
$L__BB10_4:
	setp.gt.u32 	%p3, %r1, 255;
	bar.sync 	0;
	@%p3 bra 	$L__BB10_6;
	ld.shared.u32 	%r75, [%r4];
	st.global.u32 	[%rd1], %r75;
$L__BB10_6:
	ret;

}
	// .globl	_ZN3cub18CUB_300001_SM_10006detail10radix_sort29DeviceRadixSortOnesweepKernelINS1_5radix10policy_hubIiNS0_8NullTypeEjE10Policy1000ELNS0_9SortOrderE0EiS6_jiiNS1_21identity_decomposer_tEEEvPT5_SC_PT3_PKSD_PT1_PKSH_PT2_PKSL_T4_iiT6_
.visible .entry _ZN3cub18CUB_300001_SM_10006detail10radix_sort29DeviceRadixSortOnesweepKernelINS1_5radix10policy_hubIiNS0_8NullTypeEjE10Policy1000ELNS0_9SortOrderE0EiS6_jiiNS1_21identity_decomposer_tEEEvPT5_SC_PT3_PKSD_PT1_PKSH_PT2_PKSL_T4_iiT6_(
	.param .u64 .ptr .align 1 _ZN3cub18CUB_300001_SM_10006detail10radix_sort29DeviceRadixSortOnesweepKernelINS1_5radix10policy_hubIiNS0_8NullTypeEjE10Policy1000ELNS0_9SortOrderE0EiS6_jiiNS1_21identity_decomposer_tEEEvPT5_SC_PT3_PKSD_PT1_PKSH_PT2_PKSL_T4_iiT6__param_0,
	.param .u64 .ptr .align 1 _ZN3cub18CUB_300001_SM_10006detail10radix_sort29DeviceRadixSortOnesweepKernelINS1_5radix10policy_hubIiNS0_8NullTypeEjE10Policy1000ELNS0_9SortOrderE0EiS6_jiiNS1_21identity_decomposer_tEEEvPT5_SC_PT3_PKSD_PT1_PKSH_PT2_PKSL_T4_iiT6__param_1,
	.param .u64 .ptr .align 1 _ZN3cub18CUB_300001_SM_10006detail10radix_sort29DeviceRadixSortOnesweepKernelINS1_5radix10policy_hubIiNS0_8NullTypeEjE10Policy1000ELNS0_9SortOrderE0EiS6_jiiNS1_21identity_decomposer_tEEEvPT5_SC_PT3_PKSD_PT1_PKSH_PT2_PKSL_T4_iiT6__param_2,
	.param .u64 .ptr .align 1 _ZN3cub18CUB_300001_SM_10006detail10radix_sort29DeviceRadixSortOnesweepKernelINS1_5radix10policy_hubIiNS0_8NullTypeEjE10Policy1000ELNS0_9SortOrderE0EiS6_jiiNS1_21identity_decomposer_tEEEvPT5_SC_PT3_PKSD_PT1_PKSH_PT2_PKSL_T4_iiT6__param_3,
	.param .u64 .ptr .align 1 _ZN3cub18CUB_300001_SM_10006detail10radix_sort29DeviceRadixSortOnesweepKernelINS1_5radix10policy_hubIiNS0_8NullTypeEjE10Policy1000ELNS0_9SortOrderE0EiS6_jiiNS1_21identity_decomposer_tEEEvPT5_SC_PT3_PKSD_PT1_PKSH_PT2_PKSL_T4_iiT6__param_4,
	.param .u64 .ptr .align 1 _ZN3cub18CUB_300001_SM_10006detail10radix_sort29DeviceRadixSortOnesweepKernelINS1_5radix10policy_hubIiNS0_8NullTypeEjE10Policy1000ELNS0_9SortOrderE0EiS6_jiiNS1_21identity_decomposer_tEEEvPT5_SC_PT3_PKSD_PT1_PKSH_PT2_PKSL_T4_iiT6__param_5,
	.param .u64 .ptr .align 1 _ZN3cub18CUB_300001_SM_10006detail10radix_sort29DeviceRadixSortOnesweepKernelINS1_5radix10policy_hubIiNS0_8NullTypeEjE10Policy1000ELNS0_9SortOrderE0EiS6_jiiNS1_21identity_decomposer_tEEEvPT5_SC_PT3_PKSD_PT1_PKSH_PT2_PKSL_T4_iiT6__param_6,
	.param .u64 .ptr .align 1 _ZN3cub18CUB_300001_SM_10006detail10radix_sort29DeviceRadixSortOnesweepKernelINS1_5radix10policy_hubIiNS0_8NullTypeEjE10Policy1000ELNS0_9SortOrderE0EiS6_jiiNS1_21identity_decomposer_tEEEvPT5_SC_PT3_PKSD_PT1_PKSH_PT2_PKSL_T4_iiT6__param_7,
	.param .u32 _ZN3cub18CUB_300001_SM_10006detail10radix_sort29DeviceRadixSortOnesweepKernelINS1_5radix10policy_hubIiNS0_8NullTypeEjE10Policy1000ELNS0_9SortOrderE0EiS6_jiiNS1_21identity_decomposer_tEEEvPT5_SC_PT3_PKSD_PT1_PKSH_PT2_PKSL_T4_iiT6__param_8,
	.param .u32 _ZN3cub18CUB_300001_SM_10006detail10radix_sort29DeviceRadixSortOnesweepKernelINS1_5radix10policy_hubIiNS0_8NullTypeEjE10Policy1000ELNS0_9SortOrderE0EiS6_jiiNS1_21identity_decomposer_tEEEvPT5_SC_PT3_PKSD_PT1_PKSH_PT2_PKSL_T4_iiT6__param_9,
	.param .u32 _ZN3cub18CUB_300001_SM_10006detail10radix_sort29DeviceRadixSortOnesweepKernelINS1_5radix10policy_hubIiNS0_8NullTypeEjE10Policy1000ELNS0_9SortOrderE0EiS6_jiiNS1_21identity_decomposer_tEEEvPT5_SC_PT3_PKSD_PT1_PKSH_PT2_PKSL_T4_iiT6__param_10,
	.param .align 1 .b8 _ZN3cub18CUB_300001_SM_10006detail10radix_sort29DeviceRadixSortOnesweepKernelINS1_5radix10policy_hubIiNS0_8NullTypeEjE10Policy1000ELNS0_9SortOrderE0EiS6_jiiNS1_21identity_decomposer_tEEEvPT5_SC_PT3_PKSD_PT1_PKSH_PT2_PKSL_T4_iiT6__param_11[1]
)
.maxntid 384
{
	.reg .pred 	%p<147>;
	.reg .b32 	%r<1995>;
	.reg .b64 	%rd<140>;
	// demoted variable
	.shared .align 16 .b8 _ZZN3cub18CUB_300001_SM_10006detail10radix_sort29DeviceRadixSortOnesweepKernelINS1_5radix10policy_hubIiNS0_8NullTypeEjE10Policy1000ELNS0_9SortOrderE0EiS6_jiiNS1_21identity_decomposer_tEEEvPT5_SC_PT3_PKSD_PT1_PKSH_PT2_PKSL_T4_iiT6_E1s[31744];
	ld.param.u64 	%rd13, [_ZN3cub18CUB_300001_SM_10006detail10radix_sort29DeviceRadixSortOnesweepKernelINS1_5radix10policy_hubIiNS0_8NullTypeEjE10Policy1000ELNS0_9SortOrderE0EiS6_jiiNS1_21identity_decomposer_tEEEvPT5_SC_PT3_PKSD_PT1_PKSH_PT2_PKSL_T4_iiT6__param_1];
	ld.param.u64 	%rd16, [_ZN3cub18CUB_300001_SM_10006detail10radix_sort29DeviceRadixSortOnesweepKernelINS1_5radix10policy_hubIiNS0_8NullTypeEjE10Policy1000ELNS0_9SortOrderE0EiS6_jiiNS1_21identity_decomposer_tEEEvPT5_SC_PT3_PKSD_PT1_PKSH_PT2_PKSL_T4_iiT6__param_4];
	ld.param.u64 	%rd17, [_ZN3cub18CUB_300001_SM_10006detail10radix_sort29DeviceRadixSortOnesweepKernelINS1_5radix10policy_hubIiNS0_8NullTypeEjE10Policy1000ELNS0_9SortOrderE0EiS6_jiiNS1_21identity_decomposer_tEEEvPT5_SC_PT3_PKSD_PT1_PKSH_PT2_PKSL_T4_iiT6__param_5];
	ld.param.u32 	%r328, [_ZN3cub18CUB_300001_SM_10006detail10radix_sort29DeviceRadixSortOnesweepKernelINS1_5radix10policy_hubIiNS0_8NullTypeEjE10Policy1000ELNS0_9SortOrderE0EiS6_jiiNS1_21identity_decomposer_tEEEvPT5_SC_PT3_PKSD_PT1_PKSH_PT2_PKSL_T4_iiT6__param_9];
	cvta.to.global.u64 	%rd1, %rd16;
	cvta.to.global.u64 	%rd2, %rd17;
	mov.u32 	%r1, %tid.x;
	// begin inline asm
	mov.u32 %r330, %laneid;
	// end inline asm
	setp.ne.s32 	%p1, %r1, 0;
	@%p1 bra 	$L__BB11_2;
	cvta.to.global.u64 	%rd18, %rd13;
	atom.global.add.u32 	%r331, [%rd18], 1;
	st.shared.u32 	[_ZZN3cub18CUB_300001_SM_10006detail10radix_sort29DeviceRadixSortOnesweepKernelINS1_5radix10policy_hubIiNS0_8NullTypeEjE10Policy1000ELNS0_9SortOrderE0EiS6_jiiNS1_21identity_decomposer_tEEEvPT5_SC_PT3_PKSD_PT1_PKSH_PT2_PKSL_T4_iiT6_E1s+30720], %r331;
$L__BB11_2:
	ld.param.u32 	%r1888, [_ZN3cub18CUB_300001_SM_10006detail10radix_sort29DeviceRadixSortOnesweepKernelINS1_5radix10policy_hubIiNS0_8NullTypeEjE10Policy1000ELNS0_9SortOrderE0EiS6_jiiNS1_21identity_decomposer_tEEEvPT5_SC_PT3_PKSD_PT1_PKSH_PT2_PKSL_T4_iiT6__param_8];
	bar.sync 	0;
	ld.shared.u32 	%r3, [_ZZN3cub18CUB_300001_SM_10006detail10radix_sort29DeviceRadixSortOnesweepKernelINS1_5radix10policy_hubIiNS0_8NullTypeEjE10Policy1000ELNS0_9SortOrderE0EiS6_jiiNS1_21identity_decomposer_tEEEvPT5_SC_PT3_PKSD_PT1_PKSH_PT2_PKSL_T4_iiT6_E1s+30720];
	mul.lo.s32 	%r4, %r3, 7680;
	add.s32 	%r332, %r4, 7680;
	setp.gt.s32 	%p2, %r332, %r1888;
	@%p2 bra 	$L__BB11_4;
	and.b32  	%r333, %r1, 31;
	and.b32  	%r334, %r1, 992;
	mul.lo.s32 	%r335, %r334, 20;
	or.b32  	%r336, %r335, %r333;
	cvt.u64.u32 	%rd19, %r4;
	cvt.u64.u32 	%rd20, %r336;
	add.s64 	%rd21, %rd20, %rd19;
	shl.b64 	%rd22, %rd21, 2;
	add.s64 	%rd23, %rd2, %rd22;
	ld.global.u32 	%r1916, [%rd23];
	ld.global.u32 	%r1917, [%rd23+128];
	ld.global.u32 	%r1918, [%rd23+256];
	ld.global.u32 	%r1919, [%rd23+384];
	ld.global.u32 	%r1920, [%rd23+512];
	ld.global.u32 	%r1921, [%rd23+640];
	ld.global.u32 	%r1922, [%rd23+768];
	ld.global.u32 	%r1923, [%rd23+896];
	ld.global.u32 	%r1924, [%rd23+1024];
	ld.global.u32 	%r1925, [%rd23+1152];
	ld.global.u32 	%r1926, [%rd23+1280];
	ld.global.u32 	%r1927, [%rd23+1408];
	ld.global.u32 	%r1928, [%rd23+1536];
	ld.global.u32 	%r1929, [%rd23+1664];
	ld.global.u32 	%r1930, [%rd23+1792];
	ld.global.u32 	%r1931, [%rd23+1920];
	ld.global.u32 	%r1932, [%rd23+2048];
	ld.global.u32 	%r1933, [%rd23+2176];
	ld.global.u32 	%r1934, [%rd23+2304];
	ld.global.u32 	%r1935, [%rd23+2432];
	bra.uni 	$L__BB11_44;
$L__BB11_4:
	ld.param.u32 	%r1889, [_ZN3cub18CUB_300001_SM_10006detail10radix_sort29DeviceRadixSortOnesweepKernelINS1_5radix10policy_hubIiNS0_8NullTypeEjE10Policy1000ELNS0_9SortOrderE0EiS6_jiiNS1_21identity_decomposer_tEEEvPT5_SC_PT3_PKSD_PT1_PKSH_PT2_PKSL_T4_iiT6__param_8];
	cvt.u64.u32 	%rd24, %r4;
	sub.s32 	%r25, %r1889, %r4;
	and.b32  	%r338, %r1, 31;
	and.b32  	%r339, %r1, 992;
	mul.lo.s32 	%r340, %r339, 20;
	or.b32  	%r26, %r340, %r338;
	setp.ge.s32 	%p3, %r26, %r25;
	cvt.u64.u32 	%rd25, %r26;
	add.s64 	%rd26, %rd25, %rd24;
	shl.b64 	%rd27, %rd26, 2;
	add.s64 	%rd3, %rd2, %rd27;
	mov.b32 	%r1916, 2147483647;
	@%p3 bra 	$L__BB11_6;
	ld.global.u32 	%r1916, [%rd3];
$L__BB11_6:
	add.s32 	%r342, %r26, 32;
	setp.ge.s32 	%p4, %r342, %r25;
	mov.b32 	%r1917, 2147483647;
	@%p4 bra 	$L__BB11_8;
	ld.global.u32 	%r1917, [%rd3+128];
$L__BB11_8:
	add.s32 	%r344, %r26, 64;
	setp.ge.s32 	%p5, %r344, %r25;
	mov.b32 	%r1918, 2147483647;
	@%p5 bra 	$L__BB11_10;
	ld.global.u32 	%r1918, [%rd3+256];
$L__BB11_10:
	add.s32 	%r346, %r26, 96;
	setp.ge.s32 	%p6, %r346, %r25;
	mov.b32 	%r1919, 2147483647;
	@%p6 bra 	$L__BB11_12;
	ld.global.u32 	%r1919, [%rd3+384];
$L__BB11_12:
	add.s32 	%r348, %r26, 128;
	setp.ge.s32 	%p7, %r348, %r25;
	mov.b32 	%r1920, 2147483647;
	@%p7 bra 	$L__BB11_14;
	ld.global.u32 	%r1920, [%rd3+512];
$L__BB11_14:
	add.s32 	%r350, %r26, 160;
	setp.ge.s32 	%p8, %r350, %r25;
	mov.b32 	%r1921, 2147483647;
	@%p8 bra 	$L__BB11_16;
	ld.global.u32 	%r1921, [%rd3+640];
$L__BB11_16:
	add.s32 	%r352, %r26, 192;
	setp.ge.s32 	%p9, %r352, %r25;
	mov.b32 	%r1922, 2147483647;
	@%p9 bra 	$L__BB11_18;
	ld.global.u32 	%r1922, [%rd3+768];
$L__BB11_18:
	add.s32 	%r354, %r26, 224;
	setp.ge.s32 	%p10, %r354, %r25;
	mov.b32 	%r1923, 2147483647;
	@%p10 bra 	$L__BB11_20;
	ld.global.u32 	%r1923, [%rd3+896];
$L__BB11_20:
	add.s32 	%r356, %r26, 256;
	setp.ge.s32 	%p11, %r356, %r25;
	mov.b32 	%r1924, 2147483647;
	@%p11 bra 	$L__BB11_22;
	ld.global.u32 	%r1924, [%rd3+1024];
$L__BB11_22:
	add.s32 	%r358, %r26, 288;
	setp.ge.s32 	%p12, %r358, %r25;
	mov.b32 	%r1925, 2147483647;
	@%p12 bra 	$L__BB11_24;
	ld.global.u32 	%r1925, [%rd3+1152];
$L__BB11_24:
	add.s32 	%r360, %r26, 320;
	setp.ge.s32 	%p13, %r360, %r25;
	mov.b32 	%r1926, 2147483647;
	@%p13 bra 	$L__BB11_26;
	ld.global.u32 	%r1926, [%rd3+1280];
$L__BB11_26:
	add.s32 	%r362, %r26, 352;
	setp.ge.s32 	%p14, %r362, %r25;
	mov.b32 	%r1927, 2147483647;
	@%p14 bra 	$L__BB11_28;
	ld.global.u32 	%r1927, [%rd3+1408];
$L__BB11_28:
	add.s32 	%r364, %r26, 384;
	setp.ge.s32 	%p15, %r364, %r25;
	mov.b32 	%r1928, 2147483647;
	@%p15 bra 	$L__BB11_30;
	ld.global.u32 	%r1928, [%rd3+1536];
$L__BB11_30:
	add.s32 	%r366, %r26, 416;
	setp.ge.s32 	%p16, %r366, %r25;
	mov.b32 	%r1929, 2147483647;
	@%p16 bra 	$L__BB11_32;
	ld.global.u32 	%r1929, [%rd3+1664];
$L__BB11_32:
	add.s32 	%r368, %r26, 448;
	setp.ge.s32 	%p17, %r368, %r25;
	mov.b32 	%r1930, 2147483647;
	@%p17 bra 	$L__BB11_34;
	ld.global.u32 	%r1930, [%rd3+1792];
$L__BB11_34:
	add.s32 	%r370, %r26, 480;
	setp.ge.s32 	%p18, %r370, %r25;
	mov.b32 	%r1931, 2147483647;
	@%p18 bra 	$L__BB11_36;
	ld.global.u32 	%r1931, [%rd3+1920];
$L__BB11_36:
	add.s32 	%r372, %r26, 512;
	setp.ge.s32 	%p19, %r372, %r25;
	mov.b32 	%r1932, 2147483647;
	@%p19 bra 	$L__BB11_38;
	ld.global.u32 	%r1932, [%rd3+2048];
$L__BB11_38:
	add.s32 	%r374, %r26, 544;
	setp.ge.s32 	%p20, %r374, %r25;
	mov.b32 	%r1933, 2147483647;
	@%p20 bra 	$L__BB11_40;
	ld.global.u32 	%r1933, [%rd3+2176];
$L__BB11_40:
	add.s32 	%r376, %r26, 576;
	setp.ge.s32 	%p21, %r376, %r25;
	mov.b32 	%r1934, 2147483647;
	@%p21 bra 	$L__BB11_42;
	ld.global.u32 	%r1934, [%rd3+2304];
$L__BB11_42:
	add.s32 	%r378, %r26, 608;
	setp.ge.s32 	%p22, %r378, %r25;
	mov.b32 	%r1935, 2147483647;
	@%p22 bra 	$L__BB11_44;
	ld.global.u32 	%r1935, [%rd3+2432];
$L__BB11_44:
	ld.param.u32 	%r1896, [_ZN3cub18CUB_300001_SM_10006detail10radix_sort29DeviceRadixSortOnesweepKernelINS1_5radix10policy_hubIiNS0_8NullTypeEjE10Policy1000ELNS0_9SortOrderE0EiS6_jiiNS1_21identity_decomposer_tEEEvPT5_SC_PT3_PKSD_PT1_PKSH_PT2_PKSL_T4_iiT6__param_10];
	mov.b32 	%r379, -1;
	shl.b32 	%r380, %r379, %r1896;
	not.b32 	%r86, %r380;
	shr.u32 	%r87, %r1, 5;
	shl.b32 	%r381, %r87, 10;
	mov.u32 	%r382, _ZZN3cub18CUB_300001_SM_10006detail10radix_sort29DeviceRadixSortOnesweepKernelINS1_5radix10policy_hubIiNS0_8NullTypeEjE10Policy1000ELNS0_9SortOrderE0EiS6_jiiNS1_21identity_decomposer_tEEEvPT5_SC_PT3_PKSD_PT1_PKSH_PT2_PKSL_T4_iiT6_E1s;
	add.s32 	%r88, %r382, %r381;
	setp.gt.s32 	%p23, %r330, 255;
	@%p23 bra 	$L__BB11_57;
	max.s32 	%r383, %r330, 224;
	sub.s32 	%r384, %r383, %r330;
	add.s32 	%r385, %r384, 31;
	shr.u32 	%r386, %r385, 5;
	add.s32 	%r89, %r386, 1;
	and.b32  	%r90, %r89, 15;
	setp.lt.u32 	%p24, %r385, 480;
	mov.u32 	%r1939, %r330;
	@%p24 bra 	$L__BB11_48;
	and.b32  	%r387, %r89, 268435440;
	neg.s32 	%r1937, %r387;
	shl.b32 	%r389, %r330, 2;
	add.s32 	%r390, %r381, %r389;
	add.s32 	%r392, %r390, %r382;
	add.s32 	%r1936, %r392, 1024;
	mov.u32 	%r1939, %r330;
$L__BB11_47:
	.pragma "nounroll";
	mov.b32 	%r393, 0;
	st.shared.u32 	[%r1936+-1024], %r393;
	st.shared.u32 	[%r1936+-896], %r393;
	st.shared.u32 	[%r1936+-768], %r393;
	st.shared.u32 	[%r1936+-640], %r393;
	st.shared.u32 	[%r1936+-512], %r393;
	st.shared.u32 	[%r1936+-384], %r393;
	st.shared.u32 	[%r1936+-256], %r393;
	st.shared.u32 	[%r1936+-128], %r393;
	st.shared.u32 	[%r1936], %r393;
	st.shared.u32 	[%r1936+128], %r393;
	st.shared.u32 	[%r1936+256], %r393;
	st.shared.u32 	[%r1936+384], %r393;
	st.shared.u32 	[%r1936+512], %r393;
	st.shared.u32 	[%r1936+640], %r393;
	st.shared.u32 	[%r1936+768], %r393;
	st.shared.u32 	[%r1936+896], %r393;
	add.s32 	%r1939, %r1939, 512;
	add.s32 	%r1937, %r1937, 16;
	add.s32 	%r1936, %r1936, 2048;
	setp.ne.s32 	%p25, %r1937, 0;
	@%p25 bra 	$L__BB11_47;
$L__BB11_48:
	setp.eq.s32 	%p26, %r90, 0;
	@%p26 bra 	$L__BB11_57;
	and.b32  	%r100, %r89, 7;
	setp.lt.u32 	%p27, %r90, 8;
	@%p27 bra 	$L__BB11_51;
	shl.b32 	%r394, %r1939, 2;
	add.s32 	%r395, %r88, %r394;
	mov.b32 	%r396, 0;
	st.shared.u32 	[%r395], %r396;
	st.shared.u32 	[%r395+128], %r396;
	st.shared.u32 	[%r395+256], %r396;
	st.shared.u32 	[%r395+384], %r396;
	st.shared.u32 	[%r395+512], %r396;
	st.shared.u32 	[%r395+640], %r396;
	st.shared.u32 	[%r395+768], %r396;
	st.shared.u32 	[%r395+896], %r396;
	add.s32 	%r1939, %r1939, 256;
$L__BB11_51:
	setp.eq.s32 	%p28, %r100, 0;
	@%p28 bra 	$L__BB11_57;
	and.b32  	%r103, %r89, 3;
	setp.lt.u32 	%p29, %r100, 4;
	@%p29 bra 	$L__BB11_54;
	shl.b32 	%r397, %r1939, 2;
	add.s32 	%r398, %r88, %r397;
	mov.b32 	%r399, 0;
	st.shared.u32 	[%r398], %r399;
	st.shared.u32 	[%r398+128], %r399;
	st.shared.u32 	[%r398+256], %r399;
	st.shared.u32 	[%r398+384], %r399;
	add.s32 	%r1939, %r1939, 128;
$L__BB11_54:
	setp.eq.s32 	%p30, %r103, 0;
	@%p30 bra 	$L__BB11_57;
	shl.b32 	%r401, %r1939, 2;
	add.s32 	%r402, %r381, %r401;
	add.s32 	%r1943, %r382, %r402;
	neg.s32 	%r1942, %r103;
$L__BB11_56:
	.pragma "nounroll";
	mov.b32 	%r404, 0;
	st.shared.u32 	[%r1943], %r404;
	add.s32 	%r1943, %r1943, 128;
	add.s32 	%r1942, %r1942, 1;
	setp.ne.s32 	%p31, %r1942, 0;
	@%p31 bra 	$L__BB11_56;
$L__BB11_57:
	bar.warp.sync 	-1;
	xor.b32  	%r406, %r1916, -2147483648;
	shr.u32 	%r407, %r406, %r328;
	and.b32  	%r112, %r407, %r86;
	shl.b32 	%r408, %r112, 2;
	add.s32 	%r409, %r88, %r408;
	atom.shared.add.u32 	%r410, [%r409], 1;
	xor.b32  	%r411, %r1917, -2147483648;
	shr.u32 	%r412, %r411, %r328;
	and.b32  	%r413, %r412, %r86;
	shl.b32 	%r414, %r413, 2;
	add.s32 	%r415, %r88, %r414;
	atom.shared.add.u32 	%r416, [%r415], 1;
	xor.b32  	%r417, %r1918, -2147483648;
	shr.u32 	%r418, %r417, %r328;
	and.b32  	%r419, %r418, %r86;
	shl.b32 	%r420, %r419, 2;
	add.s32 	%r421, %r88, %r420;
	atom.shared.add.u32 	%r422, [%r421], 1;
	xor.b32  	%r423, %r1919, -2147483648;
	shr.u32 	%r424, %r423, %r328;
	and.b32  	%r425, %r424, %r86;
	shl.b32 	%r426, %r425, 2;
	add.s32 	%r427, %r88, %r426;
	atom.shared.add.u32 	%r428, [%r427], 1;
	xor.b32  	%r429, %r1920, -2147483648;
	shr.u32 	%r430, %r429, %r328;
	and.b32  	%r431, %r430, %r86;
	shl.b32 	%r432, %r431, 2;
	add.s32 	%r433, %r88, %r432;
	atom.shared.add.u32 	%r434, [%r433], 1;
	xor.b32  	%r435, %r1921, -2147483648;
	shr.u32 	%r436, %r435, %r328;
	and.b32  	%r437, %r436, %r86;
	shl.b32 	%r438, %r437, 2;
	add.s32 	%r439, %r88, %r438;
	atom.shared.add.u32 	%r440, [%r439], 1;
	xor.b32  	%r441, %r1922, -2147483648;
	shr.u32 	%r442, %r441, %r328;
	and.b32  	%r443, %r442, %r86;
	shl.b32 	%r444, %r443, 2;
	add.s32 	%r445, %r88, %r444;
	atom.shared.add.u32 	%r446, [%r445], 1;
	xor.b32  	%r447, %r1923, -2147483648;
	shr.u32 	%r448, %r447, %r328;
	and.b32  	%r449, %r448, %r86;
	shl.b32 	%r450, %r449, 2;
	add.s32 	%r451, %r88, %r450;
	atom.shared.add.u32 	%r452, [%r451], 1;
	xor.b32  	%r453, %r1924, -2147483648;
	shr.u32 	%r454, %r453, %r328;
	and.b32  	%r455, %r454, %r86;
	shl.b32 	%r456, %r455, 2;
	add.s32 	%r457, %r88, %r456;
	atom.shared.add.u32 	%r458, [%r457], 1;
	xor.b32  	%r459, %r1925, -2147483648;
	shr.u32 	%r460, %r459, %r328;
	and.b32  	%r461, %r460, %r86;
	shl.b32 	%r462, %r461, 2;
	add.s32 	%r463, %r88, %r462;
	atom.shared.add.u32 	%r464, [%r463], 1;
	xor.b32  	%r465, %r1926, -2147483648;
	shr.u32 	%r466, %r465, %r328;
	and.b32  	%r467, %r466, %r86;
	shl.b32 	%r468, %r467, 2;
	add.s32 	%r469, %r88, %r468;
	atom.shared.add.u32 	%r470, [%r469], 1;
	xor.b32  	%r471, %r1927, -2147483648;
	shr.u32 	%r472, %r471, %r328;
	and.b32  	%r473, %r472, %r86;
	shl.b32 	%r474, %r473, 2;
	add.s32 	%r475, %r88, %r474;
	atom.shared.add.u32 	%r476, [%r475], 1;
	xor.b32  	%r477, %r1928, -2147483648;
	shr.u32 	%r478, %r477, %r328;
	and.b32  	%r479, %r478, %r86;
	shl.b32 	%r480, %r479, 2;
	add.s32 	%r481, %r88, %r480;
	atom.shared.add.u32 	%r482, [%r481], 1;
	xor.b32  	%r483, %r1929, -2147483648;
	shr.u32 	%r484, %r483, %r328;
	and.b32  	%r485, %r484, %r86;
	shl.b32 	%r486, %r485, 2;
	add.s32 	%r487, %r88, %r486;
	atom.shared.add.u32 	%r488, [%r487], 1;
	xor.b32  	%r489, %r1930, -2147483648;
	shr.u32 	%r490, %r489, %r328;
	and.b32  	%r491, %r490, %r86;
	shl.b32 	%r492, %r491, 2;
	add.s32 	%r493, %r88, %r492;
	atom.shared.add.u32 	%r494, [%r493], 1;
	xor.b32  	%r495, %r1931, -2147483648;
	shr.u32 	%r496, %r495, %r328;
	and.b32  	%r497, %r496, %r86;
	shl.b32 	%r498, %r497, 2;
	add.s32 	%r499, %r88, %r498;
	atom.shared.add.u32 	%r500, [%r499], 1;
	xor.b32  	%r501, %r1932, -2147483648;
	shr.u32 	%r502, %r501, %r328;
	and.b32  	%r503, %r502, %r86;
	shl.b32 	%r504, %r503, 2;
	add.s32 	%r505, %r88, %r504;
	atom.shared.add.u32 	%r506, [%r505], 1;
	xor.b32  	%r507, %r1933, -2147483648;
	shr.u32 	%r508, %r507, %r328;
	and.b32  	%r509, %r508, %r86;
	shl.b32 	%r510, %r509, 2;
	add.s32 	%r511, %r88, %r510;
	atom.shared.add.u32 	%r512, [%r511], 1;
	xor.b32  	%r513, %r1934, -2147483648;
	shr.u32 	%r514, %r513, %r328;
	and.b32  	%r515, %r514, %r86;
	shl.b32 	%r516, %r515, 2;
	add.s32 	%r517, %r88, %r516;
	atom.shared.add.u32 	%r518, [%r517], 1;
	xor.b32  	%r1969, %r1935, -2147483648;
	shr.u32 	%r519, %r1969, %r328;
	and.b32  	%r520, %r519, %r86;
	shl.b32 	%r521, %r520, 2;
	add.s32 	%r522, %r88, %r521;
	atom.shared.add.u32 	%r523, [%r522], 1;
	bar.sync 	0;
	setp.gt.u32 	%p32, %r1, 255;
	shl.b32 	%r524, %r1, 2;
	add.s32 	%r114, %r382, %r524;
	mov.b32 	%r1944, 0;
	@%p32 bra 	$L__BB11_59;
	ld.shared.u32 	%r526, [%r114];
	mov.b32 	%r527, 0;
	st.shared.u32 	[%r114], %r527;
	ld.shared.u32 	%r528, [%r114+1024];
	st.shared.u32 	[%r114+1024], %r526;
	add.s32 	%r529, %r528, %r526;
	ld.shared.u32 	%r530, [%r114+2048];
	st.shared.u32 	[%r114+2048], %r529;
	add.s32 	%r531, %r530, %r529;
	ld.shared.u32 	%r532, [%r114+3072];
	st.shared.u32 	[%r114+3072], %r531;
	add.s32 	%r533, %r532, %r531;
	ld.shared.u32 	%r534, [%r114+4096];
	st.shared.u32 	[%r114+4096], %r533;
	add.s32 	%r535, %r534, %r533;
	ld.shared.u32 	%r536, [%r114+5120];
	st.shared.u32 	[%r114+5120], %r535;
	add.s32 	%r537, %r536, %r535;
	ld.shared.u32 	%r538, [%r114+6144];
	st.shared.u32 	[%r114+6144], %r537;
	add.s32 	%r539, %r538, %r537;
	ld.shared.u32 	%r540, [%r114+7168];
	st.shared.u32 	[%r114+7168], %r539;
	add.s32 	%r541, %r540, %r539;
	ld.shared.u32 	%r542, [%r114+8192];
	st.shared.u32 	[%r114+8192], %r541;
	add.s32 	%r543, %r542, %r541;
	ld.shared.u32 	%r544, [%r114+9216];
	st.shared.u32 	[%r114+9216], %r543;
	add.s32 	%r545, %r544, %r543;
	ld.shared.u32 	%r546, [%r114+10240];
	st.shared.u32 	[%r114+10240], %r545;
	add.s32 	%r547, %r546, %r545;
	ld.shared.u32 	%r548, [%r114+11264];
	st.shared.u32 	[%r114+11264], %r547;
	add.s32 	%r1944, %r548, %r547;
$L__BB11_59:
	ld.param.u64 	%rd131, [_ZN3cub18CUB_300001_SM_10006detail10radix_sort29DeviceRadixSortOnesweepKernelINS1_5radix10policy_hubIiNS0_8NullTypeEjE10Policy1000ELNS0_9SortOrderE0EiS6_jiiNS1_21identity_decomposer_tEEEvPT5_SC_PT3_PKSD_PT1_PKSH_PT2_PKSL_T4_iiT6__param_0];
	setp.gt.u32 	%p33, %r1, 255;
	shl.b32 	%r549, %r3, 8;
	add.s32 	%r550, %r549, %r1;
	cvta.to.global.u64 	%rd4, %rd131;
	mul.wide.s32 	%rd28, %r550, 4;
	add.s64 	%rd5, %rd4, %rd28;
	@%p33 bra 	$L__BB11_61;
	or.b32  	%r551, %r1944, 1073741824;
	st.volatile.global.u32 	[%rd5], %r551;
$L__BB11_61:
	ld.param.u64 	%rd138, [_ZN3cub18CUB_300001_SM_10006detail10radix_sort29DeviceRadixSortOnesweepKernelINS1_5radix10policy_hubIiNS0_8NullTypeEjE10Policy1000ELNS0_9SortOrderE0EiS6_jiiNS1_21identity_decomposer_tEEEvPT5_SC_PT3_PKSD_PT1_PKSH_PT2_PKSL_T4_iiT6__param_3];
	ld.param.u64 	%rd134, [_ZN3cub18CUB_300001_SM_10006detail10radix_sort29DeviceRadixSortOnesweepKernelINS1_5radix10policy_hubIiNS0_8NullTypeEjE10Policy1000ELNS0_9SortOrderE0EiS6_jiiNS1_21identity_decomposer_tEEEvPT5_SC_PT3_PKSD_PT1_PKSH_PT2_PKSL_T4_iiT6__param_2];
	xor.b32  	%r1954, %r1920, -2147483648;
	xor.b32  	%r1955, %r1921, -2147483648;
	xor.b32  	%r1956, %r1922, -2147483648;
	xor.b32  	%r1958, %r1924, -2147483648;
	xor.b32  	%r1959, %r1925, -2147483648;
	xor.b32  	%r1957, %r1923, -2147483648;
	xor.b32  	%r1960, %r1926, -2147483648;
	xor.b32  	%r1953, %r1919, -2147483648;
	xor.b32  	%r1950, %r1916, -2147483648;
	xor.b32  	%r1962, %r1928, -2147483648;
	xor.b32  	%r1961, %r1927, -2147483648;
	xor.b32  	%r1951, %r1917, -2147483648;
	xor.b32  	%r1964, %r1930, -2147483648;
	xor.b32  	%r1963, %r1929, -2147483648;
	xor.b32  	%r1965, %r1931, -2147483648;
	xor.b32  	%r1966, %r1932, -2147483648;
	xor.b32  	%r1952, %r1918, -2147483648;
	xor.b32  	%r1967, %r1933, -2147483648;
	xor.b32  	%r1968, %r1934, -2147483648;
	setp.lt.u32 	%p34, %r1, 256;
	setp.eq.s32 	%p35, %r1944, 7680;
	and.pred  	%p36, %p34, %p35;
	selp.u32 	%r552, 1, 0, %p36;
	{ 
	.reg .pred 	%p1; 
	.reg .pred 	%p2; 
	setp.ne.u32 	%p1, %r552, 0; 
	bar.red.or.pred 	%p2, 0, %p1; 
	selp.u32 	%r553, 1, 0, %p2; 
	}
	setp.eq.s32 	%p37, %r553, 0;
	cvta.to.global.u64 	%rd29, %rd134;
	mul.wide.u32 	%rd30, %r1, 4;
	add.s64 	%rd6, %rd29, %rd30;
	cvta.to.global.u64 	%rd31, %rd138;
	add.s64 	%rd7, %rd31, %rd30;
	@%p37 bra 	$L__BB11_115;
	setp.gt.u32 	%p38, %r1, 255;
	setp.gt.u32 	%p39, %r1, %r112;
	selp.b32 	%r136, 7680, 0, %p39;
	@%p38 bra 	$L__BB11_70;
	ld.global.u32 	%r554, [%rd7];
	sub.s32 	%r1948, %r554, %r136;
	st.shared.u32 	[%r114+30720], %r1948;
	setp.lt.s32 	%p40, %r3, 1;
	mov.u32 	%r1949, %r1944;
	@%p40 bra 	$L__BB11_69;
	mov.b32 	%r1946, -1;
	mov.u32 	%r1945, %r3;
	mov.u32 	%r1949, %r1944;
$L__BB11_65:
	add.s32 	%r141, %r1945, -1;
	shl.b32 	%r556, %r141, 8;
	add.s32 	%r557, %r556, %r1;
	mul.wide.s32 	%rd32, %r557, 4;
	add.s64 	%rd8, %rd4, %rd32;
$L__BB11_66:
	membar.cta;
	ld.volatile.global.u32 	%r142, [%rd8];
	setp.eq.s32 	%p41, %r142, 0;
	@%p41 bra 	$L__BB11_66;
	and.b32  	%r558, %r142, 1073741823;
	add.s32 	%r1949, %r558, %r1949;
	setp.gt.s32 	%p42, %r142, -1;
	vote.sync.ballot.b32 	%r1946, %p42, %r1946;
	setp.gt.u32 	%p44, %r1945, 1;
	and.pred  	%p45, %p42, %p44;
	mov.u32 	%r1945, %r141;
	@%p45 bra 	$L__BB11_65;
	ld.shared.u32 	%r1948, [%r114+30720];
$L__BB11_69:
	or.b32  	%r559, %r1949, -2147483648;
	st.volatile.global.u32 	[%rd5], %r559;
	sub.s32 	%r560, %r1949, %r1944;
	add.s32 	%r561, %r560, %r1948;
	st.shared.u32 	[%r114+30720], %r561;
$L__BB11_70:
	ld.param.u32 	%r1890, [_ZN3cub18CUB_300001_SM_10006detail10radix_sort29DeviceRadixSortOnesweepKernelINS1_5radix10policy_hubIiNS0_8NullTypeEjE10Policy1000ELNS0_9SortOrderE0EiS6_jiiNS1_21identity_decomposer_tEEEvPT5_SC_PT3_PKSD_PT1_PKSH_PT2_PKSL_T4_iiT6__param_8];
	ld.param.u64 	%rd135, [_ZN3cub18CUB_300001_SM_10006detail10radix_sort29DeviceRadixSortOnesweepKernelINS1_5radix10policy_hubIiNS0_8NullTypeEjE10Policy1000ELNS0_9SortOrderE0EiS6_jiiNS1_21identity_decomposer_tEEEvPT5_SC_PT3_PKSD_PT1_PKSH_PT2_PKSL_T4_iiT6__param_2];
	setp.gt.u32 	%p46, %r1, 255;
	mad.lo.s32 	%r148, %r3, 7680, 7680;
	setp.lt.s32 	%p47, %r148, %r1890;
	setp.eq.s64 	%p48, %rd135, 0;
	or.pred  	%p49, %p48, %p47;
	or.pred  	%p50, %p46, %p49;
	@%p50 bra 	$L__BB11_72;
	ld.shared.u32 	%r562, [%r114+30720];
	add.s32 	%r563, %r136, %r1944;
	add.s32 	%r564, %r563, %r562;
	st.global.u32 	[%rd6], %r564;
$L__BB11_72:
	ld.param.u32 	%r1891, [_ZN3cub18CUB_300001_SM_10006detail10radix_sort29DeviceRadixSortOnesweepKernelINS1_5radix10policy_hubIiNS0_8NullTypeEjE10Policy1000ELNS0_9SortOrderE0EiS6_jiiNS1_21identity_decomposer_tEEEvPT5_SC_PT3_PKSD_PT1_PKSH_PT2_PKSL_T4_iiT6__param_8];
	setp.gt.s32 	%p51, %r148, %r1891;
	bar.sync 	0;
	shl.b32 	%r565, %r112, 2;
	mov.u32 	%r566, _ZZN3cub18CUB_300001_SM_10006detail10radix_sort29DeviceRadixSortOnesweepKernelINS1_5radix10policy_hubIiNS0_8NullTypeEjE10Policy1000ELNS0_9SortOrderE0EiS6_jiiNS1_21identity_decomposer_tEEEvPT5_SC_PT3_PKSD_PT1_PKSH_PT2_PKSL_T4_iiT6_E1s;
	add.s32 	%r567, %r566, %r565;
	ld.shared.u32 	%rd9, [%r567+30720];
	@%p51 bra 	$L__BB11_74;
	and.b32  	%r568, %r1, 31;
	and.b32  	%r569, %r1, 992;
	mul.lo.s32 	%r570, %r569, 20;
	or.b32  	%r571, %r570, %r568;
	cvt.u64.u32 	%rd33, %r571;
	add.s64 	%rd34, %rd33, %rd9;
	shl.b64 	%rd35, %rd34, 2;
	add.s64 	%rd36, %rd1, %rd35;
	st.global.u32 	[%rd36], %r1916;
	st.global.u32 	[%rd36+128], %r1917;
	st.global.u32 	[%rd36+256], %r1918;
	st.global.u32 	[%rd36+384], %r1919;
	st.global.u32 	[%rd36+512], %r1920;
	st.global.u32 	[%rd36+640], %r1921;
	st.global.u32 	[%rd36+768], %r1922;
	st.global.u32 	[%rd36+896], %r1923;
	st.global.u32 	[%rd36+1024], %r1924;
	st.global.u32 	[%rd36+1152], %r1925;
	st.global.u32 	[%rd36+1280], %r1926;
	st.global.u32 	[%rd36+1408], %r1927;
	st.global.u32 	[%rd36+1536], %r1928;
	st.global.u32 	[%rd36+1664], %r1929;
	st.global.u32 	[%rd36+1792], %r1930;
	st.global.u32 	[%rd36+1920], %r1931;
	st.global.u32 	[%rd36+2048], %r1932;
	st.global.u32 	[%rd36+2176], %r1933;
	st.global.u32 	[%rd36+2304], %r1934;
	st.global.u32 	[%rd36+2432], %r1935;
	bra.uni 	$L__BB11_114;
$L__BB11_74:
	ld.param.u32 	%r1892, [_ZN3cub18CUB_300001_SM_10006detail10radix_sort29DeviceRadixSortOnesweepKernelINS1_5radix10policy_hubIiNS0_8NullTypeEjE10Policy1000ELNS0_9SortOrderE0EiS6_jiiNS1_21identity_decomposer_tEEEvPT5_SC_PT3_PKSD_PT1_PKSH_PT2_PKSL_T4_iiT6__param_8];
	mad.lo.s32 	%r149, %r3, -7680, %r1892;
	and.b32  	%r572, %r1, 31;
	and.b32  	%r573, %r1, 992;
	mul.lo.s32 	%r574, %r573, 20;
	or.b32  	%r150, %r574, %r572;
	setp.ge.s32 	%p52, %r150, %r149;
	cvt.u64.u32 	%rd37, %r150;
	add.s64 	%rd38, %rd37, %rd9;
	shl.b64 	%rd39, %rd38, 2;
	add.s64 	%rd10, %rd1, %rd39;
	@%p52 bra 	$L__BB11_76;
	st.global.u32 	[%rd10], %r1916;
$L__BB11_76:
	add.s32 	%r575, %r150, 32;
	setp.ge.s32 	%p53, %r575, %r149;
	@%p53 bra 	$L__BB11_78;
	st.global.u32 	[%rd10+128], %r1917;
$L__BB11_78:
	add.s32 	%r576, %r150, 64;
	setp.ge.s32 	%p54, %r576, %r149;
	@%p54 bra 	$L__BB11_80;
	st.global.u32 	[%rd10+256], %r1918;
$L__BB11_80:
	add.s32 	%r577, %r150, 96;
	setp.ge.s32 	%p55, %r577, %r149;
	@%p55 bra 	$L__BB11_82;
	st.global.u32 	[%rd10+384], %r1919;
$L__BB11_82:
	add.s32 	%r578, %r150, 128;
	setp.ge.s32 	%p56, %r578, %r149;
	@%p56 bra 	$L__BB11_84;
	st.global.u32 	[%rd10+512], %r1920;
$L__BB11_84:
	add.s32 	%r579, %r150, 160;
	setp.ge.s32 	%p57, %r579, %r149;
	@%p57 bra 	$L__BB11_86;
	st.global.u32 	[%rd10+640], %r1921;
$L__BB11_86:
	add.s32 	%r580, %r150, 192;
	setp.ge.s32 	%p58, %r580, %r149;
	@%p58 bra 	$L__BB11_88;
	st.global.u32 	[%rd10+768], %r1922;
$L__BB11_88:
	add.s32 	%r581, %r150, 224;
	setp.ge.s32 	%p59, %r581, %r149;
	@%p59 bra 	$L__BB11_90;
	st.global.u32 	[%rd10+896], %r1923;
$L__BB11_90:
	add.s32 	%r582, %r150, 256;
	setp.ge.s32 	%p60, %r582, %r149;
	@%p60 bra 	$L__BB11_92;
	st.global.u32 	[%rd10+1024], %r1924;
$L__BB11_92:
	add.s32 	%r583, %r150, 288;
	setp.ge.s32 	%p61, %r583, %r149;
	@%p61 bra 	$L__BB11_94;
	st.global.u32 	[%rd10+1152], %r1925;
$L__BB11_94:
	add.s32 	%r584, %r150, 320;
	setp.ge.s32 	%p62, %r584, %r149;
	@%p62 bra 	$L__BB11_96;
	st.global.u32 	[%rd10+1280], %r1926;
$L__BB11_96:
	add.s32 	%r585, %r150, 352;
	setp.ge.s32 	%p63, %r585, %r149;
	@%p63 bra 	$L__BB11_98;
	st.global.u32 	[%rd10+1408], %r1927;
$L__BB11_98:
	add.s32 	%r586, %r150, 384;
	setp.ge.s32 	%p64, %r586, %r149;
	@%p64 bra 	$L__BB11_100;
	st.global.u32 	[%rd10+1536], %r1928;
$L__BB11_100:
	add.s32 	%r587, %r150, 416;
	setp.ge.s32 	%p65, %r587, %r149;
	@%p65 bra 	$L__BB11_102;
	st.global.u32 	[%rd10+1664], %r1929;
$L__BB11_102:
	add.s32 	%r588, %r150, 448;
	setp.ge.s32 	%p66, %r588, %r149;
	@%p66 bra 	$L__BB11_104;
	st.global.u32 	[%rd10+1792], %r1930;
$L__BB11_104:
	add.s32 	%r589, %r150, 480;
	setp.ge.s32 	%p67, %r589, %r149;
	@%p67 bra 	$L__BB11_106;
	st.global.u32 	[%rd10+1920], %r1931;
$L__BB11_106:
	add.s32 	%r590, %r150, 512;
	setp.ge.s32 	%p68, %r590, %r149;
	@%p68 bra 	$L__BB11_108;
	st.global.u32 	[%rd10+2048], %r1932;
$L__BB11_108:
	add.s32 	%r591, %r150, 544;
	setp.ge.s32 	%p69, %r591, %r149;
	@%p69 bra 	$L__BB11_110;
	st.global.u32 	[%rd10+2176], %r1933;
$L__BB11_110:
	add.s32 	%r592, %r150, 576;
	setp.ge.s32 	%p70, %r592, %r149;
	@%p70 bra 	$L__BB11_112;
	st.global.u32 	[%rd10+2304], %r1934;
$L__BB11_112:
	add.s32 	%r593, %r150, 608;
	setp.ge.s32 	%p71, %r593, %r149;
	@%p71 bra 	$L__BB11_114;
	st.global.u32 	[%rd10+2432], %r1935;
$L__BB11_114:
	// begin inline asm
	exit;
	// end inline asm
	mov.u32 	%r1950, %r1916;
	mov.u32 	%r1951, %r1917;
	mov.u32 	%r1952, %r1918;
	mov.u32 	%r1953, %r1919;
	mov.u32 	%r1954, %r1920;
	mov.u32 	%r1955, %r1921;
	mov.u32 	%r1956, %r1922;
	mov.u32 	%r1957, %r1923;
	mov.u32 	%r1958, %r1924;
	mov.u32 	%r1959, %r1925;
	mov.u32 	%r1960, %r1926;
	mov.u32 	%r1961, %r1927;
	mov.u32 	%r1962, %r1928;
	mov.u32 	%r1963, %r1929;
	mov.u32 	%r1964, %r1930;
	mov.u32 	%r1965, %r1931;
	mov.u32 	%r1966, %r1932;
	mov.u32 	%r1967, %r1933;
	mov.u32 	%r1968, %r1934;
	mov.u32 	%r1969, %r1935;
$L__BB11_115:
	mul.hi.u32 	%r594, %r1, 357913942;
	add.s32 	%r595, %r594, %r1;
	shl.b32 	%r596, %r595, 2;
	mov.u32 	%r597, _ZZN3cub18CUB_300001_SM_10006detail10radix_sort29DeviceRadixSortOnesweepKernelINS1_5radix10policy_hubIiNS0_8NullTypeEjE10Policy1000ELNS0_9SortOrderE0EiS6_jiiNS1_21identity_decomposer_tEEEvPT5_SC_PT3_PKSD_PT1_PKSH_PT2_PKSL_T4_iiT6_E1s;
	add.s32 	%r598, %r597, %r596;
	add.s32 	%r171, %r598, 13328;
	st.shared.u32 	[%r598+13328], %r1944;
	bar.sync 	0;
	setp.gt.u32 	%p72, %r1, 31;
	@%p72 bra 	$L__BB11_117;
	mad.lo.s32 	%r630, %r1, 52, %r597;
	ld.shared.u32 	%r631, [%r630+13328];
	ld.shared.u32 	%r632, [%r630+13332];
	ld.shared.u32 	%r633, [%r630+13336];
	ld.shared.u32 	%r634, [%r630+13340];
	ld.shared.u32 	%r635, [%r630+13344];
	ld.shared.u32 	%r636, [%r630+13348];
	ld.shared.u32 	%r637, [%r630+13352];
	ld.shared.u32 	%r638, [%r630+13356];
	ld.shared.u32 	%r639, [%r630+13360];
	ld.shared.u32 	%r640, [%r630+13364];
	ld.shared.u32 	%r641, [%r630+13368];
	ld.shared.u32 	%r642, [%r630+13372];
	add.s32 	%r643, %r632, %r631;
	add.s32 	%r644, %r643, %r633;
	add.s32 	%r645, %r644, %r634;
	add.s32 	%r646, %r645, %r635;
	add.s32 	%r647, %r646, %r636;
	add.s32 	%r648, %r647, %r637;
	add.s32 	%r649, %r648, %r638;
	add.s32 	%r650, %r649, %r639;
	add.s32 	%r651, %r650, %r640;
	add.s32 	%r652, %r651, %r641;
	add.s32 	%r603, %r652, %r642;
	mov.b32 	%r601, 1;
	mov.b32 	%r626, 0;
	mov.b32 	%r628, -1;
	// begin inline asm
	{  .reg .s32 r0;  .reg .pred p;  shfl.sync.up.b32 r0|p, %r603, %r601, %r626, %r628;  @p add.s32 r0, r0, %r603;  mov.s32 %r599, r0;}
	// end inline asm
	mov.b32 	%r607, 2;
	// begin inline asm
	{  .reg .s32 r0;  .reg .pred p;  shfl.sync.up.b32 r0|p, %r599, %r607, %r626, %r628;  @p add.s32 r0, r0, %r599;  mov.s32 %r605, r0;}
	// end inline asm
	mov.b32 	%r613, 4;
	// begin inline asm
	{  .reg .s32 r0;  .reg .pred p;  shfl.sync.up.b32 r0|p, %r605, %r613, %r626, %r628;  @p add.s32 r0, r0, %r605;  mov.s32 %r611, r0;}
	// end inline asm
	mov.b32 	%r619, 8;
	// begin inline asm
	{  .reg .s32 r0;  .reg .pred p;  shfl.sync.up.b32 r0|p, %r611, %r619, %r626, %r628;  @p add.s32 r0, r0, %r611;  mov.s32 %r617, r0;}
	// end inline asm
	mov.b32 	%r625, 16;
	// begin inline asm
	{  .reg .s32 r0;  .reg .pred p;  shfl.sync.up.b32 r0|p, %r617, %r625, %r626, %r628;  @p add.s32 r0, r0, %r617;  mov.s32 %r623, r0;}
	// end inline asm
	sub.s32 	%r653, %r623, %r603;
	add.s32 	%r654, %r631, %r653;
	add.s32 	%r655, %r632, %r654;
	add.s32 	%r656, %r633, %r655;
	add.s32 	%r657, %r634, %r656;
	add.s32 	%r658, %r635, %r657;
	add.s32 	%r659, %r636, %r658;
	add.s32 	%r660, %r637, %r659;
	add.s32 	%r661, %r638, %r660;
	add.s32 	%r662, %r639, %r661;
	add.s32 	%r663, %r640, %r662;
	add.s32 	%r664, %r641, %r663;
	st.shared.u32 	[%r630+13328], %r653;
	st.shared.u32 	[%r630+13332], %r654;
	st.shared.u32 	[%r630+13336], %r655;
	st.shared.u32 	[%r630+13340], %r656;
	st.shared.u32 	[%r630+13344], %r657;
	st.shared.u32 	[%r630+13348], %r658;
	st.shared.u32 	[%r630+13352], %r659;
	st.shared.u32 	[%r630+13356], %r660;
	st.shared.u32 	[%r630+13360], %r661;
	st.shared.u32 	[%r630+13364], %r662;
	st.shared.u32 	[%r630+13368], %r663;
	st.shared.u32 	[%r630+13372], %r664;
$L__BB11_117:
	setp.gt.u32 	%p73, %r1, 255;
	bar.sync 	0;
	ld.shared.u32 	%r172, [%r171];
	@%p73 bra 	$L__BB11_119;
	ld.shared.u32 	%r665, [%r114];
	add.s32 	%r666, %r665, %r172;
	st.shared.u32 	[%r114], %r666;
	ld.shared.u32 	%r667, [%r114+1024];
	add.s32 	%r668, %r667, %r172;
	st.shared.u32 	[%r114+1024], %r668;
	ld.shared.u32 	%r669, [%r114+2048];
	add.s32 	%r670, %r669, %r172;
	st.shared.u32 	[%r114+2048], %r670;
	ld.shared.u32 	%r671, [%r114+3072];
	add.s32 	%r672, %r671, %r172;
	st.shared.u32 	[%r114+3072], %r672;
	ld.shared.u32 	%r673, [%r114+4096];
	add.s32 	%r674, %r673, %r172;
	st.shared.u32 	[%r114+4096], %r674;
	ld.shared.u32 	%r675, [%r114+5120];
	add.s32 	%r676, %r675, %r172;
	st.shared.u32 	[%r114+5120], %r676;
	ld.shared.u32 	%r677, [%r114+6144];
	add.s32 	%r678, %r677, %r172;
	st.shared.u32 	[%r114+6144], %r678;
	ld.shared.u32 	%r679, [%r114+7168];
	add.s32 	%r680, %r679, %r172;
	st.shared.u32 	[%r114+7168], %r680;
	ld.shared.u32 	%r681, [%r114+8192];
	add.s32 	%r682, %r681, %r172;
	st.shared.u32 	[%r114+8192], %r682;
	ld.shared.u32 	%r683, [%r114+9216];
	add.s32 	%r684, %r683, %r172;
	st.shared.u32 	[%r114+9216], %r684;
	ld.shared.u32 	%r685, [%r114+10240];
	add.s32 	%r686, %r685, %r172;
	st.shared.u32 	[%r114+10240], %r686;
	ld.shared.u32 	%r687, [%r114+11264];
	add.s32 	%r688, %r687, %r172;
	st.shared.u32 	[%r114+11264], %r688;
$L__BB11_119:
	shl.b32 	%r715, %r1, 5;
	and.b32  	%r716, %r715, 31744;
	add.s32 	%r173, %r597, %r716;
	bar.sync 	0;
	// begin inline asm
	mov.u32 %r689, %lanemask_le;
	// end inline asm
	shr.u32 	%r718, %r1950, %r328;
	and.b32  	%r712, %r718, %r86;
	mov.b32 	%r692, 1;
	// begin inline asm
	{
    .reg .pred p;
    and.b32 %r690, %r712, %r692;    setp.ne.u32 p, %r690, 0;
    vote.ballot.sync.b32 %r690, p, 0xffffffff;
    @!p not.b32 %r690, %r690;
}

	// end inline asm
	mov.b32 	%r695, 2;
	// begin inline asm
	{
    .reg .pred p;
    and.b32 %r693, %r712, %r695;    setp.ne.u32 p, %r693, 0;
    vote.ballot.sync.b32 %r693, p, 0xffffffff;
    @!p not.b32 %r693, %r693;
}

	// end inline asm
	and.b32  	%r719, %r693, %r690;
	mov.b32 	%r698, 4;
	// begin inline asm
	{
    .reg .pred p;
    and.b32 %r696, %r712, %r698;    setp.ne.u32 p, %r696, 0;
    vote.ballot.sync.b32 %r696, p, 0xffffffff;
    @!p not.b32 %r696, %r696;
}

	// end inline asm
	and.b32  	%r720, %r696, %r719;
	mov.b32 	%r701, 8;
	// begin inline asm
	{
    .reg .pred p;
    and.b32 %r699, %r712, %r701;    setp.ne.u32 p, %r699, 0;
    vote.ballot.sync.b32 %r699, p, 0xffffffff;
    @!p not.b32 %r699, %r699;
}

	// end inline asm
	and.b32  	%r721, %r699, %r720;
	mov.b32 	%r704, 16;
	// begin inline asm
	{
    .reg .pred p;
    and.b32 %r702, %r712, %r704;    setp.ne.u32 p, %r702, 0;
    vote.ballot.sync.b32 %r702, p, 0xffffffff;
    @!p not.b32 %r702, %r702;
}

	// end inline asm
	and.b32  	%r722, %r702, %r721;
	mov.b32 	%r707, 32;
	// begin inline asm
	{
    .reg .pred p;
    and.b32 %r705, %r712, %r707;    setp.ne.u32 p, %r705, 0;
    vote.ballot.sync.b32 %r705, p, 0xffffffff;
    @!p not.b32 %r705, %r705;
}

	// end inline asm
	and.b32  	%r723, %r705, %r722;
	mov.b32 	%r710, 64;
	// begin inline asm
	{
    .reg .pred p;
    and.b32 %r708, %r712, %r710;    setp.ne.u32 p, %r708, 0;
    vote.ballot.sync.b32 %r708, p, 0xffffffff;
    @!p not.b32 %r708, %r708;
}

	// end inline asm
	and.b32  	%r724, %r708, %r723;
	mov.b32 	%r713, 128;
	// begin inline asm
	{
    .reg .pred p;
    and.b32 %r711, %r712, %r713;    setp.ne.u32 p, %r711, 0;
    vote.ballot.sync.b32 %r711, p, 0xffffffff;
    @!p not.b32 %r711, %r711;
}

	// end inline asm
	and.b32  	%r725, %r711, %r724;
	clz.b32 	%r726, %r725;
	sub.s32 	%r176, 31, %r726;
	and.b32  	%r727, %r689, %r725;
	popc.b32 	%r177, %r727;
	setp.ne.s32 	%p74, %r330, %r176;
	mov.b32 	%r1970, 0;
	@%p74 bra 	$L__BB11_121;
	shl.b32 	%r728, %r712, 2;
	add.s32 	%r729, %r173, %r728;
	atom.shared.add.u32 	%r1970, [%r729], %r177;
$L__BB11_121:
	shfl.sync.idx.b32	%r755|%p75, %r1970, %r176, 31, -1;
	add.s32 	%r180, %r177, %r755;
	shr.u32 	%r756, %r1951, %r328;
	and.b32  	%r752, %r756, %r86;
	mov.b32 	%r732, 1;
	// begin inline asm
	{
    .reg .pred p;
    and.b32 %r730, %r752, %r732;    setp.ne.u32 p, %r730, 0;
    vote.ballot.sync.b32 %r730, p, 0xffffffff;
    @!p not.b32 %r730, %r730;
}

	// end inline asm
	mov.b32 	%r735, 2;
	// begin inline asm
	{
    .reg .pred p;
    and.b32 %r733, %r752, %r735;    setp.ne.u32 p, %r733, 0;
    vote.ballot.sync.b32 %r733, p, 0xffffffff;
    @!p not.b32 %r733, %r733;
}

	// end inline asm
	and.b32  	%r757, %r733, %r730;
	mov.b32 	%r738, 4;
	// begin inline asm
	{
    .reg .pred p;
    and.b32 %r736, %r752, %r738;    setp.ne.u32 p, %r736, 0;
    vote.ballot.sync.b32 %r736, p, 0xffffffff;
    @!p not.b32 %r736, %r736;
}

	// end inline asm
	and.b32  	%r758, %r736, %r757;
	mov.b32 	%r741, 8;
	// begin inline asm
	{
    .reg .pred p;
    and.b32 %r739, %r752, %r741;    setp.ne.u32 p, %r739, 0;
    vote.ballot.sync.b32 %r739, p, 0xffffffff;
    @!p not.b32 %r739, %r739;
}

	// end inline asm
	and.b32  	%r759, %r739, %r758;
	mov.b32 	%r744, 16;
	// begin inline asm
	{
    .reg .pred p;
    and.b32 %r742, %r752, %r744;    setp.ne.u32 p, %r742, 0;
    vote.ballot.sync.b32 %r742, p, 0xffffffff;
    @!p not.b32 %r742, %r742;
}

	// end inline asm
	and.b32  	%r760, %r742, %r759;
	mov.b32 	%r747, 32;
	// begin inline asm
	{
    .reg .pred p;
    and.b32 %r745, %r752, %r747;    setp.ne.u32 p, %r745, 0;
    vote.ballot.sync.b32 %r745, p, 0xffffffff;
    @!p not.b32 %r745, %r745;
}

	// end inline asm
	and.b32  	%r761, %r745, %r760;
	mov.b32 	%r750, 64;
	// begin inline asm
	{
    .reg .pred p;
    and.b32 %r748, %r752, %r750;    setp.ne.u32 p, %r748, 0;
    vote.ballot.sync.b32 %r748, p, 0xffffffff;
    @!p not.b32 %r748, %r748;
}

	// end inline asm
	and.b32  	%r762, %r748, %r761;
	mov.b32 	%r753, 128;
	// begin inline asm
	{
    .reg .pred p;
    and.b32 %r751, %r752, %r753;    setp.ne.u32 p, %r751, 0;
    vote.ballot.sync.b32 %r751, p, 0xffffffff;
    @!p not.b32 %r751, %r751;
}

	// end inline asm
	and.b32  	%r763, %r751, %r762;
	clz.b32 	%r764, %r763;
	sub.s32 	%r182, 31, %r764;
	and.b32  	%r765, %r689, %r763;
	popc.b32 	%r183, %r765;
	setp.ne.s32 	%p76, %r330, %r182;
	mov.b32 	%r1971, 0;
	@%p76 bra 	$L__BB11_123;
	shl.b32 	%r766, %r752, 2;
	add.s32 	%r767, %r173, %r766;
	atom.shared.add.u32 	%r1971, [%r767], %r183;
$L__BB11_123:
	shfl.sync.idx.b32	%r793|%p77, %r1971, %r182, 31, -1;
	add.s32 	%r186, %r183, %r793;
	shr.u32 	%r794, %r1952, %r328;
	and.b32  	%r790, %r794, %r86;
	mov.b32 	%r770, 1;
	// begin inline asm
	{
    .reg .pred p;
    and.b32 %r768, %r790, %r770;    setp.ne.u32 p, %r768, 0;
    vote.ballot.sync.b32 %r768, p, 0xffffffff;
    @!p not.b32 %r768, %r768;
}

	// end inline asm
	mov.b32 	%r773, 2;
	// begin inline asm
	{
    .reg .pred p;
    and.b32 %r771, %r790, %r773;    setp.ne.u32 p, %r771, 0;
    vote.ballot.sync.b32 %r771, p, 0xffffffff;
    @!p not.b32 %r771, %r771;
}

	// end inline asm
	and.b32  	%r795, %r771, %r768;
	mov.b32 	%r776, 4;
	// begin inline asm
	{
    .reg .pred p;
    and.b32 %r774, %r790, %r776;    setp.ne.u32 p, %r774, 0;
    vote.ballot.sync.b32 %r774, p, 0xffffffff;
    @!p not.b32 %r774, %r774;
}

	// end inline asm
	and.b32  	%r796, %r774, %r795;
	mov.b32 	%r779, 8;
	// begin inline asm
	{
    .reg .pred p;
    and.b32 %r777, %r790, %r779;    setp.ne.u32 p, %r777, 0;
    vote.ballot.sync.b32 %r777, p, 0xffffffff;
    @!p not.b32 %r777, %r777;
}

	// end inline asm
	and.b32  	%r797, %r777, %r796;
	mov.b32 	%r782, 16;
	// begin inline asm
	{
    .reg .pred p;
    and.b32 %r780, %r790, %r782;    setp.ne.u32 p, %r780, 0;
    vote.ballot.sync.b32 %r780, p, 0xffffffff;
    @!p not.b32 %r780, %r780;
}

	// end inline asm
	and.b32  	%r798, %r780, %r797;
	mov.b32 	%r785, 32;
	// begin inline asm
	{
    .reg .pred p;
    and.b32 %r783, %r790, %r785;    setp.ne.u32 p, %r783, 0;
    vote.ballot.sync.b32 %r783, p, 0xffffffff;
    @!p not.b32 %r783, %r783;
}

	// end inline asm
	and.b32  	%r799, %r783, %r798;
	mov.b32 	%r788, 64;
	// begin inline asm
	{
    .reg .pred p;
    and.b32 %r786, %r790, %r788;    setp.ne.u32 p, %r786, 0;
    vote.ballot.sync.b32 %r786, p, 0xffffffff;
    @!p not.b32 %r786, %r786;
}

	// end inline asm
	and.b32  	%r800, %r786, %r799;
	mov.b32 	%r791, 128;
	// begin inline asm
	{
    .reg .pred p;
    and.b32 %r789, %r790, %r791;    setp.ne.u32 p, %r789, 0;
    vote.ballot.sync.b32 %r789, p, 0xffffffff;
    @!p not.b32 %r789, %r789;
}

	// end inline asm
	and.b32  	%r801, %r789, %r800;
	clz.b32 	%r802, %r801;
	sub.s32 	%r188, 31, %r802;
	and.b32  	%r803, %r689, %r801;
	popc.b32 	%r189, %r803;
	setp.ne.s32 	%p78, %r330, %r188;
	mov.b32 	%r1972, 0;
	@%p78 bra 	$L__BB11_125;
	shl.b32 	%r804, %r790, 2;
	add.s32 	%r805, %r173, %r804;
	atom.shared.add.u32 	%r1972, [%r805], %r189;
$L__BB11_125:
	shfl.sync.idx.b32	%r831|%p79, %r1972, %r188, 31, -1;
	add.s32 	%r192, %r189, %r831;
	shr.u32 	%r832, %r1953, %r328;
	and.b32  	%r828, %r832, %r86;
	mov.b32 	%r808, 1;
	// begin inline asm
	{
    .reg .pred p;
    and.b32 %r806, %r828, %r808;    setp.ne.u32 p, %r806, 0;
    vote.ballot.sync.b32 %r806, p, 0xffffffff;
    @!p not.b32 %r806, %r806;
}

	// end inline asm
	mov.b32 	%r811, 2;
	// begin inline asm
	{
    .reg .pred p;
    and.b32 %r809, %r828, %r811;    setp.ne.u32 p, %r809, 0;
    vote.ballot.sync.b32 %r809, p, 0xffffffff;
    @!p not.b32 %r809, %r809;
}

	// end inline asm
	and.b32  	%r833, %r809, %r806;
	mov.b32 	%r814, 4;
	// begin inline asm
	{
    .reg .pred p;
    and.b32 %r812, %r828, %r814;    setp.ne.u32 p, %r812, 0;
    vote.ballot.sync.b32 %r812, p, 0xffffffff;
    @!p not.b32 %r812, %r812;
}

	// end inline asm
	and.b32  	%r834, %r812, %r833;
	mov.b32 	%r817, 8;
	// begin inline asm
	{
    .reg .pred p;
    and.b32 %r815, %r828, %r817;    setp.ne.u32 p, %r815, 0;
    vote.ballot.sync.b32 %r815, p, 0xffffffff;
    @!p not.b32 %r815, %r815;
}

	// end inline asm
	and.b32  	%r835, %r815, %r834;
	mov.b32 	%r820, 16;
	// begin inline asm
	{
    .reg .pred p;
    and.b32 %r818, %r828, %r820;    setp.ne.u32 p, %r818, 0;
    vote.ballot.sync.b32 %r818, p, 0xffffffff;
    @!p not.b32 %r818, %r818;
}

	// end inline asm
	and.b32  	%r836, %r818, %r835;
	mov.b32 	%r823, 32;
	// begin inline asm
	{
    .reg .pred p;
    and.b32 %r821, %r828, %r823;    setp.ne.u32 p, %r821, 0;
    vote.ballot.sync.b32 %r821, p, 0xffffffff;
    @!p not.b32 %r821, %r821;
}

	// end inline asm
	and.b32  	%r837, %r821, %r836;
	mov.b32 	%r826, 64;
	// begin inline asm
	{
    .reg .pred p;
    and.b32 %r824, %r828, %r826;    setp.ne.u32 p, %r824, 0;
    vote.ballot.sync.b32 %r824, p, 0xffffffff;
    @!p not.b32 %r824, %r824;
}

	// end inline asm
	and.b32  	%r838, %r824, %r837;
	mov.b32 	%r829, 128;
	// begin inline asm
	{
    .reg .pred p;
    and.b32 %r827, %r828, %r829;    setp.ne.u32 p, %r827, 0;
    vote.ballot.sync.b32 %r827, p, 0xffffffff;
    @!p not.b32 %r827, %r827;
}

	// end inline asm
	and.b32  	%r839, %r827, %r838;
	clz.b32 	%r840, %r839;
	sub.s32 	%r194, 31, %r840;
	and.b32  	%r841, %r689, %r839;
	popc.b32 	%r195, %r841;
	setp.ne.s32 	%p80, %r330, %r194;
	mov.b32 	%r1973, 0;
	@%p80 bra 	$L__BB11_127;
	shl.b32 	%r842, %r828, 2;
	add.s32 	%r843, %r173, %r842;
	atom.shared.add.u32 	%r1973, [%r843], %r195;
$L__BB11_127:
	shfl.sync.idx.b32	%r869|%p81, %r1973, %r194, 31, -1;
	add.s32 	%r198, %r195, %r869;
	shr.u32 	%r870, %r1954, %r328;
	and.b32  	%r866, %r870, %r86;
	mov.b32 	%r846, 1;
	// begin inline asm
	{
    .reg .pred p;
    and.b32 %r844, %r866, %r846;    setp.ne.u32 p, %r844, 0;
    vote.ballot.sync.b32 %r844, p, 0xffffffff;
    @!p not.b32 %r844, %r844;
}

	// end inline asm
	mov.b32 	%r849, 2;
	// begin inline asm
	{
    .reg .pred p;
    and.b32 %r847, %r866, %r849;    setp.ne.u32 p, %r847, 0;
    vote.ballot.sync.b32 %r847, p, 0xffffffff;
    @!p not.b32 %r847, %r847;
}

	// end inline asm
	and.b32  	%r871, %r847, %r844;
	mov.b32 	%r852, 4;
	// begin inline asm
	{
    .reg .pred p;
    and.b32 %r850, %r866, %r852;    setp.ne.u32 p, %r850, 0;
    vote.ballot.sync.b32 %r850, p, 0xffffffff;
    @!p not.b32 %r850, %r850;
}

	// end inline asm
	and.b32  	%r872, %r850, %r871;
	mov.b32 	%r855, 8;
	// begin inline asm
	{
    .reg .pred p;
    and.b32 %r853, %r866, %r855;    setp.ne.u32 p, %r853, 0;
    vote.ballot.sync.b32 %r853, p, 0xffffffff;
    @!p not.b32 %r853, %r853;
}

	// end inline asm
	and.b32  	%r873, %r853, %r872;
	mov.b32 	%r858, 16;
	// begin inline asm
	{
    .reg .pred p;
    and.b32 %r856, %r866, %r858;    setp.ne.u32 p, %r856, 0;
    vote.ballot.sync.b32 %r856, p, 0xffffffff;
    @!p not.b32 %r856, %r856;
}

	// end inline asm
	and.b32  	%r874, %r856, %r873;
	mov.b32 	%r861, 32;
	// begin inline asm
	{
    .reg .pred p;
    and.b32 %r859, %r866, %r861;    setp.ne.u32 p, %r859, 0;
    vote.ballot.sync.b32 %r859, p, 0xffffffff;
    @!p not.b32 %r859, %r859;
}

	// end inline asm
	and.b32  	%r875, %r859, %r874;
	mov.b32 	%r864, 64;
	// begin inline asm
	{
    .reg .pred p;
    and.b32 %r862, %r866, %r864;    setp.ne.u32 p, %r862, 0;
    vote.ballot.sync.b32 %r862, p, 0xffffffff;
    @!p not.b32 %r862, %r862;
}

	// end inline asm
	and.b32  	%r876, %r862, %r875;
	mov.b32 	%r867, 128;
	// begin inline asm
	{
    .reg .pred p;
    and.b32 %r865, %r866, %r867;    setp.ne.u32 p, %r865, 0;
    vote.ballot.sync.b32 %r865, p, 0xffffffff;
    @!p not.b32 %r865, %r865;
}

	// end inline asm
	and.b32  	%r877, %r865, %r876;
	clz.b32 	%r878, %r877;
	sub.s32 	%r200, 31, %r878;
	and.b32  	%r879, %r689, %r877;
	popc.b32 	%r201, %r879;
	setp.ne.s32 	%p82, %r330, %r200;
	mov.b32 	%r1974, 0;
	@%p82 bra 	$L__BB11_129;
	shl.b32 	%r880, %r866, 2;
	add.s32 	%r881, %r173, %r880;
	atom.shared.add.u32 	%r1974, [%r881], %r201;
$L__BB11_129:
	shfl.sync.idx.b32	%r907|%p83, %r1974, %r200, 31, -1;
	add.s32 	%r204, %r201, %r907;
	shr.u32 	%r908, %r1955, %r328;
	and.b32  	%r904, %r908, %r86;
	mov.b32 	%r884, 1;
	// begin inline asm
	{
    .reg .pred p;
    and.b32 %r882, %r904, %r884;    setp.ne.u32 p, %r882, 0;
    vote.ballot.sync.b32 %r882, p, 0xffffffff;
    @!p not.b32 %r882, %r882;
}

	// end inline asm
	mov.b32 	%r887, 2;
	// begin inline asm
	{
    .reg .pred p;
    and.b32 %r885, %r904, %r887;    setp.ne.u32 p, %r885, 0;
    vote.ballot.sync.b32 %r885, p, 0xffffffff;
    @!p not.b32 %r885, %r885;
}

	// end inline asm
	and.b32  	%r909, %r885, %r882;
	mov.b32 	%r890, 4;
	// begin inline asm
	{
    .reg .pred p;
    and.b32 %r888, %r904, %r890;    setp.ne.u32 p, %r888, 0;
    vote.ballot.sync.b32 %r888, p, 0xffffffff;
    @!p not.b32 %r888, %r888;
}

	// end inline asm
	and.b32  	%r910, %r888, %r909;
	mov.b32 	%r893, 8;
	// begin inline asm
	{
    .reg .pred p;
    and.b32 %r891, %r904, %r893;    setp.ne.u32 p, %r891, 0;
    vote.ballot.sync.b32 %r891, p, 0xffffffff;
    @!p not.b32 %r891, %r891;
}

	// end inline asm
	and.b32  	%r911, %r891, %r910;
	mov.b32 	%r896, 16;
	// begin inline asm
	{
    .reg .pred p;
    and.b32 %r894, %r904, %r896;    setp.ne.u32 p, %r894, 0;
    vote.ballot.sync.b32 %r894, p, 0xffffffff;
    @!p not.b32 %r894, %r894;
}

	// end inline asm
	and.b32  	%r912, %r894, %r911;
	mov.b32 	%r899, 32;
	// begin inline asm
	{
    .reg .pred p;
    and.b32 %r897, %r904, %r899;    setp.ne.u32 p, %r897, 0;
    vote.ballot.sync.b32 %r897, p, 0xffffffff;
    @!p not.b32 %r897, %r897;
}

	// end inline asm
	and.b32  	%r913, %r897, %r912;
	mov.b32 	%r902, 64;
	// begin inline asm
	{
    .reg .pred p;
    and.b32 %r900, %r904, %r902;    setp.ne.u32 p, %r900, 0;
    vote.ballot.sync.b32 %r900, p, 0xffffffff;
    @!p not.b32 %r900, %r900;
}

	// end inline asm
	and.b32  	%r914, %r900, %r913;
	mov.b32 	%r905, 128;
	// begin inline asm
	{
    .reg .pred p;
    and.b32 %r903, %r904, %r905;    setp.ne.u32 p, %r903, 0;
    vote.ballot.sync.b32 %r903, p, 0xffffffff;
    @!p not.b32 %r903, %r903;
}

	// end inline asm
	and.b32  	%r915, %r903, %r914;
	clz.b32 	%r916, %r915;
	sub.s32 	%r206, 31, %r916;
	and.b32  	%r917, %r689, %r915;
	popc.b32 	%r207, %r917;
	setp.ne.s32 	%p84, %r330, %r206;
	mov.b32 	%r1975, 0;
	@%p84 bra 	$L__BB11_131;
	shl.b32 	%r918, %r904, 2;
	add.s32 	%r919, %r173, %r918;
	atom.shared.add.u32 	%r1975, [%r919], %r207;
$L__BB11_131:
	shfl.sync.idx.b32	%r945|%p85, %r1975, %r206, 31, -1;
	add.s32 	%r210, %r207, %r945;
	shr.u32 	%r946, %r1956, %r328;
	and.b32  	%r942, %r946, %r86;
	mov.b32 	%r922, 1;
	// begin inline asm
	{
    .reg .pred p;
    and.b32 %r920, %r942, %r922;    setp.ne.u32 p, %r920, 0;
    vote.ballot.sync.b32 %r920, p, 0xffffffff;
    @!p not.b32 %r920, %r920;
}

	// end inline asm
	mov.b32 	%r925, 2;
	// begin inline asm
	{
    .reg .pred p;
    and.b32 %r923, %r942, %r925;    setp.ne.u32 p, %r923, 0;
    vote.ballot.sync.b32 %r923, p, 0xffffffff;
    @!p not.b32 %r923, %r923;
}

	// end inline asm
	and.b32  	%r947, %r923, %r920;
	mov.b32 	%r928, 4;
	// begin inline asm
	{
    .reg .pred p;
    and.b32 %r926, %r942, %r928;    setp.ne.u32 p, %r926, 0;
    vote.ballot.sync.b32 %r926, p, 0xffffffff;
    @!p not.b32 %r926, %r926;
}

	// end inline asm
	and.b32  	%r948, %r926, %r947;
	mov.b32 	%r931, 8;
	// begin inline asm
	{
    .reg .pred p;
    and.b32 %r929, %r942, %r931;    setp.ne.u32 p, %r929, 0;
    vote.ballot.sync.b32 %r929, p, 0xffffffff;
    @!p not.b32 %r929, %r929;
}

	// end inline asm
	and.b32  	%r949, %r929, %r948;
	mov.b32 	%r934, 16;
	// begin inline asm
	{
    .reg .pred p;
    and.b32 %r932, %r942, %r934;    setp.ne.u32 p, %r932, 0;
    vote.ballot.sync.b32 %r932, p, 0xffffffff;
    @!p not.b32 %r932, %r932;
}

	// end inline asm
	and.b32  	%r950, %r932, %r949;
	mov.b32 	%r937, 32;
	// begin inline asm
	{
    .reg .pred p;
    and.b32 %r935, %r942, %r937;    setp.ne.u32 p, %r935, 0;
    vote.ballot.sync.b32 %r935, p, 0xffffffff;
    @!p not.b32 %r935, %r935;
}

	// end inline asm
	and.b32  	%r951, %r935, %r950;
	mov.b32 	%r940, 64;
	// begin inline asm
	{
    .reg .pred p;
    and.b32 %r938, %r942, %r940;    setp.ne.u32 p, %r938, 0;
    vote.ballot.sync.b32 %r938, p, 0xffffffff;
    @!p not.b32 %r938, %r938;
}

	// end inline asm
	and.b32  	%r952, %r938, %r951;
	mov.b32 	%r943, 128;
	// begin inline asm
	{
    .reg .pred p;
    and.b32 %r941, %r942, %r943;    setp.ne.u32 p, %r941, 0;
    vote.ballot.sync.b32 %r941, p, 0xffffffff;
    @!p not.b32 %r941, %r941;
}

	// end inline asm
	and.b32  	%r953, %r941, %r952;
	clz.b32 	%r954, %r953;
	sub.s32 	%r212, 31, %r954;
	and.b32  	%r955, %r689, %r953;
	popc.b32 	%r213, %r955;
	setp.ne.s32 	%p86, %r330, %r212;
	mov.b32 	%r1976, 0;
	@%p86 bra 	$L__BB11_133;
	shl.b32 	%r956, %r942, 2;
	add.s32 	%r957, %r173, %r956;
	atom.shared.add.u32 	%r1976, [%r957], %r213;
$L__BB11_133:
	shfl.sync.idx.b32	%r983|%p87, %r1976, %r212, 31, -1;
	add.s32 	%r216, %r213, %r983;
	shr.u32 	%r984, %r1957, %r328;
	and.b32  	%r980, %r984, %r86;
	mov.b32 	%r960, 1;
	// begin inline asm
	{
    .reg .pred p;
    and.b32 %r958, %r980, %r960;    setp.ne.u32 p, %r958, 0;
    vote.ballot.sync.b32 %r958, p, 0xffffffff;
    @!p not.b32 %r958, %r958;
}

	// end inline asm
	mov.b32 	%r963, 2;
	// begin inline asm
	{
    .reg .pred p;
    and.b32 %r961, %r980, %r963;    setp.ne.u32 p, %r961, 0;
    vote.ballot.sync.b32 %r961, p, 0xffffffff;
    @!p not.b32 %r961, %r961;
}

	// end inline asm
	and.b32  	%r985, %r961, %r958;
	mov.b32 	%r966, 4;
	// begin inline asm
	{
    .reg .pred p;
    and.b32 %r964, %r980, %r966;    setp.ne.u32 p, %r964, 0;
    vote.ballot.sync.b32 %r964, p, 0xffffffff;
    @!p not.b32 %r964, %r964;
}

	// end inline asm
	and.b32  	%r986, %r964, %r985;
	mov.b32 	%r969, 8;
	// begin inline asm
	{
    .reg .pred p;
    and.b32 %r967, %r980, %r969;    setp.ne.u32 p, %r967, 0;
    vote.ballot.sync.b32 %r967, p, 0xffffffff;
    @!p not.b32 %r967, %r967;
}

	// end inline asm
	and.b32  	%r987, %r967, %r986;
	mov.b32 	%r972, 16;
	// begin inline asm
	{
    .reg .pred p;
    and.b32 %r970, %r980, %r972;    setp.ne.u32 p, %r970, 0;
    vote.ballot.sync.b32 %r970, p, 0xffffffff;
    @!p not.b32 %r970, %r970;
}

	// end inline asm
	and.b32  	%r988, %r970, %r987;
	mov.b32 	%r975, 32;
	// begin inline asm
	{
    .reg .pred p;
    and.b32 %r973, %r980, %r975;    setp.ne.u32 p, %r973, 0;
    vote.ballot.sync.b32 %r973, p, 0xffffffff;
    @!p not.b32 %r973, %r973;
}

	// end inline asm
	and.b32  	%r989, %r973, %r988;
	mov.b32 	%r978, 64;
	// begin inline asm
	{
    .reg .pred p;
    and.b32 %r976, %r980, %r978;    setp.ne.u32 p, %r976, 0;
    vote.ballot.sync.b32 %r976, p, 0xffffffff;
    @!p not.b32 %r976, %r976;
}

	// end inline asm
	and.b32  	%r990, %r976, %r989;
	mov.b32 	%r981, 128;
	// begin inline asm
	{
    .reg .pred p;
    and.b32 %r979, %r980, %r981;    setp.ne.u32 p, %r979, 0;
    vote.ballot.sync.b32 %r979, p, 0xffffffff;
    @!p not.b32 %r979, %r979;
}

	// end inline asm
	and.b32  	%r991, %r979, %r990;
	clz.b32 	%r992, %r991;
	sub.s32 	%r218, 31, %r992;
	and.b32  	%r993, %r689, %r991;
	popc.b32 	%r219, %r993;
	setp.ne.s32 	%p88, %r330, %r218;
	mov.b32 	%r1977, 0;
	@%p88 bra 	$L__BB11_135;
	shl.b32 	%r994, %r980, 2;
	add.s32 	%r995, %r173, %r994;
	atom.shared.add.u32 	%r1977, [%r995], %r219;
$L__BB11_135:
	shfl.sync.idx.b32	%r1021|%p89, %r1977, %r218, 31, -1;
	add.s32 	%r222, %r219, %r1021;
	shr.u32 	%r1022, %r1958, %r328;
	and.b32  	%r1018, %r1022, %r86;
	mov.b32 	%r998, 1;
	// begin inline asm
	{
    .reg .pred p;
    and.b32 %r996, %r1018, %r998;    setp.ne.u32 p, %r996, 0;
    vote.ballot.sync.b32 %r996, p, 0xffffffff;
    @!p not.b32 %r996, %r996;
}

	// end inline asm
	mov.b32 	%r1001, 2;
	// begin inline asm
	{
    .reg .pred p;
    and.b32 %r999, %r1018, %r1001;    setp.ne.u32 p, %r999, 0;
    vote.ballot.sync.b32 %r999, p, 0xffffffff;
    @!p not.b32 %r999, %r999;
}

	// end inline asm
	and.b32  	%r1023, %r999, %r996;
	mov.b32 	%r1004, 4;
	// begin inline asm
	{
    .reg .pred p;
    and.b32 %r1002, %r1018, %r1004;    setp.ne.u32 p, %r1002, 0;
    vote.ballot.sync.b32 %r1002, p, 0xffffffff;
    @!p not.b32 %r1002, %r1002;
}

	// end inline asm
	and.b32  	%r1024, %r1002, %r1023;
	mov.b32 	%r1007, 8;
	// begin inline asm
	{
    .reg .pred p;
    and.b32 %r1005, %r1018, %r1007;    setp.ne.u32 p, %r1005, 0;
    vote.ballot.sync.b32 %r1005, p, 0xffffffff;
    @!p not.b32 %r1005, %r1005;
}

	// end inline asm
	and.b32  	%r1025, %r1005, %r1024;
	mov.b32 	%r1010, 16;
	// begin inline asm
	{
    .reg .pred p;
    and.b32 %r1008, %r1018, %r1010;    setp.ne.u32 p, %r1008, 0;
    vote.ballot.sync.b32 %r1008, p, 0xffffffff;
    @!p not.b32 %r1008, %r1008;
}

	// end inline asm
	and.b32  	%r1026, %r1008, %r1025;
	mov.b32 	%r1013, 32;
	// begin inline asm
	{
    .reg .pred p;
    and.b32 %r1011, %r1018, %r1013;    setp.ne.u32 p, %r1011, 0;
    vote.ballot.sync.b32 %r1011, p, 0xffffffff;
    @!p not.b32 %r1011, %r1011;
}

	// end inline asm
	and.b32  	%r1027, %r1011, %r1026;
	mov.b32 	%r1016, 64;
	// begin inline asm
	{
    .reg .pred p;
    and.b32 %r1014, %r1018, %r1016;    setp.ne.u32 p, %r1014, 0;
    vote.ballot.sync.b32 %r1014, p, 0xffffffff;
    @!p not.b32 %r1014, %r1014;
}

	// end inline asm
	and.b32  	%r1028, %r1014, %r1027;
	mov.b32 	%r1019, 128;
	// begin inline asm
	{
    .reg .pred p;
    and.b32 %r1017, %r1018, %r1019;    setp.ne.u32 p, %r1017, 0;
    vote.ballot.sync.b32 %r1017, p, 0xffffffff;
    @!p not.b32 %r1017, %r1017;
}

	// end inline asm
	and.b32  	%r1029, %r1017, %r1028;
	clz.b32 	%r1030, %r1029;
	sub.s32 	%r224, 31, %r1030;
	and.b32  	%r1031, %r689, %r1029;
	popc.b32 	%r225, %r1031;
	setp.ne.s32 	%p90, %r330, %r224;
	mov.b32 	%r1978, 0;
	@%p90 bra 	$L__BB11_137;
	shl.b32 	%r1032, %r1018, 2;
	add.s32 	%r1033, %r173, %r1032;
	atom.shared.add.u32 	%r1978, [%r1033], %r225;
$L__BB11_137:
	shfl.sync.idx.b32	%r1059|%p91, %r1978, %r224, 31, -1;
	add.s32 	%r228, %r225, %r1059;
	shr.u32 	%r1060, %r1959, %r328;
	and.b32  	%r1056, %r1060, %r86;
	mov.b32 	%r1036, 1;
	// begin inline asm
	{
    .reg .pred p;
    and.b32 %r1034, %r1056, %r1036;    setp.ne.u32 p, %r1034, 0;
    vote.ballot.sync.b32 %r1034, p, 0xffffffff;
    @!p not.b32 %r1034, %r1034;
}

	// end inline asm
	mov.b32 	%r1039, 2;
	// begin inline asm
	{
    .reg .pred p;
    and.b32 %r1037, %r1056, %r1039;    setp.ne.u32 p, %r1037, 0;
    vote.ballot.sync.b32 %r1037, p, 0xffffffff;
    @!p not.b32 %r1037, %r1037;
}

	// end inline asm
	and.b32  	%r1061, %r1037, %r1034;
	mov.b32 	%r1042, 4;
	// begin inline asm
	{
    .reg .pred p;
    and.b32 %r1040, %r1056, %r1042;    setp.ne.u32 p, %r1040, 0;
    vote.ballot.sync.b32 %r1040, p, 0xffffffff;
    @!p not.b32 %r1040, %r1040;
}

	// end inline asm
	and.b32  	%r1062, %r1040, %r1061;
	mov.b32 	%r1045, 8;
	// begin inline asm
	{
    .reg .pred p;
    and.b32 %r1043, %r1056, %r1045;    setp.ne.u32 p, %r1043, 0;
    vote.ballot.sync.b32 %r1043, p, 0xffffffff;
    @!p not.b32 %r1043, %r1043;
}

	// end inline asm
	and.b32  	%r1063, %r1043, %r1062;
	mov.b32 	%r1048, 16;
	// begin inline asm
	{
    .reg .pred p;
    and.b32 %r1046, %r1056, %r1048;    setp.ne.u32 p, %r1046, 0;
    vote.ballot.sync.b32 %r1046, p, 0xffffffff;
    @!p not.b32 %r1046, %r1046;
}

	// end inline asm
	and.b32  	%r1064, %r1046, %r1063;
	mov.b32 	%r1051, 32;
	// begin inline asm
	{
    .reg .pred p;
    and.b32 %r1049, %r1056, %r1051;    setp.ne.u32 p, %r1049, 0;
    vote.ballot.sync.b32 %r1049, p, 0xffffffff;
    @!p not.b32 %r1049, %r1049;
}

	// end inline asm
	and.b32  	%r1065, %r1049, %r1064;
	mov.b32 	%r1054, 64;
	// begin inline asm
	{
    .reg .pred p;
    and.b32 %r1052, %r1056, %r1054;    setp.ne.u32 p, %r1052, 0;
    vote.ballot.sync.b32 %r1052, p, 0xffffffff;
    @!p not.b32 %r1052, %r1052;
}

	// end inline asm
	and.b32  	%r1066, %r1052, %r1065;
	mov.b32 	%r1057, 128;
	// begin inline asm
	{
    .reg .pred p;
    and.b32 %r1055, %r1056, %r1057;    setp.ne.u32 p, %r1055, 0;
    vote.ballot.sync.b32 %r1055, p, 0xffffffff;
    @!p not.b32 %r1055, %r1055;
}

	// end inline asm
	and.b32  	%r1067, %r1055, %r1066;
	clz.b32 	%r1068, %r1067;
	sub.s32 	%r230, 31, %r1068;
	and.b32  	%r1069, %r689, %r1067;
	popc.b32 	%r231, %r1069;
	setp.ne.s32 	%p92, %r330, %r230;
	mov.b32 	%r1979, 0;
	@%p92 bra 	$L__BB11_139;
	shl.b32 	%r1070, %r1056, 2;
	add.s32 	%r1071, %r173, %r1070;
	atom.shared.add.u32 	%r1979, [%r1071], %r231;
$L__BB11_139:
	shfl.sync.idx.b32	%r1097|%p93, %r1979, %r230, 31, -1;
	add.s32 	%r234, %r231, %r1097;
	shr.u32 	%r1098, %r1960, %r328;
	and.b32  	%r1094, %r1098, %r86;
	mov.b32 	%r1074, 1;
	// begin inline asm
	{
    .reg .pred p;
    and.b32 %r1072, %r1094, %r1074;    setp.ne.u32 p, %r1072, 0;
    vote.ballot.sync.b32 %r1072, p, 0xffffffff;
    @!p not.b32 %r1072, %r1072;
}

	// end inline asm
	mov.b32 	%r1077, 2;
	// begin inline asm
	{
    .reg .pred p;
    and.b32 %r1075, %r1094, %r1077;    setp.ne.u32 p, %r1075, 0;
    vote.ballot.sync.b32 %r1075, p, 0xffffffff;
    @!p not.b32 %r1075, %r1075;
}

	// end inline asm
	and.b32  	%r1099, %r1075, %r1072;
	mov.b32 	%r1080, 4;
	// begin inline asm
	{
    .reg .pred p;
    and.b32 %r1078, %r1094, %r1080;    setp.ne.u32 p, %r1078, 0;
    vote.ballot.sync.b32 %r1078, p, 0xffffffff;
    @!p not.b32 %r1078, %r1078;
}

	// end inline asm
	and.b32  	%r1100, %r1078, %r1099;
	mov.b32 	%r1083, 8;
	// begin inline asm
	{
    .reg .pred p;
    and.b32 %r1081, %r1094, %r1083;    setp.ne.u32 p, %r1081, 0;
    vote.ballot.sync.b32 %r1081, p, 0xffffffff;
    @!p not.b32 %r1081, %r1081;
}

	// end inline asm
	and.b32  	%r1101, %r1081, %r1100;
	mov.b32 	%r1086, 16;
	// begin inline asm
	{
    .reg .pred p;
    and.b32 %r1084, %r1094, %r1086;    setp.ne.u32 p, %r1084, 0;
    vote.ballot.sync.b32 %r1084, p, 0xffffffff;
    @!p not.b32 %r1084, %r1084;
}

	// end inline asm
	and.b32  	%r1102, %r1084, %r1101;
	mov.b32 	%r1089, 32;
	// begin inline asm
	{
    .reg .pred p;
    and.b32 %r1087, %r1094, %r1089;    setp.ne.u32 p, %r1087, 0;
    vote.ballot.sync.b32 %r1087, p, 0xffffffff;
    @!p not.b32 %r1087, %r1087;
}

	// end inline asm
	and.b32  	%r1103, %r1087, %r1102;
	mov.b32 	%r1092, 64;
	// begin inline asm
	{
    .reg .pred p;
    and.b32 %r1090, %r1094, %r1092;    setp.ne.u32 p, %r1090, 0;
    vote.ballot.sync.b32 %r1090, p, 0xffffffff;
    @!p not.b32 %r1090, %r1090;
}

	// end inline asm
	and.b32  	%r1104, %r1090, %r1103;
	mov.b32 	%r1095, 128;
	// begin inline asm
	{
    .reg .pred p;
    and.b32 %r1093, %r1094, %r1095;    setp.ne.u32 p, %r1093, 0;
    vote.ballot.sync.b32 %r1093, p, 0xffffffff;
    @!p not.b32 %r1093, %r1093;
}

	// end inline asm
	and.b32  	%r1105, %r1093, %r1104;
	clz.b32 	%r1106, %r1105;
	sub.s32 	%r236, 31, %r1106;
	and.b32  	%r1107, %r689, %r1105;
	popc.b32 	%r237, %r1107;
	setp.ne.s32 	%p94, %r330, %r236;
	mov.b32 	%r1980, 0;
	@%p94 bra 	$L__BB11_141;
	shl.b32 	%r1108, %r1094, 2;
	add.s32 	%r1109, %r173, %r1108;
	atom.shared.add.u32 	%r1980, [%r1109], %r237;
$L__BB11_141:
	shfl.sync.idx.b32	%r1135|%p95, %r1980, %r236, 31, -1;
	add.s32 	%r240, %r237, %r1135;
	shr.u32 	%r1136, %r1961, %r328;
	and.b32  	%r1132, %r1136, %r86;
	mov.b32 	%r1112, 1;
	// begin inline asm
	{
    .reg .pred p;
    and.b32 %r1110, %r1132, %r1112;    setp.ne.u32 p, %r1110, 0;
    vote.ballot.sync.b32 %r1110, p, 0xffffffff;
    @!p not.b32 %r1110, %r1110;
}

	// end inline asm
	mov.b32 	%r1115, 2;
	// begin inline asm
	{
    .reg .pred p;
    and.b32 %r1113, %r1132, %r1115;    setp.ne.u32 p, %r1113, 0;
    vote.ballot.sync.b32 %r1113, p, 0xffffffff;
    @!p not.b32 %r1113, %r1113;
}

	// end inline asm
	and.b32  	%r1137, %r1113, %r1110;
	mov.b32 	%r1118, 4;
	// begin inline asm
	{
    .reg .pred p;
    and.b32 %r1116, %r1132, %r1118;    setp.ne.u32 p, %r1116, 0;
    vote.ballot.sync.b32 %r1116, p, 0xffffffff;
    @!p not.b32 %r1116, %r1116;
}

	// end inline asm
	and.b32  	%r1138, %r1116, %r1137;
	mov.b32 	%r1121, 8;
	// begin inline asm
	{
    .reg .pred p;
    and.b32 %r1119, %r1132, %r1121;    setp.ne.u32 p, %r1119, 0;
    vote.ballot.sync.b32 %r1119, p, 0xffffffff;
    @!p not.b32 %r1119, %r1119;
}

	// end inline asm
	and.b32  	%r1139, %r1119, %r1138;
	mov.b32 	%r1124, 16;
	// begin inline asm
	{
    .reg .pred p;
    and.b32 %r1122, %r1132, %r1124;    setp.ne.u32 p, %r1122, 0;
    vote.ballot.sync.b32 %r1122, p, 0xffffffff;
    @!p not.b32 %r1122, %r1122;
}

	// end inline asm
	and.b32  	%r1140, %r1122, %r1139;
	mov.b32 	%r1127, 32;
	// begin inline asm
	{
    .reg .pred p;
    and.b32 %r1125, %r1132, %r1127;    setp.ne.u32 p, %r1125, 0;
    vote.ballot.sync.b32 %r1125, p, 0xffffffff;
    @!p not.b32 %r1125, %r1125;
}

	// end inline asm
	and.b32  	%r1141, %r1125, %r1140;
	mov.b32 	%r1130, 64;
	// begin inline asm
	{
    .reg .pred p;
    and.b32 %r1128, %r1132, %r1130;    setp.ne.u32 p, %r1128, 0;
    vote.ballot.sync.b32 %r1128, p, 0xffffffff;
    @!p not.b32 %r1128, %r1128;
}

	// end inline asm
	and.b32  	%r1142, %r1128, %r1141;
	mov.b32 	%r1133, 128;
	// begin inline asm
	{
    .reg .pred p;
    and.b32 %r1131, %r1132, %r1133;    setp.ne.u32 p, %r1131, 0;
    vote.ballot.sync.b32 %r1131, p, 0xffffffff;
    @!p not.b32 %r1131, %r1131;
}

	// end inline asm
	and.b32  	%r1143, %r1131, %r1142;
	clz.b32 	%r1144, %r1143;
	sub.s32 	%r242, 31, %r1144;
	and.b32  	%r1145, %r689, %r1143;
	popc.b32 	%r243, %r1145;
	setp.ne.s32 	%p96, %r330, %r242;
	mov.b32 	%r1981, 0;
	@%p96 bra 	$L__BB11_143;
	shl.b32 	%r1146, %r1132, 2;
	add.s32 	%r1147, %r173, %r1146;
	atom.shared.add.u32 	%r1981, [%r1147], %r243;
$L__BB11_143:
	shfl.sync.idx.b32	%r1173|%p97, %r1981, %r242, 31, -1;
	add.s32 	%r246, %r243, %r1173;
	shr.u32 	%r1174, %r1962, %r328;
	and.b32  	%r1170, %r1174, %r86;
	mov.b32 	%r1150, 1;
	// begin inline asm
	{
    .reg .pred p;
    and.b32 %r1148, %r1170, %r1150;    setp.ne.u32 p, %r1148, 0;
    vote.ballot.sync.b32 %r1148, p, 0xffffffff;
    @!p not.b32 %r1148, %r1148;
}

	// end inline asm
	mov.b32 	%r1153, 2;
	// begin inline asm
	{
    .reg .pred p;
    and.b32 %r1151, %r1170, %r1153;    setp.ne.u32 p, %r1151, 0;
    vote.ballot.sync.b32 %r1151, p, 0xffffffff;
    @!p not.b32 %r1151, %r1151;
}

	// end inline asm
	and.b32  	%r1175, %r1151, %r1148;
	mov.b32 	%r1156, 4;
	// begin inline asm
	{
    .reg .pred p;
    and.b32 %r1154, %r1170, %r1156;    setp.ne.u32 p, %r1154, 0;
    vote.ballot.sync.b32 %r1154, p, 0xffffffff;
    @!p not.b32 %r1154, %r1154;
}

	// end inline asm
	and.b32  	%r1176, %r1154, %r1175;
	mov.b32 	%r1159, 8;
	// begin inline asm
	{
    .reg .pred p;
    and.b32 %r1157, %r1170, %r1159;    setp.ne.u32 p, %r1157, 0;
    vote.ballot.sync.b32 %r1157, p, 0xffffffff;
    @!p not.b32 %r1157, %r1157;
}

	// end inline asm
	and.b32  	%r1177, %r1157, %r1176;
	mov.b32 	%r1162, 16;
	// begin inline asm
	{
    .reg .pred p;
    and.b32 %r1160, %r1170, %r1162;    setp.ne.u32 p, %r1160, 0;
    vote.ballot.sync.b32 %r1160, p, 0xffffffff;
    @!p not.b32 %r1160, %r1160;
}

	// end inline asm
	and.b32  	%r1178, %r1160, %r1177;
	mov.b32 	%r1165, 32;
	// begin inline asm
	{
    .reg .pred p;
    and.b32 %r1163, %r1170, %r1165;    setp.ne.u32 p, %r1163, 0;
    vote.ballot.sync.b32 %r1163, p, 0xffffffff;
    @!p not.b32 %r1163, %r1163;
}

	// end inline asm
	and.b32  	%r1179, %r1163, %r1178;
	mov.b32 	%r1168, 64;
	// begin inline asm
	{
    .reg .pred p;
    and.b32 %r1166, %r1170, %r1168;    setp.ne.u32 p, %r1166, 0;
    vote.ballot.sync.b32 %r1166, p, 0xffffffff;
    @!p not.b32 %r1166, %r1166;
}

	// end inline asm
	and.b32  	%r1180, %r1166, %r1179;
	mov.b32 	%r1171, 128;
	// begin inline asm
	{
    .reg .pred p;
    and.b32 %r1169, %r1170, %r1171;    setp.ne.u32 p, %r1169, 0;
    vote.ballot.sync.b32 %r1169, p, 0xffffffff;
    @!p not.b32 %r1169, %r1169;
}

	// end inline asm
	and.b32  	%r1181, %r1169, %r1180;
	clz.b32 	%r1182, %r1181;
	sub.s32 	%r248, 31, %r1182;
	and.b32  	%r1183, %r689, %r1181;
	popc.b32 	%r249, %r1183;
	setp.ne.s32 	%p98, %r330, %r248;
	mov.b32 	%r1982, 0;
	@%p98 bra 	$L__BB11_145;
	shl.b32 	%r1184, %r1170, 2;
	add.s32 	%r1185, %r173, %r1184;
	atom.shared.add.u32 	%r1982, [%r1185], %r249;
$L__BB11_145:
	shfl.sync.idx.b32	%r1211|%p99, %r1982, %r248, 31, -1;
	add.s32 	%r252, %r249, %r1211;
	shr.u32 	%r1212, %r1963, %r328;
	and.b32  	%r1208, %r1212, %r86;
	mov.b32 	%r1188, 1;
	// begin inline asm
	{
    .reg .pred p;
    and.b32 %r1186, %r1208, %r1188;    setp.ne.u32 p, %r1186, 0;
    vote.ballot.sync.b32 %r1186, p, 0xffffffff;
    @!p not.b32 %r1186, %r1186;
}

	// end inline asm
	mov.b32 	%r1191, 2;
	// begin inline asm
	{
    .reg .pred p;
    and.b32 %r1189, %r1208, %r1191;    setp.ne.u32 p, %r1189, 0;
    vote.ballot.sync.b32 %r1189, p, 0xffffffff;
    @!p not.b32 %r1189, %r1189;
}

	// end inline asm
	and.b32  	%r1213, %r1189, %r1186;
	mov.b32 	%r1194, 4;
	// begin inline asm
	{
    .reg .pred p;
    and.b32 %r1192, %r1208, %r1194;    setp.ne.u32 p, %r1192, 0;
    vote.ballot.sync.b32 %r1192, p, 0xffffffff;
    @!p not.b32 %r1192, %r1192;
}

	// end inline asm
	and.b32  	%r1214, %r1192, %r1213;
	mov.b32 	%r1197, 8;
	// begin inline asm
	{
    .reg .pred p;
    and.b32 %r1195, %r1208, %r1197;    setp.ne.u32 p, %r1195, 0;
    vote.ballot.sync.b32 %r1195, p, 0xffffffff;
    @!p not.b32 %r1195, %r1195;
}

	// end inline asm
	and.b32  	%r1215, %r1195, %r1214;
	mov.b32 	%r1200, 16;
	// begin inline asm
	{
    .reg .pred p;
    and.b32 %r1198, %r1208, %r1200;    setp.ne.u32 p, %r1198, 0;
    vote.ballot.sync.b32 %r1198, p, 0xffffffff;
    @!p not.b32 %r1198, %r1198;
}

	// end inline asm
	and.b32  	%r1216, %r1198, %r1215;
	mov.b32 	%r1203, 32;
	// begin inline asm
	{
    .reg .pred p;
    and.b32 %r1201, %r1208, %r1203;    setp.ne.u32 p, %r1201, 0;
    vote.ballot.sync.b32 %r1201, p, 0xffffffff;
    @!p not.b32 %r1201, %r1201;
}

	// end inline asm
	and.b32  	%r1217, %r1201, %r1216;
	mov.b32 	%r1206, 64;
	// begin inline asm
	{
    .reg .pred p;
    and.b32 %r1204, %r1208, %r1206;    setp.ne.u32 p, %r1204, 0;
    vote.ballot.sync.b32 %r1204, p, 0xffffffff;
    @!p not.b32 %r1204, %r1204;
}

	// end inline asm
	and.b32  	%r1218, %r1204, %r1217;
	mov.b32 	%r1209, 128;
	// begin inline asm
	{
    .reg .pred p;
    and.b32 %r1207, %r1208, %r1209;    setp.ne.u32 p, %r1207, 0;
    vote.ballot.sync.b32 %r1207, p, 0xffffffff;
    @!p not.b32 %r1207, %r1207;
}

	// end inline asm
	and.b32  	%r1219, %r1207, %r1218;
	clz.b32 	%r1220, %r1219;
	sub.s32 	%r254, 31, %r1220;
	and.b32  	%r1221, %r689, %r1219;
	popc.b32 	%r255, %r1221;
	setp.ne.s32 	%p100, %r330, %r254;
	mov.b32 	%r1983, 0;
	@%p100 bra 	$L__BB11_147;
	shl.b32 	%r1222, %r1208, 2;
	add.s32 	%r1223, %r173, %r1222;
	atom.shared.add.u32 	%r1983, [%r1223], %r255;
$L__BB11_147:
	shfl.sync.idx.b32	%r1249|%p101, %r1983, %r254, 31, -1;
	add.s32 	%r258, %r255, %r1249;
	shr.u32 	%r1250, %r1964, %r328;
	and.b32  	%r1246, %r1250, %r86;
	mov.b32 	%r1226, 1;
	// begin inline asm
	{
    .reg .pred p;
    and.b32 %r1224, %r1246, %r1226;    setp.ne.u32 p, %r1224, 0;
    vote.ballot.sync.b32 %r1224, p, 0xffffffff;
    @!p not.b32 %r1224, %r1224;
}

	// end inline asm
	mov.b32 	%r1229, 2;
	// begin inline asm
	{
    .reg .pred p;
    and.b32 %r1227, %r1246, %r1229;    setp.ne.u32 p, %r1227, 0;
    vote.ballot.sync.b32 %r1227, p, 0xffffffff;
    @!p not.b32 %r1227, %r1227;
}

	// end inline asm
	and.b32  	%r1251, %r1227, %r1224;
	mov.b32 	%r1232, 4;
	// begin inline asm
	{
    .reg .pred p;
    and.b32 %r1230, %r1246, %r1232;    setp.ne.u32 p, %r1230, 0;
    vote.ballot.sync.b32 %r1230, p, 0xffffffff;
    @!p not.b32 %r1230, %r1230;
}

	// end inline asm
	and.b32  	%r1252, %r1230, %r1251;
	mov.b32 	%r1235, 8;
	// begin inline asm
	{
    .reg .pred p;
    and.b32 %r1233, %r1246, %r1235;    setp.ne.u32 p, %r1233, 0;
    vote.ballot.sync.b32 %r1233, p, 0xffffffff;
    @!p not.b32 %r1233, %r1233;
}

	// end inline asm
	and.b32  	%r1253, %r1233, %r1252;
	mov.b32 	%r1238, 16;
	// begin inline asm
	{
    .reg .pred p;
    and.b32 %r1236, %r1246, %r1238;    setp.ne.u32 p, %r1236, 0;
    vote.ballot.sync.b32 %r1236, p, 0xffffffff;
    @!p not.b32 %r1236, %r1236;
}

	// end inline asm
	and.b32  	%r1254, %r1236, %r1253;
	mov.b32 	%r1241, 32;
	// begin inline asm
	{
    .reg .pred p;
    and.b32 %r1239, %r1246, %r1241;    setp.ne.u32 p, %r1239, 0;
    vote.ballot.sync.b32 %r1239, p, 0xffffffff;
    @!p not.b32 %r1239, %r1239;
}

	// end inline asm
	and.b32  	%r1255, %r1239, %r1254;
	mov.b32 	%r1244, 64;
	// begin inline asm
	{
    .reg .pred p;
    and.b32 %r1242, %r1246, %r1244;    setp.ne.u32 p, %r1242, 0;
    vote.ballot.sync.b32 %r1242, p, 0xffffffff;
    @!p not.b32 %r1242, %r1242;
}

	// end inline asm
	and.b32  	%r1256, %r1242, %r1255;
	mov.b32 	%r1247, 128;
	// begin inline asm
	{
    .reg .pred p;
    and.b32 %r1245, %r1246, %r1247;    setp.ne.u32 p, %r1245, 0;
    vote.ballot.sync.b32 %r1245, p, 0xffffffff;
    @!p not.b32 %r1245, %r1245;
}

	// end inline asm
	and.b32  	%r1257, %r1245, %r1256;
	clz.b32 	%r1258, %r1257;
	sub.s32 	%r260, 31, %r1258;
	and.b32  	%r1259, %r689, %r1257;
	popc.b32 	%r261, %r1259;
	setp.ne.s32 	%p102, %r330, %r260;
	mov.b32 	%r1984, 0;
	@%p102 bra 	$L__BB11_149;
	shl.b32 	%r1260, %r1246, 2;
	add.s32 	%r1261, %r173, %r1260;
	atom.shared.add.u32 	%r1984, [%r1261], %r261;
$L__BB11_149:
	shfl.sync.idx.b32	%r1287|%p103, %r1984, %r260, 31, -1;
	add.s32 	%r264, %r261, %r1287;
	shr.u32 	%r1288, %r1965, %r328;
	and.b32  	%r1284, %r1288, %r86;
	mov.b32 	%r1264, 1;
	// begin inline asm
	{
    .reg .pred p;
    and.b32 %r1262, %r1284, %r1264;    setp.ne.u32 p, %r1262, 0;
    vote.ballot.sync.b32 %r1262, p, 0xffffffff;
    @!p not.b32 %r1262, %r1262;
}

	// end inline asm
	mov.b32 	%r1267, 2;
	// begin inline asm
	{
    .reg .pred p;
    and.b32 %r1265, %r1284, %r1267;    setp.ne.u32 p, %r1265, 0;
    vote.ballot.sync.b32 %r1265, p, 0xffffffff;
    @!p not.b32 %r1265, %r1265;
}

	// end inline asm
	and.b32  	%r1289, %r1265, %r1262;
	mov.b32 	%r1270, 4;
	// begin inline asm
	{
    .reg .pred p;
    and.b32 %r1268, %r1284, %r1270;    setp.ne.u32 p, %r1268, 0;
    vote.ballot.sync.b32 %r1268, p, 0xffffffff;
    @!p not.b32 %r1268, %r1268;
}

	// end inline asm
	and.b32  	%r1290, %r1268, %r1289;
	mov.b32 	%r1273, 8;
	// begin inline asm
	{
    .reg .pred p;
    and.b32 %r1271, %r1284, %r1273;    setp.ne.u32 p, %r1271, 0;
    vote.ballot.sync.b32 %r1271, p, 0xffffffff;
    @!p not.b32 %r1271, %r1271;
}

	// end inline asm
	and.b32  	%r1291, %r1271, %r1290;
	mov.b32 	%r1276, 16;
	// begin inline asm
	{
    .reg .pred p;
    and.b32 %r1274, %r1284, %r1276;    setp.ne.u32 p, %r1274, 0;
    vote.ballot.sync.b32 %r1274, p, 0xffffffff;
    @!p not.b32 %r1274, %r1274;
}

	// end inline asm
	and.b32  	%r1292, %r1274, %r1291;
	mov.b32 	%r1279, 32;
	// begin inline asm
	{
    .reg .pred p;
    and.b32 %r1277, %r1284, %r1279;    setp.ne.u32 p, %r1277, 0;
    vote.ballot.sync.b32 %r1277, p, 0xffffffff;
    @!p not.b32 %r1277, %r1277;
}

	// end inline asm
	and.b32  	%r1293, %r1277, %r1292;
	mov.b32 	%r1282, 64;
	// begin inline asm
	{
    .reg .pred p;
    and.b32 %r1280, %r1284, %r1282;    setp.ne.u32 p, %r1280, 0;
    vote.ballot.sync.b32 %r1280, p, 0xffffffff;
    @!p not.b32 %r1280, %r1280;
}

	// end inline asm
	and.b32  	%r1294, %r1280, %r1293;
	mov.b32 	%r1285, 128;
	// begin inline asm
	{
    .reg .pred p;
    and.b32 %r1283, %r1284, %r1285;    setp.ne.u32 p, %r1283, 0;
    vote.ballot.sync.b32 %r1283, p, 0xffffffff;
    @!p not.b32 %r1283, %r1283;
}

	// end inline asm
	and.b32  	%r1295, %r1283, %r1294;
	clz.b32 	%r1296, %r1295;
	sub.s32 	%r266, 31, %r1296;
	and.b32  	%r1297, %r689, %r1295;
	popc.b32 	%r267, %r1297;
	setp.ne.s32 	%p104, %r330, %r266;
	mov.b32 	%r1985, 0;
	@%p104 bra 	$L__BB11_151;
	shl.b32 	%r1302, %r1284, 2;
	add.s32 	%r1303, %r173, %r1302;
	atom.shared.add.u32 	%r1985, [%r1303], %r267;
$L__BB11_151:
	shfl.sync.idx.b32	%r1329|%p105, %r1985, %r266, 31, -1;
	add.s32 	%r270, %r267, %r1329;
	shr.u32 	%r1330, %r1966, %r328;
	and.b32  	%r1326, %r1330, %r86;
	mov.b32 	%r1306, 1;
	// begin inline asm
	{
    .reg .pred p;
    and.b32 %r1304, %r1326, %r1306;    setp.ne.u32 p, %r1304, 0;
    vote.ballot.sync.b32 %r1304, p, 0xffffffff;
    @!p not.b32 %r1304, %r1304;
}

	// end inline asm
	mov.b32 	%r1309, 2;
	// begin inline asm
	{
    .reg .pred p;
    and.b32 %r1307, %r1326, %r1309;    setp.ne.u32 p, %r1307, 0;
    vote.ballot.sync.b32 %r1307, p, 0xffffffff;
    @!p not.b32 %r1307, %r1307;
}

	// end inline asm
	and.b32  	%r1331, %r1307, %r1304;
	mov.b32 	%r1312, 4;
	// begin inline asm
	{
    .reg .pred p;
    and.b32 %r1310, %r1326, %r1312;    setp.ne.u32 p, %r1310, 0;
    vote.ballot.sync.b32 %r1310, p, 0xffffffff;
    @!p not.b32 %r1310, %r1310;
}

	// end inline asm
	and.b32  	%r1332, %r1310, %r1331;
	mov.b32 	%r1315, 8;
	// begin inline asm
	{
    .reg .pred p;
    and.b32 %r1313, %r1326, %r1315;    setp.ne.u32 p, %r1313, 0;
    vote.ballot.sync.b32 %r1313, p, 0xffffffff;
    @!p not.b32 %r1313, %r1313;
}

	// end inline asm
	and.b32  	%r1333, %r1313, %r1332;
	mov.b32 	%r1318, 16;
	// begin inline asm
	{
    .reg .pred p;
    and.b32 %r1316, %r1326, %r1318;    setp.ne.u32 p, %r1316, 0;
    vote.ballot.sync.b32 %r1316, p, 0xffffffff;
    @!p not.b32 %r1316, %r1316;
}

	// end inline asm
	and.b32  	%r1334, %r1316, %r1333;
	mov.b32 	%r1321, 32;
	// begin inline asm
	{
    .reg .pred p;
    and.b32 %r1319, %r1326, %r1321;    setp.ne.u32 p, %r1319, 0;
    vote.ballot.sync.b32 %r1319, p, 0xffffffff;
    @!p not.b32 %r1319, %r1319;
}

	// end inline asm
	and.b32  	%r1335, %r1319, %r1334;
	mov.b32 	%r1324, 64;
	// begin inline asm
	{
    .reg .pred p;
    and.b32 %r1322, %r1326, %r1324;    setp.ne.u32 p, %r1322, 0;
    vote.ballot.sync.b32 %r1322, p, 0xffffffff;
    @!p not.b32 %r1322, %r1322;
}

	// end inline asm
	and.b32  	%r1336, %r1322, %r1335;
	mov.b32 	%r1327, 128;
	// begin inline asm
	{
    .reg .pred p;
    and.b32 %r1325, %r1326, %r1327;    setp.ne.u32 p, %r1325, 0;
    vote.ballot.sync.b32 %r1325, p, 0xffffffff;
    @!p not.b32 %r1325, %r1325;
}

	// end inline asm
	and.b32  	%r1337, %r1325, %r1336;
	clz.b32 	%r1338, %r1337;
	sub.s32 	%r272, 31, %r1338;
	and.b32  	%r1339, %r689, %r1337;
	popc.b32 	%r273, %r1339;
	setp.ne.s32 	%p106, %r330, %r272;
	mov.b32 	%r1986, 0;
	@%p106 bra 	$L__BB11_153;
	shl.b32 	%r1344, %r1326, 2;
	add.s32 	%r1345, %r173, %r1344;
	atom.shared.add.u32 	%r1986, [%r1345], %r273;
$L__BB11_153:
	shfl.sync.idx.b32	%r1371|%p107, %r1986, %r272, 31, -1;
	add.s32 	%r276, %r273, %r1371;
	shr.u32 	%r1372, %r1967, %r328;
	and.b32  	%r1368, %r1372, %r86;
	mov.b32 	%r1348, 1;
	// begin inline asm
	{
    .reg .pred p;
    and.b32 %r1346, %r1368, %r1348;    setp.ne.u32 p, %r1346, 0;
    vote.ballot.sync.b32 %r1346, p, 0xffffffff;
    @!p not.b32 %r1346, %r1346;
}

	// end inline asm
	mov.b32 	%r1351, 2;
	// begin inline asm
	{
    .reg .pred p;
    and.b32 %r1349, %r1368, %r1351;    setp.ne.u32 p, %r1349, 0;
    vote.ballot.sync.b32 %r1349, p, 0xffffffff;
    @!p not.b32 %r1349, %r1349;
}

	// end inline asm
	and.b32  	%r1373, %r1349, %r1346;
	mov.b32 	%r1354, 4;
	// begin inline asm
	{
    .reg .pred p;
    and.b32 %r1352, %r1368, %r1354;    setp.ne.u32 p, %r1352, 0;
    vote.ballot.sync.b32 %r1352, p, 0xffffffff;
    @!p not.b32 %r1352, %r1352;
}

	// end inline asm
	and.b32  	%r1374, %r1352, %r1373;
	mov.b32 	%r1357, 8;
	// begin inline asm
	{
    .reg .pred p;
    and.b32 %r1355, %r1368, %r1357;    setp.ne.u32 p, %r1355, 0;
    vote.ballot.sync.b32 %r1355, p, 0xffffffff;
    @!p not.b32 %r1355, %r1355;
}

	// end inline asm
	and.b32  	%r1375, %r1355, %r1374;
	mov.b32 	%r1360, 16;
	// begin inline asm
	{
    .reg .pred p;
    and.b32 %r1358, %r1368, %r1360;    setp.ne.u32 p, %r1358, 0;
    vote.ballot.sync.b32 %r1358, p, 0xffffffff;
    @!p not.b32 %r1358, %r1358;
}

	// end inline asm
	and.b32  	%r1376, %r1358, %r1375;
	mov.b32 	%r1363, 32;
	// begin inline asm
	{
    .reg .pred p;
    and.b32 %r1361, %r1368, %r1363;    setp.ne.u32 p, %r1361, 0;
    vote.ballot.sync.b32 %r1361, p, 0xffffffff;
    @!p not.b32 %r1361, %r1361;
}

	// end inline asm
	and.b32  	%r1377, %r1361, %r1376;
	mov.b32 	%r1366, 64;
	// begin inline asm
	{
    .reg .pred p;
    and.b32 %r1364, %r1368, %r1366;    setp.ne.u32 p, %r1364, 0;
    vote.ballot.sync.b32 %r1364, p, 0xffffffff;
    @!p not.b32 %r1364, %r1364;
}

	// end inline asm
	and.b32  	%r1378, %r1364, %r1377;
	mov.b32 	%r1369, 128;
	// begin inline asm
	{
    .reg .pred p;
    and.b32 %r1367, %r1368, %r1369;    setp.ne.u32 p, %r1367, 0;
    vote.ballot.sync.b32 %r1367, p, 0xffffffff;
    @!p not.b32 %r1367, %r1367;
}

	// end inline asm
	and.b32  	%r1379, %r1367, %r1378;
	clz.b32 	%r1380, %r1379;
	sub.s32 	%r278, 31, %r1380;
	and.b32  	%r1381, %r689, %r1379;
	popc.b32 	%r279, %r1381;
	setp.ne.s32 	%p108, %r330, %r278;
	mov.b32 	%r1987, 0;
	@%p108 bra 	$L__BB11_155;
	shl.b32 	%r1386, %r1368, 2;
	add.s32 	%r1387, %r173, %r1386;
	atom.shared.add.u32 	%r1987, [%r1387], %r279;
$L__BB11_155:
	shfl.sync.idx.b32	%r1413|%p109, %r1987, %r278, 31, -1;
	add.s32 	%r282, %r279, %r1413;
	shr.u32 	%r1414, %r1968, %r328;
	and.b32  	%r1410, %r1414, %r86;
	mov.b32 	%r1390, 1;
	// begin inline asm
	{
    .reg .pred p;
    and.b32 %r1388, %r1410, %r1390;    setp.ne.u32 p, %r1388, 0;
    vote.ballot.sync.b32 %r1388, p, 0xffffffff;
    @!p not.b32 %r1388, %r1388;
}

	// end inline asm
	mov.b32 	%r1393, 2;
	// begin inline asm
	{
    .reg .pred p;
    and.b32 %r1391, %r1410, %r1393;    setp.ne.u32 p, %r1391, 0;
    vote.ballot.sync.b32 %r1391, p, 0xffffffff;
    @!p not.b32 %r1391, %r1391;
}

	// end inline asm
	and.b32  	%r1415, %r1391, %r1388;
	mov.b32 	%r1396, 4;
	// begin inline asm
	{
    .reg .pred p;
    and.b32 %r1394, %r1410, %r1396;    setp.ne.u32 p, %r1394, 0;
    vote.ballot.sync.b32 %r1394, p, 0xffffffff;
    @!p not.b32 %r1394, %r1394;
}

	// end inline asm
	and.b32  	%r1416, %r1394, %r1415;
	mov.b32 	%r1399, 8;
	// begin inline asm
	{
    .reg .pred p;
    and.b32 %r1397, %r1410, %r1399;    setp.ne.u32 p, %r1397, 0;
    vote.ballot.sync.b32 %r1397, p, 0xffffffff;
    @!p not.b32 %r1397, %r1397;
}

	// end inline asm
	and.b32  	%r1417, %r1397, %r1416;
	mov.b32 	%r1402, 16;
	// begin inline asm
	{
    .reg .pred p;
    and.b32 %r1400, %r1410, %r1402;    setp.ne.u32 p, %r1400, 0;
    vote.ballot.sync.b32 %r1400, p, 0xffffffff;
    @!p not.b32 %r1400, %r1400;
}

	// end inline asm
	and.b32  	%r1418, %r1400, %r1417;
	mov.b32 	%r1405, 32;
	// begin inline asm
	{
    .reg .pred p;
    and.b32 %r1403, %r1410, %r1405;    setp.ne.u32 p, %r1403, 0;
    vote.ballot.sync.b32 %r1403, p, 0xffffffff;
    @!p not.b32 %r1403, %r1403;
}

	// end inline asm
	and.b32  	%r1419, %r1403, %r1418;
	mov.b32 	%r1408, 64;
	// begin inline asm
	{
    .reg .pred p;
    and.b32 %r1406, %r1410, %r1408;    setp.ne.u32 p, %r1406, 0;
    vote.ballot.sync.b32 %r1406, p, 0xffffffff;
    @!p not.b32 %r1406, %r1406;
}

	// end inline asm
	and.b32  	%r1420, %r1406, %r1419;
	mov.b32 	%r1411, 128;
	// begin inline asm
	{
    .reg .pred p;
    and.b32 %r1409, %r1410, %r1411;    setp.ne.u32 p, %r1409, 0;
    vote.ballot.sync.b32 %r1409, p, 0xffffffff;
    @!p not.b32 %r1409, %r1409;
}

	// end inline asm
	and.b32  	%r1421, %r1409, %r1420;
	clz.b32 	%r1422, %r1421;
	sub.s32 	%r284, 31, %r1422;
	and.b32  	%r1423, %r689, %r1421;
	popc.b32 	%r285, %r1423;
	setp.ne.s32 	%p110, %r330, %r284;
	mov.b32 	%r1988, 0;
	@%p110 bra 	$L__BB11_157;
	shl.b32 	%r1424, %r1, 5;
	and.b32  	%r1425, %r1424, 31744;
	add.s32 	%r1427, %r597, %r1425;
	shl.b32 	%r1428, %r1410, 2;
	add.s32 	%r1429, %r1427, %r1428;
	atom.shared.add.u32 	%r1988, [%r1429], %r285;
$L__BB11_157:
	shfl.sync.idx.b32	%r1455|%p111, %r1988, %r284, 31, -1;
	add.s32 	%r288, %r285, %r1455;
	shr.u32 	%r1456, %r1969, %r328;
	and.b32  	%r1452, %r1456, %r86;
	mov.b32 	%r1432, 1;
	// begin inline asm
	{
    .reg .pred p;
    and.b32 %r1430, %r1452, %r1432;    setp.ne.u32 p, %r1430, 0;
    vote.ballot.sync.b32 %r1430, p, 0xffffffff;
    @!p not.b32 %r1430, %r1430;
}

	// end inline asm
	mov.b32 	%r1435, 2;
	// begin inline asm
	{
    .reg .pred p;
    and.b32 %r1433, %r1452, %r1435;    setp.ne.u32 p, %r1433, 0;
    vote.ballot.sync.b32 %r1433, p, 0xffffffff;
    @!p not.b32 %r1433, %r1433;
}

	// end inline asm
	and.b32  	%r1457, %r1433, %r1430;
	mov.b32 	%r1438, 4;
	// begin inline asm
	{
    .reg .pred p;
    and.b32 %r1436, %r1452, %r1438;    setp.ne.u32 p, %r1436, 0;
    vote.ballot.sync.b32 %r1436, p, 0xffffffff;
    @!p not.b32 %r1436, %r1436;
}

	// end inline asm
	and.b32  	%r1458, %r1436, %r1457;
	mov.b32 	%r1441, 8;
	// begin inline asm
	{
    .reg .pred p;
    and.b32 %r1439, %r1452, %r1441;    setp.ne.u32 p, %r1439, 0;
    vote.ballot.sync.b32 %r1439, p, 0xffffffff;
    @!p not.b32 %r1439, %r1439;
}

	// end inline asm
	and.b32  	%r1459, %r1439, %r1458;
	mov.b32 	%r1444, 16;
	// begin inline asm
	{
    .reg .pred p;
    and.b32 %r1442, %r1452, %r1444;    setp.ne.u32 p, %r1442, 0;
    vote.ballot.sync.b32 %r1442, p, 0xffffffff;
    @!p not.b32 %r1442, %r1442;
}

	// end inline asm
	and.b32  	%r1460, %r1442, %r1459;
	mov.b32 	%r1447, 32;
	// begin inline asm
	{
    .reg .pred p;
    and.b32 %r1445, %r1452, %r1447;    setp.ne.u32 p, %r1445, 0;
    vote.ballot.sync.b32 %r1445, p, 0xffffffff;
    @!p not.b32 %r1445, %r1445;
}

	// end inline asm
	and.b32  	%r1461, %r1445, %r1460;
	mov.b32 	%r1450, 64;
	// begin inline asm
	{
    .reg .pred p;
    and.b32 %r1448, %r1452, %r1450;    setp.ne.u32 p, %r1448, 0;
    vote.ballot.sync.b32 %r1448, p, 0xffffffff;
    @!p not.b32 %r1448, %r1448;
}

	// end inline asm
	and.b32  	%r1462, %r1448, %r1461;
	mov.b32 	%r1453, 128;
	// begin inline asm
	{
    .reg .pred p;
    and.b32 %r1451, %r1452, %r1453;    setp.ne.u32 p, %r1451, 0;
    vote.ballot.sync.b32 %r1451, p, 0xffffffff;
    @!p not.b32 %r1451, %r1451;
}

	// end inline asm
	and.b32  	%r1463, %r1451, %r1462;
	clz.b32 	%r1464, %r1463;
	sub.s32 	%r290, 31, %r1464;
	and.b32  	%r1465, %r689, %r1463;
	popc.b32 	%r291, %r1465;
	setp.ne.s32 	%p112, %r330, %r290;
	mov.b32 	%r1989, 0;
	@%p112 bra 	$L__BB11_159;
	shl.b32 	%r1466, %r1, 5;
	and.b32  	%r1467, %r1466, 31744;
	add.s32 	%r1469, %r597, %r1467;
	shl.b32 	%r1470, %r1452, 2;
	add.s32 	%r1471, %r1469, %r1470;
	atom.shared.add.u32 	%r1989, [%r1471], %r291;
$L__BB11_159:
	setp.gt.u32 	%p113, %r1, 255;
	shfl.sync.idx.b32	%r1472|%p114, %r1989, %r290, 31, -1;
	add.s32 	%r1473, %r291, %r1472;
	bar.sync 	0;
	shl.b32 	%r1474, %r180, 2;
	add.s32 	%r1476, %r597, %r1474;
	st.shared.u32 	[%r1476+-4], %r1950;
	shl.b32 	%r1477, %r186, 2;
	add.s32 	%r1478, %r597, %r1477;
	st.shared.u32 	[%r1478+-4], %r1951;
	shl.b32 	%r1479, %r192, 2;
	add.s32 	%r1480, %r597, %r1479;
	st.shared.u32 	[%r1480+-4], %r1952;
	shl.b32 	%r1481, %r198, 2;
	add.s32 	%r1482, %r597, %r1481;
	st.shared.u32 	[%r1482+-4], %r1953;
	shl.b32 	%r1483, %r204, 2;
	add.s32 	%r1484, %r597, %r1483;
	st.shared.u32 	[%r1484+-4], %r1954;
	shl.b32 	%r1485, %r210, 2;
	add.s32 	%r1486, %r597, %r1485;
	st.shared.u32 	[%r1486+-4], %r1955;
	shl.b32 	%r1487, %r216, 2;
	add.s32 	%r1488, %r597, %r1487;
	st.shared.u32 	[%r1488+-4], %r1956;
	shl.b32 	%r1489, %r222, 2;
	add.s32 	%r1490, %r597, %r1489;
	st.shared.u32 	[%r1490+-4], %r1957;
	shl.b32 	%r1491, %r228, 2;
	add.s32 	%r1492, %r597, %r1491;
	st.shared.u32 	[%r1492+-4], %r1958;
	shl.b32 	%r1493, %r234, 2;
	add.s32 	%r1494, %r597, %r1493;
	st.shared.u32 	[%r1494+-4], %r1959;
	shl.b32 	%r1495, %r240, 2;
	add.s32 	%r1496, %r597, %r1495;
	st.shared.u32 	[%r1496+-4], %r1960;
	shl.b32 	%r1497, %r246, 2;
	add.s32 	%r1498, %r597, %r1497;
	st.shared.u32 	[%r1498+-4], %r1961;
	shl.b32 	%r1499, %r252, 2;
	add.s32 	%r1500, %r597, %r1499;
	st.shared.u32 	[%r1500+-4], %r1962;
	shl.b32 	%r1501, %r258, 2;
	add.s32 	%r1502, %r597, %r1501;
	st.shared.u32 	[%r1502+-4], %r1963;
	shl.b32 	%r1503, %r264, 2;
	add.s32 	%r1504, %r597, %r1503;
	st.shared.u32 	[%r1504+-4], %r1964;
	shl.b32 	%r1505, %r270, 2;
	add.s32 	%r1506, %r597, %r1505;
	st.shared.u32 	[%r1506+-4], %r1965;
	shl.b32 	%r1507, %r276, 2;
	add.s32 	%r1508, %r597, %r1507;
	st.shared.u32 	[%r1508+-4], %r1966;
	shl.b32 	%r1509, %r282, 2;
	add.s32 	%r1510, %r597, %r1509;
	st.shared.u32 	[%r1510+-4], %r1967;
	shl.b32 	%r1511, %r288, 2;
	add.s32 	%r1512, %r597, %r1511;
	st.shared.u32 	[%r1512+-4], %r1968;
	shl.b32 	%r1513, %r1473, 2;
	add.s32 	%r1514, %r597, %r1513;
	st.shared.u32 	[%r1514+-4], %r1969;
	@%p113 bra 	$L__BB11_167;
	ld.param.u64 	%rd139, [_ZN3cub18CUB_300001_SM_10006detail10radix_sort29DeviceRadixSortOnesweepKernelINS1_5radix10policy_hubIiNS0_8NullTypeEjE10Policy1000ELNS0_9SortOrderE0EiS6_jiiNS1_21identity_decomposer_tEEEvPT5_SC_PT3_PKSD_PT1_PKSH_PT2_PKSL_T4_iiT6__param_3];
	cvta.to.global.u64 	%rd40, %rd139;
	mul.wide.u32 	%rd41, %r1, 4;
	add.s64 	%rd42, %rd40, %rd41;
	ld.global.u32 	%r1515, [%rd42];
	sub.s32 	%r1993, %r1515, %r172;
	st.shared.u32 	[%r114+30720], %r1993;
	setp.lt.s32 	%p115, %r3, 1;
	mov.u32 	%r1994, %r1944;
	@%p115 bra 	$L__BB11_166;
	mov.b32 	%r1991, -1;
	mov.u32 	%r1990, %r3;
	mov.u32 	%r1994, %r1944;
$L__BB11_162:
	ld.param.u64 	%rd132, [_ZN3cub18CUB_300001_SM_10006detail10radix_sort29DeviceRadixSortOnesweepKernelINS1_5radix10policy_hubIiNS0_8NullTypeEjE10Policy1000ELNS0_9SortOrderE0EiS6_jiiNS1_21identity_decomposer_tEEEvPT5_SC_PT3_PKSD_PT1_PKSH_PT2_PKSL_T4_iiT6__param_0];
	add.s32 	%r298, %r1990, -1;
	shl.b32 	%r1517, %r298, 8;
	add.s32 	%r1518, %r1517, %r1;
	cvta.to.global.u64 	%rd43, %rd132;
	mul.wide.s32 	%rd44, %r1518, 4;
	add.s64 	%rd11, %rd43, %rd44;
$L__BB11_163:
	membar.cta;
	ld.volatile.global.u32 	%r299, [%rd11];
	setp.eq.s32 	%p116, %r299, 0;
	@%p116 bra 	$L__BB11_163;
	and.b32  	%r1519, %r299, 1073741823;
	add.s32 	%r1994, %r1519, %r1994;
	setp.gt.s32 	%p117, %r299, -1;
	vote.sync.ballot.b32 	%r1991, %p117, %r1991;
	setp.gt.u32 	%p119, %r1990, 1;
	and.pred  	%p120, %p117, %p119;
	mov.u32 	%r1990, %r298;
	@%p120 bra 	$L__BB11_162;
	ld.shared.u32 	%r1993, [%r114+30720];
$L__BB11_166:
	ld.param.u64 	%rd133, [_ZN3cub18CUB_300001_SM_10006detail10radix_sort29DeviceRadixSortOnesweepKernelINS1_5radix10policy_hubIiNS0_8NullTypeEjE10Policy1000ELNS0_9SortOrderE0EiS6_jiiNS1_21identity_decomposer_tEEEvPT5_SC_PT3_PKSD_PT1_PKSH_PT2_PKSL_T4_iiT6__param_0];
	or.b32  	%r1520, %r1994, -2147483648;
	cvta.to.global.u64 	%rd45, %rd133;
	shl.b32 	%r1521, %r3, 8;
	add.s32 	%r1522, %r1521, %r1;
	mul.wide.s32 	%rd46, %r1522, 4;
	add.s64 	%rd47, %rd45, %rd46;
	st.volatile.global.u32 	[%rd47], %r1520;
	sub.s32 	%r1523, %r1994, %r1944;
	add.s32 	%r1524, %r1523, %r1993;
	st.shared.u32 	[%r114+30720], %r1524;
$L__BB11_167:
	ld.param.u32 	%r1893, [_ZN3cub18CUB_300001_SM_10006detail10radix_sort29DeviceRadixSortOnesweepKernelINS1_5radix10policy_hubIiNS0_8NullTypeEjE10Policy1000ELNS0_9SortOrderE0EiS6_jiiNS1_21identity_decomposer_tEEEvPT5_SC_PT3_PKSD_PT1_PKSH_PT2_PKSL_T4_iiT6__param_8];
	ld.param.u64 	%rd136, [_ZN3cub18CUB_300001_SM_10006detail10radix_sort29DeviceRadixSortOnesweepKernelINS1_5radix10policy_hubIiNS0_8NullTypeEjE10Policy1000ELNS0_9SortOrderE0EiS6_jiiNS1_21identity_decomposer_tEEEvPT5_SC_PT3_PKSD_PT1_PKSH_PT2_PKSL_T4_iiT6__param_2];
	setp.gt.u32 	%p121, %r1, 255;
	mad.lo.s32 	%r305, %r3, 7680, 7680;
	setp.lt.s32 	%p122, %r305, %r1893;
	setp.eq.s64 	%p123, %rd136, 0;
	or.pred  	%p124, %p123, %p122;
	or.pred  	%p125, %p121, %p124;
	@%p125 bra 	$L__BB11_169;
	ld.param.u64 	%rd137, [_ZN3cub18CUB_300001_SM_10006detail10radix_sort29DeviceRadixSortOnesweepKernelINS1_5radix10policy_hubIiNS0_8NullTypeEjE10Policy1000ELNS0_9SortOrderE0EiS6_jiiNS1_21identity_decomposer_tEEEvPT5_SC_PT3_PKSD_PT1_PKSH_PT2_PKSL_T4_iiT6__param_2];
	ld.shared.u32 	%r1525, [%r114+30720];
	add.s32 	%r1526, %r172, %r1944;
	add.s32 	%r1527, %r1526, %r1525;
	cvta.to.global.u64 	%rd48, %rd137;
	mul.wide.u32 	%rd49, %r1, 4;
	add.s64 	%rd50, %rd48, %rd49;
	st.global.u32 	[%rd50], %r1527;
$L__BB11_169:
	ld.param.u32 	%r1894, [_ZN3cub18CUB_300001_SM_10006detail10radix_sort29DeviceRadixSortOnesweepKernelINS1_5radix10policy_hubIiNS0_8NullTypeEjE10Policy1000ELNS0_9SortOrderE0EiS6_jiiNS1_21identity_decomposer_tEEEvPT5_SC_PT3_PKSD_PT1_PKSH_PT2_PKSL_T4_iiT6__param_8];
	setp.gt.s32 	%p126, %r305, %r1894;
	bar.sync 	0;
	@%p126 bra 	$L__BB11_171;
	ld.shared.u32 	%r1528, [%r114];
	shr.u32 	%r1529, %r1528, %r328;
	and.b32  	%r1530, %r1529, %r86;
	shl.b32 	%r1531, %r1530, 2;
	add.s32 	%r1533, %r597, 30720;
	add.s32 	%r1534, %r1533, %r1531;
	ld.shared.u32 	%r1535, [%r1534];
	add.s32 	%r1536, %r1535, %r1;
	xor.b32  	%r1537, %r1528, -2147483648;
	mul.wide.u32 	%rd51, %r1536, 4;
	add.s64 	%rd52, %rd1, %rd51;
	st.global.u32 	[%rd52], %r1537;
	bar.warp.sync 	-1;
	ld.shared.u32 	%r1538, [%r114+1536];
	shr.u32 	%r1539, %r1538, %r328;
	and.b32  	%r1540, %r1539, %r86;
	shl.b32 	%r1541, %r1540, 2;
	add.s32 	%r1542, %r1533, %r1541;
	ld.shared.u32 	%r1543, [%r1542];
	add.s32 	%r1544, %r1, %r1543;
	add.s32 	%r1545, %r1544, 384;
	xor.b32  	%r1546, %r1538, -2147483648;
	mul.wide.u32 	%rd53, %r1545, 4;
	add.s64 	%rd54, %rd1, %rd53;
	st.global.u32 	[%rd54], %r1546;
	bar.warp.sync 	-1;
	ld.shared.u32 	%r1547, [%r114+3072];
	shr.u32 	%r1548, %r1547, %r328;
	and.b32  	%r1549, %r1548, %r86;
	shl.b32 	%r1550, %r1549, 2;
	add.s32 	%r1551, %r1533, %r1550;
	ld.shared.u32 	%r1552, [%r1551];
	add.s32 	%r1553, %r1, %r1552;
	add.s32 	%r1554, %r1553, 768;
	xor.b32  	%r1555, %r1547, -2147483648;
	mul.wide.u32 	%rd55, %r1554, 4;
	add.s64 	%rd56, %rd1, %rd55;
	st.global.u32 	[%rd56], %r1555;
	bar.warp.sync 	-1;
	ld.shared.u32 	%r1556, [%r114+4608];
	shr.u32 	%r1557, %r1556, %r328;
	and.b32  	%r1558, %r1557, %r86;
	shl.b32 	%r1559, %r1558, 2;
	add.s32 	%r1560, %r1533, %r1559;
	ld.shared.u32 	%r1561, [%r1560];
	add.s32 	%r1562, %r1, %r1561;
	add.s32 	%r1563, %r1562, 1152;
	xor.b32  	%r1564, %r1556, -2147483648;
	mul.wide.u32 	%rd57, %r1563, 4;
	add.s64 	%rd58, %rd1, %rd57;
	st.global.u32 	[%rd58], %r1564;
	bar.warp.sync 	-1;
	ld.shared.u32 	%r1565, [%r114+6144];
	shr.u32 	%r1566, %r1565, %r328;
	and.b32  	%r1567, %r1566, %r86;
	shl.b32 	%r1568, %r1567, 2;
	add.s32 	%r1569, %r1533, %r1568;
	ld.shared.u32 	%r1570, [%r1569];
	add.s32 	%r1571, %r1, %r1570;
	add.s32 	%r1572, %r1571, 1536;
	xor.b32  	%r1573, %r1565, -2147483648;
	mul.wide.u32 	%rd59, %r1572, 4;
	add.s64 	%rd60, %rd1, %rd59;
	st.global.u32 	[%rd60], %r1573;
	bar.warp.sync 	-1;
	ld.shared.u32 	%r1574, [%r114+7680];
	shr.u32 	%r1575, %r1574, %r328;
	and.b32  	%r1576, %r1575, %r86;
	shl.b32 	%r1577, %r1576, 2;
	add.s32 	%r1578, %r1533, %r1577;
	ld.shared.u32 	%r1579, [%r1578];
	add.s32 	%r1580, %r1, %r1579;
	add.s32 	%r1581, %r1580, 1920;
	xor.b32  	%r1582, %r1574, -2147483648;
	mul.wide.u32 	%rd61, %r1581, 4;
	add.s64 	%rd62, %rd1, %rd61;
	st.global.u32 	[%rd62], %r1582;
	bar.warp.sync 	-1;
	ld.shared.u32 	%r1583, [%r114+9216];
	shr.u32 	%r1584, %r1583, %r328;
	and.b32  	%r1585, %r1584, %r86;
	shl.b32 	%r1586, %r1585, 2;
	add.s32 	%r1587, %r1533, %r1586;
	ld.shared.u32 	%r1588, [%r1587];
	add.s32 	%r1589, %r1, %r1588;
	add.s32 	%r1590, %r1589, 2304;
	xor.b32  	%r1591, %r1583, -2147483648;
	mul.wide.u32 	%rd63, %r1590, 4;
	add.s64 	%rd64, %rd1, %rd63;
	st.global.u32 	[%rd64], %r1591;
	bar.warp.sync 	-1;
	ld.shared.u32 	%r1592, [%r114+10752];
	shr.u32 	%r1593, %r1592, %r328;
	and.b32  	%r1594, %r1593, %r86;
	shl.b32 	%r1595, %r1594, 2;
	add.s32 	%r1596, %r1533, %r1595;
	ld.shared.u32 	%r1597, [%r1596];
	add.s32 	%r1598, %r1, %r1597;
	add.s32 	%r1599, %r1598, 2688;
	xor.b32  	%r1600, %r1592, -2147483648;
	mul.wide.u32 	%rd65, %r1599, 4;
	add.s64 	%rd66, %rd1, %rd65;
	st.global.u32 	[%rd66], %r1600;
	bar.warp.sync 	-1;
	ld.shared.u32 	%r1601, [%r114+12288];
	shr.u32 	%r1602, %r1601, %r328;
	and.b32  	%r1603, %r1602, %r86;
	shl.b32 	%r1604, %r1603, 2;
	add.s32 	%r1605, %r1533, %r1604;
	ld.shared.u32 	%r1606, [%r1605];
	add.s32 	%r1607, %r1, %r1606;
	add.s32 	%r1608, %r1607, 3072;
	xor.b32  	%r1609, %r1601, -2147483648;
	mul.wide.u32 	%rd67, %r1608, 4;
	add.s64 	%rd68, %rd1, %rd67;
	st.global.u32 	[%rd68], %r1609;
	bar.warp.sync 	-1;
	ld.shared.u32 	%r1610, [%r114+13824];
	shr.u32 	%r1611, %r1610, %r328;
	and.b32  	%r1612, %r1611, %r86;
	shl.b32 	%r1613, %r1612, 2;
	add.s32 	%r1614, %r1533, %r1613;
	ld.shared.u32 	%r1615, [%r1614];
	add.s32 	%r1616, %r1, %r1615;
	add.s32 	%r1617, %r1616, 3456;
	xor.b32  	%r1618, %r1610, -2147483648;
	mul.wide.u32 	%rd69, %r1617, 4;
	add.s64 	%rd70, %rd1, %rd69;
	st.global.u32 	[%rd70], %r1618;
	bar.warp.sync 	-1;
	ld.shared.u32 	%r1619, [%r114+15360];
	shr.u32 	%r1620, %r1619, %r328;
	and.b32  	%r1621, %r1620, %r86;
	shl.b32 	%r1622, %r1621, 2;
	add.s32 	%r1623, %r1533, %r1622;
	ld.shared.u32 	%r1624, [%r1623];
	add.s32 	%r1625, %r1, %r1624;
	add.s32 	%r1626, %r1625, 3840;
	xor.b32  	%r1627, %r1619, -2147483648;
	mul.wide.u32 	%rd71, %r1626, 4;
	add.s64 	%rd72, %rd1, %rd71;
	st.global.u32 	[%rd72], %r1627;
	bar.warp.sync 	-1;
	ld.shared.u32 	%r1628, [%r114+16896];
	shr.u32 	%r1629, %r1628, %r328;
	and.b32  	%r1630, %r1629, %r86;
	shl.b32 	%r1631, %r1630, 2;
	add.s32 	%r1632, %r1533, %r1631;
	ld.shared.u32 	%r1633, [%r1632];
	add.s32 	%r1634, %r1, %r1633;
	add.s32 	%r1635, %r1634, 4224;
	xor.b32  	%r1636, %r1628, -2147483648;
	mul.wide.u32 	%rd73, %r1635, 4;
	add.s64 	%rd74, %rd1, %rd73;
	st.global.u32 	[%rd74], %r1636;
	bar.warp.sync 	-1;
	ld.shared.u32 	%r1637, [%r114+18432];
	shr.u32 	%r1638, %r1637, %r328;
	and.b32  	%r1639, %r1638, %r86;
	shl.b32 	%r1640, %r1639, 2;
	add.s32 	%r1641, %r1533, %r1640;
	ld.shared.u32 	%r1642, [%r1641];
	add.s32 	%r1643, %r1, %r1642;
	add.s32 	%r1644, %r1643, 4608;
	xor.b32  	%r1645, %r1637, -2147483648;
	mul.wide.u32 	%rd75, %r1644, 4;
	add.s64 	%rd76, %rd1, %rd75;
	st.global.u32 	[%rd76], %r1645;
	bar.warp.sync 	-1;
	ld.shared.u32 	%r1646, [%r114+19968];
	shr.u32 	%r1647, %r1646, %r328;
	and.b32  	%r1648, %r1647, %r86;
	shl.b32 	%r1649, %r1648, 2;
	add.s32 	%r1650, %r1533, %r1649;
	ld.shared.u32 	%r1651, [%r1650];
	add.s32 	%r1652, %r1, %r1651;
	add.s32 	%r1653, %r1652, 4992;
	xor.b32  	%r1654, %r1646, -2147483648;
	mul.wide.u32 	%rd77, %r1653, 4;
	add.s64 	%rd78, %rd1, %rd77;
	st.global.u32 	[%rd78], %r1654;
	bar.warp.sync 	-1;
	ld.shared.u32 	%r1655, [%r114+21504];
	shr.u32 	%r1656, %r1655, %r328;
	and.b32  	%r1657, %r1656, %r86;
	shl.b32 	%r1658, %r1657, 2;
	add.s32 	%r1659, %r1533, %r1658;
	ld.shared.u32 	%r1660, [%r1659];
	add.s32 	%r1661, %r1, %r1660;
	add.s32 	%r1662, %r1661, 5376;
	xor.b32  	%r1663, %r1655, -2147483648;
	mul.wide.u32 	%rd79, %r1662, 4;
	add.s64 	%rd80, %rd1, %rd79;
	st.global.u32 	[%rd80], %r1663;
	bar.warp.sync 	-1;
	ld.shared.u32 	%r1664, [%r114+23040];
	shr.u32 	%r1665, %r1664, %r328;
	and.b32  	%r1666, %r1665, %r86;
	shl.b32 	%r1667, %r1666, 2;
	add.s32 	%r1668, %r1533, %r1667;
	ld.shared.u32 	%r1669, [%r1668];
	add.s32 	%r1670, %r1, %r1669;
	add.s32 	%r1671, %r1670, 5760;
	xor.b32  	%r1672, %r1664, -2147483648;
	mul.wide.u32 	%rd81, %r1671, 4;
	add.s64 	%rd82, %rd1, %rd81;
	st.global.u32 	[%rd82], %r1672;
	bar.warp.sync 	-1;
	ld.shared.u32 	%r1673, [%r114+24576];
	shr.u32 	%r1674, %r1673, %r328;
	and.b32  	%r1675, %r1674, %r86;
	shl.b32 	%r1676, %r1675, 2;
	add.s32 	%r1677, %r1533, %r1676;
	ld.shared.u32 	%r1678, [%r1677];
	add.s32 	%r1679, %r1, %r1678;
	add.s32 	%r1680, %r1679, 6144;
	xor.b32  	%r1681, %r1673, -2147483648;
	mul.wide.u32 	%rd83, %r1680, 4;
	add.s64 	%rd84, %rd1, %rd83;
	st.global.u32 	[%rd84], %r1681;
	bar.warp.sync 	-1;
	ld.shared.u32 	%r1682, [%r114+26112];
	shr.u32 	%r1683, %r1682, %r328;
	and.b32  	%r1684, %r1683, %r86;
	shl.b32 	%r1685, %r1684, 2;
	add.s32 	%r1686, %r1533, %r1685;
	ld.shared.u32 	%r1687, [%r1686];
	add.s32 	%r1688, %r1, %r1687;
	add.s32 	%r1689, %r1688, 6528;
	xor.b32  	%r1690, %r1682, -2147483648;
	mul.wide.u32 	%rd85, %r1689, 4;
	add.s64 	%rd86, %rd1, %rd85;
	st.global.u32 	[%rd86], %r1690;
	bar.warp.sync 	-1;
	ld.shared.u32 	%r1691, [%r114+27648];
	shr.u32 	%r1692, %r1691, %r328;
	and.b32  	%r1693, %r1692, %r86;
	shl.b32 	%r1694, %r1693, 2;
	add.s32 	%r1695, %r1533, %r1694;
	ld.shared.u32 	%r1696, [%r1695];
	add.s32 	%r1697, %r1, %r1696;
	add.s32 	%r1698, %r1697, 6912;
	xor.b32  	%r1699, %r1691, -2147483648;
	mul.wide.u32 	%rd87, %r1698, 4;
	add.s64 	%rd88, %rd1, %rd87;
	st.global.u32 	[%rd88], %r1699;
	bar.warp.sync 	-1;
	ld.shared.u32 	%r1700, [%r114+29184];
	shr.u32 	%r1701, %r1700, %r328;
	and.b32  	%r1702, %r1701, %r86;
	shl.b32 	%r1703, %r1702, 2;
	add.s32 	%r1704, %r1533, %r1703;
	ld.shared.u32 	%r1705, [%r1704];
	add.s32 	%r1706, %r1, %r1705;
	add.s32 	%r1707, %r1706, 7296;
	xor.b32  	%r1708, %r1700, -2147483648;
	mul.wide.u32 	%rd89, %r1707, 4;
	add.s64 	%rd90, %rd1, %rd89;
	st.global.u32 	[%rd90], %r1708;
	bar.warp.sync 	-1;
	bra.uni 	$L__BB11_212;
$L__BB11_171:
	ld.param.u32 	%r1895, [_ZN3cub18CUB_300001_SM_10006detail10radix_sort29DeviceRadixSortOnesweepKernelINS1_5radix10policy_hubIiNS0_8NullTypeEjE10Policy1000ELNS0_9SortOrderE0EiS6_jiiNS1_21identity_decomposer_tEEEvPT5_SC_PT3_PKSD_PT1_PKSH_PT2_PKSL_T4_iiT6__param_8];
	mad.lo.s32 	%r306, %r3, -7680, %r1895;
	setp.ge.s32 	%p127, %r1, %r306;
	@%p127 bra 	$L__BB11_173;
	ld.shared.u32 	%r1709, [%r114];
	shr.u32 	%r1710, %r1709, %r328;
	and.b32  	%r1711, %r1710, %r86;
	shl.b32 	%r1712, %r1711, 2;
	add.s32 	%r1714, %r597, %r1712;
	ld.shared.u32 	%r1715, [%r1714+30720];
	xor.b32  	%r1716, %r1709, -2147483648;
	add.s32 	%r1717, %r1715, %r1;
	mul.wide.u32 	%rd91, %r1717, 4;
	add.s64 	%rd92, %rd1, %rd91;
	st.global.u32 	[%rd92], %r1716;
$L__BB11_173:
	bar.warp.sync 	-1;
	add.s32 	%r307, %r1, 384;
	setp.ge.s32 	%p128, %r307, %r306;
	@%p128 bra 	$L__BB11_175;
	ld.shared.u32 	%r1718, [%r114+1536];
	shr.u32 	%r1719, %r1718, %r328;
	and.b32  	%r1720, %r1719, %r86;
	shl.b32 	%r1721, %r1720, 2;
	add.s32 	%r1723, %r597, %r1721;
	ld.shared.u32 	%r1724, [%r1723+30720];
	xor.b32  	%r1725, %r1718, -2147483648;
	add.s32 	%r1726, %r1724, %r307;
	mul.wide.u32 	%rd93, %r1726, 4;
	add.s64 	%rd94, %rd1, %rd93;
	st.global.u32 	[%rd94], %r1725;
$L__BB11_175:
	bar.warp.sync 	-1;
	add.s32 	%r308, %r1, 768;
	setp.ge.s32 	%p129, %r308, %r306;
	@%p129 bra 	$L__BB11_177;
	ld.shared.u32 	%r1727, [%r114+3072];
	shr.u32 	%r1728, %r1727, %r328;
	and.b32  	%r1729, %r1728, %r86;
	shl.b32 	%r1730, %r1729, 2;
	add.s32 	%r1732, %r597, %r1730;
	ld.shared.u32 	%r1733, [%r1732+30720];
	xor.b32  	%r1734, %r1727, -2147483648;
	add.s32 	%r1735, %r1733, %r308;
	mul.wide.u32 	%rd95, %r1735, 4;
	add.s64 	%rd96, %rd1, %rd95;
	st.global.u32 	[%rd96], %r1734;
$L__BB11_177:
	bar.warp.sync 	-1;
	add.s32 	%r309, %r1, 1152;
	setp.ge.s32 	%p130, %r309, %r306;
	@%p130 bra 	$L__BB11_179;
	ld.shared.u32 	%r1736, [%r114+4608];
	shr.u32 	%r1737, %r1736, %r328;
	and.b32  	%r1738, %r1737, %r86;
	shl.b32 	%r1739, %r1738, 2;
	add.s32 	%r1741, %r597, %r1739;
	ld.shared.u32 	%r1742, [%r1741+30720];
	xor.b32  	%r1743, %r1736, -2147483648;
	add.s32 	%r1744, %r1742, %r309;
	mul.wide.u32 	%rd97, %r1744, 4;
	add.s64 	%rd98, %rd1, %rd97;
	st.global.u32 	[%rd98], %r1743;
$L__BB11_179:
	bar.warp.sync 	-1;
	add.s32 	%r310, %r1, 1536;
	setp.ge.s32 	%p131, %r310, %r306;
	@%p131 bra 	$L__BB11_181;
	ld.shared.u32 	%r1745, [%r114+6144];
	shr.u32 	%r1746, %r1745, %r328;
	and.b32  	%r1747, %r1746, %r86;
	shl.b32 	%r1748, %r1747, 2;
	add.s32 	%r1750, %r597, %r1748;
	ld.shared.u32 	%r1751, [%r1750+30720];
	xor.b32  	%r1752, %r1745, -2147483648;
	add.s32 	%r1753, %r1751, %r310;
	mul.wide.u32 	%rd99, %r1753, 4;
	add.s64 	%rd100, %rd1, %rd99;
	st.global.u32 	[%rd100], %r1752;
$L__BB11_181:
	bar.warp.sync 	-1;
	add.s32 	%r311, %r1, 1920;
	setp.ge.s32 	%p132, %r311, %r306;
	@%p132 bra 	$L__BB11_183;
	ld.shared.u32 	%r1754, [%r114+7680];
	shr.u32 	%r1755, %r1754, %r328;
	and.b32  	%r1756, %r1755, %r86;
	shl.b32 	%r1757, %r1756, 2;
	add.s32 	%r1759, %r597, %r1757;
	ld.shared.u32 	%r1760, [%r1759+30720];
	xor.b32  	%r1761, %r1754, -2147483648;
	add.s32 	%r1762, %r1760, %r311;
	mul.wide.u32 	%rd101, %r1762, 4;
	add.s64 	%rd102, %rd1, %rd101;
	st.global.u32 	[%rd102], %r1761;
$L__BB11_183:
	bar.warp.sync 	-1;
	add.s32 	%r312, %r1, 2304;
	setp.ge.s32 	%p133, %r312, %r306;
	@%p133 bra 	$L__BB11_185;
	ld.shared.u32 	%r1763, [%r114+9216];
	shr.u32 	%r1764, %r1763, %r328;
	and.b32  	%r1765, %r1764, %r86;
	shl.b32 	%r1766, %r1765, 2;
	add.s32 	%r1768, %r597, %r1766;
	ld.shared.u32 	%r1769, [%r1768+30720];
	xor.b32  	%r1770, %r1763, -2147483648;
	add.s32 	%r1771, %r1769, %r312;
	mul.wide.u32 	%rd103, %r1771, 4;
	add.s64 	%rd104, %rd1, %rd103;
	st.global.u32 	[%rd104], %r1770;
$L__BB11_185:
	bar.warp.sync 	-1;
	add.s32 	%r313, %r1, 2688;
	setp.ge.s32 	%p134, %r313, %r306;
	@%p134 bra 	$L__BB11_187;
	ld.shared.u32 	%r1772, [%r114+10752];
	shr.u32 	%r1773, %r1772, %r328;
	and.b32  	%r1774, %r1773, %r86;
	shl.b32 	%r1775, %r1774, 2;
	add.s32 	%r1777, %r597, %r1775;
	ld.shared.u32 	%r1778, [%r1777+30720];
	xor.b32  	%r1779, %r1772, -2147483648;
	add.s32 	%r1780, %r1778, %r313;
	mul.wide.u32 	%rd105, %r1780, 4;
	add.s64 	%rd106, %rd1, %rd105;
	st.global.u32 	[%rd106], %r1779;
$L__BB11_187:
	bar.warp.sync 	-1;
	or.b32  	%r314, %r1, 3072;
	setp.ge.s32 	%p135, %r314, %r306;
	@%p135 bra 	$L__BB11_189;
	ld.shared.u32 	%r1781, [%r114+12288];
	shr.u32 	%r1782, %r1781, %r328;
	and.b32  	%r1783, %r1782, %r86;
	shl.b32 	%r1784, %r1783, 2;
	add.s32 	%r1786, %r597, %r1784;
	ld.shared.u32 	%r1787, [%r1786+30720];
	xor.b32  	%r1788, %r1781, -2147483648;
	add.s32 	%r1789, %r1787, %r314;
	mul.wide.u32 	%rd107, %r1789, 4;
	add.s64 	%rd108, %rd1, %rd107;
	st.global.u32 	[%rd108], %r1788;
$L__BB11_189:
	bar.warp.sync 	-1;
	add.s32 	%r315, %r1, 3456;
	setp.ge.s32 	%p136, %r315, %r306;
	@%p136 bra 	$L__BB11_191;
	ld.shared.u32 	%r1790, [%r114+13824];
	shr.u32 	%r1791, %r1790, %r328;
	and.b32  	%r1792, %r1791, %r86;
	shl.b32 	%r1793, %r1792, 2;
	add.s32 	%r1795, %r597, %r1793;
	ld.shared.u32 	%r1796, [%r1795+30720];
	xor.b32  	%r1797, %r1790, -2147483648;
	add.s32 	%r1798, %r1796, %r315;
	mul.wide.u32 	%rd109, %r1798, 4;
	add.s64 	%rd110, %rd1, %rd109;
	st.global.u32 	[%rd110], %r1797;
$L__BB11_191:
	bar.warp.sync 	-1;
	add.s32 	%r316, %r1, 3840;
	setp.ge.s32 	%p137, %r316, %r306;
	@%p137 bra 	$L__BB11_193;
	ld.shared.u32 	%r1799, [%r114+15360];
	shr.u32 	%r1800, %r1799, %r328;
	and.b32  	%r1801, %r1800, %r86;
	shl.b32 	%r1802, %r1801, 2;
	add.s32 	%r1804, %r597, %r1802;
	ld.shared.u32 	%r1805, [%r1804+30720];
	xor.b32  	%r1806, %r1799, -2147483648;
	add.s32 	%r1807, %r1805, %r316;
	mul.wide.u32 	%rd111, %r1807, 4;
	add.s64 	%rd112, %rd1, %rd111;
	st.global.u32 	[%rd112], %r1806;
$L__BB11_193:
	bar.warp.sync 	-1;
	add.s32 	%r317, %r1, 4224;
	setp.ge.s32 	%p138, %r317, %r306;
	@%p138 bra 	$L__BB11_195;
	ld.shared.u32 	%r1808, [%r114+16896];
	shr.u32 	%r1809, %r1808, %r328;
	and.b32  	%r1810, %r1809, %r86;
	shl.b32 	%r1811, %r1810, 2;
	add.s32 	%r1813, %r597, %r1811;
	ld.shared.u32 	%r1814, [%r1813+30720];
	xor.b32  	%r1815, %r1808, -2147483648;
	add.s32 	%r1816, %r1814, %r317;
	mul.wide.u32 	%rd113, %r1816, 4;
	add.s64 	%rd114, %rd1, %rd113;
	st.global.u32 	[%rd114], %r1815;
$L__BB11_195:
	bar.warp.sync 	-1;
	add.s32 	%r318, %r1, 4608;
	setp.ge.s32 	%p139, %r318, %r306;
	@%p139 bra 	$L__BB11_197;
	ld.shared.u32 	%r1817, [%r114+18432];
	shr.u32 	%r1818, %r1817, %r328;
	and.b32  	%r1819, %r1818, %r86;
	shl.b32 	%r1820, %r1819, 2;
	add.s32 	%r1822, %r597, %r1820;
	ld.shared.u32 	%r1823, [%r1822+30720];
	xor.b32  	%r1824, %r1817, -2147483648;
	add.s32 	%r1825, %r1823, %r318;
	mul.wide.u32 	%rd115, %r1825, 4;
	add.s64 	%rd116, %rd1, %rd115;
	st.global.u32 	[%rd116], %r1824;
$L__BB11_197:
	bar.warp.sync 	-1;
	add.s32 	%r319, %r1, 4992;
	setp.ge.s32 	%p140, %r319, %r306;
	@%p140 bra 	$L__BB11_199;
	ld.shared.u32 	%r1826, [%r114+19968];
	shr.u32 	%r1827, %r1826, %r328;
	and.b32  	%r1828, %r1827, %r86;
	shl.b32 	%r1829, %r1828, 2;
	add.s32 	%r1831, %r597, %r1829;
	ld.shared.u32 	%r1832, [%r1831+30720];
	xor.b32  	%r1833, %r1826, -2147483648;
	add.s32 	%r1834, %r1832, %r319;
	mul.wide.u32 	%rd117, %r1834, 4;
	add.s64 	%rd118, %rd1, %rd117;
	st.global.u32 	[%rd118], %r1833;
$L__BB11_199:
	bar.warp.sync 	-1;
	add.s32 	%r320, %r1, 5376;
	setp.ge.s32 	%p141, %r320, %r306;
	@%p141 bra 	$L__BB11_201;
	ld.shared.u32 	%r1835, [%r114+21504];
	shr.u32 	%r1836, %r1835, %r328;
	and.b32  	%r1837, %r1836, %r86;
	shl.b32 	%r1838, %r1837, 2;
	add.s32 	%r1840, %r597, %r1838;
	ld.shared.u32 	%r1841, [%r1840+30720];
	xor.b32  	%r1842, %r1835, -2147483648;
	add.s32 	%r1843, %r1841, %r320;
	mul.wide.u32 	%rd119, %r1843, 4;
	add.s64 	%rd120, %rd1, %rd119;
	st.global.u32 	[%rd120], %r1842;
$L__BB11_201:
	bar.warp.sync 	-1;
	add.s32 	%r321, %r1, 5760;
	setp.ge.s32 	%p142, %r321, %r306;
	@%p142 bra 	$L__BB11_203;
	ld.shared.u32 	%r1844, [%r114+23040];
	shr.u32 	%r1845, %r1844, %r328;
	and.b32  	%r1846, %r1845, %r86;
	shl.b32 	%r1847, %r1846, 2;
	add.s32 	%r1849, %r597, %r1847;
	ld.shared.u32 	%r1850, [%r1849+30720];
	xor.b32  	%r1851, %r1844, -2147483648;
	add.s32 	%r1852, %r1850, %r321;
	mul.wide.u32 	%rd121, %r1852, 4;
	add.s64 	%rd122, %rd1, %rd121;
	st.global.u32 	[%rd122], %r1851;
$L__BB11_203:
	bar.warp.sync 	-1;
	or.b32  	%r322, %r1, 6144;
	setp.ge.s32 	%p143, %r322, %r306;
	@%p143 bra 	$L__BB11_205;
	ld.shared.u32 	%r1853, [%r114+24576];
	shr.u32 	%r1854, %r1853, %r328;
	and.b32  	%r1855, %r1854, %r86;
	shl.b32 	%r1856, %r1855, 2;
	add.s32 	%r1858, %r597, %r1856;
	ld.shared.u32 	%r1859, [%r1858+30720];
	xor.b32  	%r1860, %r1853, -2147483648;
	add.s32 	%r1861, %r1859, %r322;
	mul.wide.u32 	%rd123, %r1861, 4;
	add.s64 	%rd124, %rd1, %rd123;
	st.global.u32 	[%rd124], %r1860;
$L__BB11_205:
	bar.warp.sync 	-1;
	add.s32 	%r323, %r1, 6528;
	setp.ge.s32 	%p144, %r323, %r306;
	@%p144 bra 	$L__BB11_207;
	ld.shared.u32 	%r1862, [%r114+26112];
	shr.u32 	%r1863, %r1862, %r328;
	and.b32  	%r1864, %r1863, %r86;
	shl.b32 	%r1865, %r1864, 2;
	add.s32 	%r1867, %r597, %r1865;
	ld.shared.u32 	%r1868, [%r1867+30720];
	xor.b32  	%r1869, %r1862, -2147483648;
	add.s32 	%r1870, %r1868, %r323;
	mul.wide.u32 	%rd125, %r1870, 4;
	add.s64 	%rd126, %rd1, %rd125;
	st.global.u32 	[%rd126], %r1869;
$L__BB11_207:
	bar.warp.sync 	-1;
	add.s32 	%r324, %r1, 6912;
	setp.ge.s32 	%p145, %r324, %r306;
	@%p145 bra 	$L__BB11_209;
	ld.shared.u32 	%r1871, [%r114+27648];
	shr.u32 	%r1872, %r1871, %r328;
	and.b32  	%r1873, %r1872, %r86;
	shl.b32 	%r1874, %r1873, 2;
	add.s32 	%r1876, %r597, %r1874;
	ld.shared.u32 	%r1877, [%r1876+30720];
	xor.b32  	%r1878, %r1871, -2147483648;
	add.s32 	%r1879, %r1877, %r324;
	mul.wide.u32 	%rd127, %r1879, 4;
	add.s64 	%rd128, %rd1, %rd127;
	st.global.u32 	[%rd128], %r1878;
$L__BB11_209:
	bar.warp.sync 	-1;
	add.s32 	%r1880, %r1, 7296;
	ld.shared.u32 	%r325, [%r114+29184];
	shr.u32 	%r1881, %r325, %r328;
	and.b32  	%r1882, %r1881, %r86;
	shl.b32 	%r1883, %r1882, 2;
	add.s32 	%r1885, %r597, %r1883;
	ld.shared.u32 	%r1886, [%r1885+30720];
	add.s32 	%r326, %r1886, %r1880;
	setp.ge.s32 	%p146, %r1880, %r306;
	@%p146 bra 	$L__BB11_211;
	xor.b32  	%r1887, %r325, -2147483648;
	mul.wide.u32 	%rd129, %r326, 4;
	add.s64 	%rd130, %rd1, %rd129;
	st.global.u32 	[%rd130], %r1887;
$L__BB11_211:
	bar.warp.sync 	-1;
$L__BB11_212:
	ret;

}


// ===== COMPILED SASS (sm_100) =====

	.target	sm_100

	.elftype	@"ET_EXEC"


//--------------------- .note.nv.tkinfo           --------------------------
	.section	.note.nv.tkinfo,"",@"SHT_NOTE"
	.sectionflags	@"SHF_NOTE_NV_TKINFO"
	.tkinfo
        /*0018*/ 	.word	0x00000002
        /*0030*/ 	.string	""
        /*0030*/ 	.string	"ptxas"
        /*0030*/ 	.string	"Cuda compilation tools, release 13.0, V13.0.88"
        /*0030*/ 	.string	"Build cuda_13.0.r13.0/compiler.36424714_0"
        /*0030*/ 	.string	"-arch sm_100 -m 64 "



//--------------------- .note.nv.cuinfo           --------------------------
	.section	.note.nv.cuinfo,"",@"SHT_NOTE"
	.sectionflags	@"SHF_NOTE_NV_CUINFO"
        /*0018*/ 	.short	0x0002
        /*001a*/ 	.short	0x0064
        /*001c*/ 	.short	0x0082
	.zero		2


//--------------------- .nv.info                  --------------------------
	.section	.nv.info,"",@"SHT_CUDA_INFO"
	.align	4


	//----- nvinfo : EIATTR_REGCOUNT
	.align		4
        /*0000*/ 	.byte	0x04, 0x2f
        /*0002*/ 	.short	(.L_50 - .L_49)
	.align		4
.L_49:
        /*0004*/ 	.word	index@(_Z16initCurandStatesP17curandStateXORWOWji)
        /*0008*/ 	.word	0x0000001f


	//----- nvinfo : EIATTR_FRAME_SIZE
	.align		4
.L_50:
        /*000c*/ 	.byte	0x04, 0x11
        /*000e*/ 	.short	(.L_52 - .L_51)
	.align		4
.L_51:
        /*0010*/ 	.word	index@(_Z16initCurandStatesP17curandStateXORWOWji)
        /*0014*/ 	.word	0x00000000


	//----- nvinfo : EIATTR_REGCOUNT
	.align		4
.L_52:
        /*0018*/ 	.byte	0x04, 0x2f
        /*001a*/ 	.short	(.L_54 - .L_53)
	.align		4
.L_53:
        /*001c*/ 	.word	index@(_Z21generateSampleIndicesP17curandStateXORWOWPiii)
        /*0020*/ 	.word	0x0000001a


	//----- nvinfo : EIATTR_FRAME_SIZE
	.align		4
.L_54:
        /*0024*/ 	.byte	0x04, 0x11
        /*0026*/ 	.short	(.L_56 - .L_55)
	.align		4
.L_55:
        /*0028*/ 	.word	index@(_Z21generateSampleIndicesP17curandStateXORWOWPiii)
        /*002c*/ 	.word	0x00000000


	//----- nvinfo : EIATTR_REGCOUNT
	.align		4
.L_56:
        /*0030*/ 	.byte	0x04, 0x2f
        /*0032*/ 	.short	(.L_58 - .L_57)
	.align		4
.L_57:
        /*0034*/ 	.word	index@(_Z13gatherSamplesPiS_S_iii)
        /*0038*/ 	.word	0x0000000b


	//----- nvinfo : EIATTR_FRAME_SIZE
	.align		4
.L_58:
        /*003c*/ 	.byte	0x04, 0x11
        /*003e*/ 	.short	(.L_60 - .L_59)
	.align		4
.L_59:
        /*0040*/ 	.word	index@(_Z13gatherSamplesPiS_S_iii)
        /*0044*/ 	.word	0x00000000


	//----- nvinfo : EIATTR_REGCOUNT
	.align		4
.L_60:
        /*0048*/ 	.byte	0x04, 0x2f
        /*004a*/ 	.short	(.L_62 - .L_61)
	.align		4
.L_61:
        /*004c*/ 	.word	index@(_Z12classifyDataPiS_S_ii)
        /*0050*/ 	.word	0x0000000c


	//----- nvinfo : EIATTR_FRAME_SIZE
	.align		4
.L_62:
        /*0054*/ 	.byte	0x04, 0x11
        /*0056*/ 	.short	(.L_64 - .L_63)
	.align		4
.L_63:
        /*0058*/ 	.word	index@(_Z12classifyDataPiS_S_ii)
        /*005c*/ 	.word	0x00000000


	//----- nvinfo : EIATTR_REGCOUNT
	.align		4
.L_64:
        /*0060*/ 	.byte	0x04, 0x2f
        /*0062*/ 	.short	(.L_66 - .L_65)
	.align		4
.L_65:
        /*0064*/ 	.word	index@(_Z12countBucketsPiS_ii)
        /*0068*/ 	.word	0x0000000a


	//----- nvinfo : EIATTR_FRAME_SIZE
	.align		4
.L_66:
        /*006c*/ 	.byte	0x04, 0x11
        /*006e*/ 	.short	(.L_68 - .L_67)
	.align		4
.L_67:
        /*0070*/ 	.word	index@(_Z12countBucketsPiS_ii)
        /*0074*/ 	.word	0x00000000


	//----- nvinfo : EIATTR_REGCOUNT
	.align		4
.L_68:
        /*0078*/ 	.byte	0x04, 0x2f
        /*007a*/ 	.short	(.L_70 - .L_69)
	.align		4
.L_69:
        /*007c*/ 	.word	index@(_Z9prefixSumPiS_i)
        /*0080*/ 	.word	0x0000000a


	//----- nvinfo : EIATTR_FRAME_SIZE
	.align		4
.L_70:
        /*0084*/ 	.byte	0x04, 0x11
        /*0086*/ 	.short	(.L_72 - .L_71)
	.align		4
.L_71:
        /*0088*/ 	.word	index@(_Z9prefixSumPiS_i)
        /*008c*/ 	.word	0x00000000


	//----- nvinfo : EIATTR_REGCOUNT
	.align		4
.L_72:
        /*0090*/ 	.byte	0x04, 0x2f
        /*0092*/ 	.short	(.L_74 - .L_73)
	.align		4
.L_73:
        /*0094*/ 	.word	index@(_Z11scatterDataPiS_S_S_S_i)
        /*0098*/ 	.word	0x00000010


	//----- nvinfo : EIATTR_FRAME_SIZE
	.align		4
.L_74:
        /*009c*/ 	.byte	0x04, 0x11
        /*009e*/ 	.short	(.L_76 - .L_75)
	.align		4
.L_75:
        /*00a0*/ 	.word	index@(_Z11scatterDataPiS_S_S_S_i)
        /*00a4*/ 	.word	0x00000000


	//----- nvinfo : EIATTR_REGCOUNT
	.align		4
.L_76:
        /*00a8*/ 	.byte	0x04, 0x2f
        /*00aa*/ 	.short	(.L_78 - .L_77)
	.align		4
.L_77:
        /*00ac*/ 	.word	index@(_ZN3cub18CUB_300001_SM_10006detail11EmptyKernelIvEEvv)
        /*00b0*/ 	.word	0x00000004


	//----- nvinfo : EIATTR_FRAME_SIZE
	.align		4
.L_78:
        /*00b4*/ 	.byte	0x04, 0x11
        /*00b6*/ 	.short	(.L_80 - .L_79)
	.align		4
.L_79:
        /*00b8*/ 	.word	index@(_ZN3cub18CUB_300001_SM_10006detail11EmptyKernelIvEEvv)
        /*00bc*/ 	.word	0x00000000


	//----- nvinfo : EIATTR_REGCOUNT
	.align		4
.L_80:
        /*00c0*/ 	.byte	0x04, 0x2f
        /*00c2*/ 	.short	(.L_82 - .L_81)
	.align		4
.L_81:
        /*00c4*/ 	.word	index@(_ZN3cub18CUB_300001_SM_10006detail10radix_sort31DeviceRadixSortSingleTileKernelINS1_5radix10policy_hubIiNS0_8NullTypeEjE10Policy1000ELNS0_9SortOrderE0EiS6_jNS1_21identity_decomposer_tEEEvPKT1_PSB_PKT2_PSF_T3_iiT4_)
        /*00c8*/ 	.word	0x0000007f


	//----- nvinfo : EIATTR_FRAME_SIZE
	.align		4
.L_82:
        /*00cc*/ 	.byte	0x04, 0x11
        /*00ce*/ 	.short	(.L_84 - .L_83)
	.align		4
.L_83:
        /*00d0*/ 	.word	index@(_ZN3cub18CUB_300001_SM_10006detail10radix_sort31DeviceRadixSortSingleTileKernelINS1_5radix10policy_hubIiNS0_8NullTypeEjE10Policy1000ELNS0_9SortOrderE0EiS6_jNS1_21identity_decomposer_tEEEvPKT1_PSB_PKT2_PSF_T3_iiT4_)
        /*00d4*/ 	.word	0x00000000


	//----- nvinfo : EIATTR_REGCOUNT
	.align		4
.L_84:
        /*00d8*/ 	.byte	0x04, 0x2f
        /*00da*/ 	.short	(.L_86 - .L_85)
	.align		4
.L_85:
        /*00dc*/ 	.word	index@(_ZN3cub18CUB_300001_SM_10006detail10radix_sort30DeviceRadixSortHistogramKernelINS1_5radix10policy_hubIiNS0_8NullTypeEjE10Policy1000ELNS0_9SortOrderE0EijNS1_21identity_decomposer_tEEEvPT2_PKT1_SB_iiT3_)
        /*00e0*/ 	.word	0x00000020


	//----- nvinfo : EIATTR_FRAME_SIZE
	.align		4
.L_86:
        /*00e4*/ 	.byte	0x04, 0x11
        /*00e6*/ 	.short	(.L_88 - .L_87)
	.align		4
.L_87:
        /*00e8*/ 	.word	index@(_ZN3cub18CUB_300001_SM_10006detail10radix_sort30DeviceRadixSortHistogramKernelINS1_5radix10policy_hubIiNS0_8NullTypeEjE10Policy1000ELNS0_9SortOrderE0EijNS1_21identity_decomposer_tEEEvPT2_PKT1_SB_iiT3_)
        /*00ec*/ 	.word	0x00000000


	//----- nvinfo : EIATTR_REGCOUNT
	.align		4
.L_88:
        /*00f0*/ 	.byte	0x04, 0x2f
        /*00f2*/ 	.short	(.L_90 - .L_89)
	.align		4
.L_89:
        /*00f4*/ 	.word	index@(_ZN3cub18CUB_300001_SM_10006detail10radix_sort33DeviceRadixSortExclusiveSumKernelINS1_5radix10policy_hubIiNS0_8NullTypeEjE10Policy1000EjEEvPT0_)
        /*00f8*/ 	.word	0x00000018


	//----- nvinfo : EIATTR_FRAME_SIZE
	.align		4
.L_90:
        /*00fc*/ 	.byte	0x04, 0x11
        /*00fe*/ 	.short	(.L_92 - .L_91)
	.align		4
.L_91:
        /*0100*/ 	.word	index@(_ZN3cub18CUB_300001_SM_10006detail10radix_sort33DeviceRadixSortExclusiveSumKernelINS1_5radix10policy_hubIiNS0_8NullTypeEjE10Policy1000EjEEvPT0_)
        /*0104*/ 	.word	0x00000000


	//----- nvinfo : EIATTR_REGCOUNT
	.align		4
.L_92:
        /*0108*/ 	.byte	0x04, 0x2f
        /*010a*/ 	.short	(.L_94 - .L_93)
	.align		4
.L_93:
        /*010c*/ 	.word	index@(_ZN3cub18CUB_300001_SM_10006detail10radix_sort29DeviceRadixSortOnesweepKernelINS1_5radix10policy_hubIiNS0_8NullTypeEjE10Policy1000ELNS0_9SortOrderE0EiS6_jiiNS1_21identity_decomposer_tEEEvPT5_SC_PT3_PKSD_PT1_PKSH_PT2_PKSL_T4_iiT6_)
        /*0110*/ 	.word	0x00000038


	//----- nvinfo : EIATTR_FRAME_SIZE
	.align		4
.L_94:
        /*0114*/ 	.byte	0x04, 0x11
        /*0116*/ 	.short	(.L_96 - .L_95)
	.align		4
.L_95:
        /*0118*/ 	.word	index@(_ZN3cub18CUB_300001_SM_10006detail10radix_sort29DeviceRadixSortOnesweepKernelINS1_5radix10policy_hubIiNS0_8NullTypeEjE10Policy1000ELNS0_9SortOrderE0EiS6_jiiNS1_21identity_decomposer_tEEEvPT5_SC_PT3_PKSD_PT1_PKSH_PT2_PKSL_T4_iiT6_)
        /*011c*/ 	.word	0x00000000


	//----- nvinfo : EIATTR_MIN_STACK_SIZE
	.align		4
.L_96:
        /*0120*/ 	.byte	0x04, 0x12
        /*0122*/ 	.short	(.L_98 - .L_97)
	.align		4
.L_97:
        /*0124*/ 	.word	index@(_ZN3cub18CUB_300001_SM_10006detail10radix_sort29DeviceRadixSortOnesweepKernelINS1_5radix10policy_hubIiNS0_8NullTypeEjE10Policy1000ELNS0_9SortOrderE0EiS6_jiiNS1_21identity_decomposer_tEEEvPT5_SC_PT3_PKSD_PT1_PKSH_PT2_PKSL_T4_iiT6_)
        /*0128*/ 	.word	0x00000000


	//----- nvinfo : EIATTR_MIN_STACK_SIZE
	.align		4
.L_98:
        /*012c*/ 	.byte	0x04, 0x12
        /*012e*/ 	.short	(.L_100 - .L_99)
	.align		4
.L_99:
        /*0130*/ 	.word	index@(_ZN3cub18CUB_300001_SM_10006detail10radix_sort33DeviceRadixSortExclusiveSumKernelINS1_5radix10policy_hubIiNS0_8NullTypeEjE10Policy1000EjEEvPT0_)
        /*0134*/ 	.word	0x00000000


	//----- nvinfo : EIATTR_MIN_STACK_SIZE
	.align		4
.L_100:
        /*0138*/ 	.byte	0x04, 0x12
        /*013a*/ 	.short	(.L_102 - .L_101)
	.align		4
.L_101:
        /*013c*/ 	.word	index@(_ZN3cub18CUB_300001_SM_10006detail10radix_sort30DeviceRadixSortHistogramKernelINS1_5radix10policy_hubIiNS0_8NullTypeEjE10Policy1000ELNS0_9SortOrderE0EijNS1_21identity_decomposer_tEEEvPT2_PKT1_SB_iiT3_)
        /*0140*/ 	.word	0x00000000


	//----- nvinfo : EIATTR_MIN_STACK_SIZE
	.align		4
.L_102:
        /*0144*/ 	.byte	0x04, 0x12
        /*0146*/ 	.short	(.L_104 - .L_103)
	.align		4
.L_103:
        /*0148*/ 	.word	index@(_ZN3cub18CUB_300001_SM_10006detail10radix_sort31DeviceRadixSortSingleTileKernelINS1_5radix10policy_hubIiNS0_8NullTypeEjE10Policy1000ELNS0_9SortOrderE0EiS6_jNS1_21identity_decomposer_tEEEvPKT1_PSB_PKT2_PSF_T3_iiT4_)
        /*014c*/ 	.word	0x00000000


	//----- nvinfo : EIATTR_MIN_STACK_SIZE
	.align		4
.L_104:
        /*0150*/ 	.byte	0x04, 0x12
        /*0152*/ 	.short	(.L_106 - .L_105)
	.align		4
.L_105:
        /*0154*/ 	.word	index@(_ZN3cub18CUB_300001_SM_10006detail11EmptyKernelIvEEvv)
        /*0158*/ 	.word	0x00000000


	//----- nvinfo : EIATTR_MIN_STACK_SIZE
	.align		4
.L_106:
        /*015c*/ 	.byte	0x04, 0x12
        /*015e*/ 	.short	(.L_108 - .L_107)
	.align		4
.L_107:
        /*0160*/ 	.word	index@(_Z11scatterDataPiS_S_S_S_i)
        /*0164*/ 	.word	0x00000000


	//----- nvinfo : EIATTR_MIN_STACK_SIZE
	.align		4
.L_108:
        /*0168*/ 	.byte	0x04, 0x12
        /*016a*/ 	.short	(.L_110 - .L_109)
	.align		4
.L_109:
        /*016c*/ 	.word	index@(_Z9prefixSumPiS_i)
        /*0170*/ 	.word	0x00000000


	//----- nvinfo : EIATTR_MIN_STACK_SIZE
	.align		4
.L_110:
        /*0174*/ 	.byte	0x04, 0x12
        /*0176*/ 	.short	(.L_112 - .L_111)
	.align		4
.L_111:
        /*0178*/ 	.word	index@(_Z12countBucketsPiS_ii)
        /*017c*/ 	.word	0x00000000


	//----- nvinfo : EIATTR_MIN_STACK_SIZE
	.align		4
.L_112:
        /*0180*/ 	.byte	0x04, 0x12
        /*0182*/ 	.short	(.L_114 - .L_113)
	.align		4
.L_113:
        /*0184*/ 	.word	index@(_Z12classifyDataPiS_S_ii)
        /*0188*/ 	.word	0x00000000


	//----- nvinfo : EIATTR_MIN_STACK_SIZE
	.align		4
.L_114:
        /*018c*/ 	.byte	0x04, 0x12
        /*018e*/ 	.short	(.L_116 - .L_115)
	.align		4
.L_115:
        /*0190*/ 	.word	index@(_Z13gatherSamplesPiS_S_iii)
        /*0194*/ 	.word	0x00000000


	//----- nvinfo : EIATTR_MIN_STACK_SIZE
	.align		4
.L_116:
        /*0198*/ 	.byte	0x04, 0x12
        /*019a*/ 	.short	(.L_118 - .L_117)
	.align		4
.L_117:
        /*019c*/ 	.word	index@(_Z21generateSampleIndicesP17curandStateXORWOWPiii)
        /*01a0*/ 	.word	0x00000000


	//----- nvinfo : EIATTR_MIN_STACK_SIZE
	.align		4
.L_118:
        /*01a4*/ 	.byte	0x04, 0x12
        /*01a6*/ 	.short	(.L_120 - .L_119)
	.align		4
.L_119:
        /*01a8*/ 	.word	index@(_Z16initCurandStatesP17curandStateXORWOWji)
        /*01ac*/ 	.word	0x00000000
.L_120:


//--------------------- .nv.compat                --------------------------
	.section	.nv.compat,"",@"SHT_CUDA_COMPAT_INFO"
	.align	4
        /*0000*/ 	.byte	0x02, 0x09, 0x00, 0x00, 0x02, 0x02, 0x01, 0x00, 0x02, 0x05, 0x05, 0x00, 0x03, 0x07, 0x01, 0x01
        /*0010*/ 	.byte	0x02, 0x03, 0x00, 0x00, 0x02, 0x06, 0x01, 0x00, 0x04, 0x0b, 0x08, 0x00, 0x09, 0x00, 0x00, 0x00
        /*0020*/ 	.byte	0x00, 0x00, 0x00, 0x00


//--------------------- .nv.info._ZN3cub18CUB_300001_SM_10006detail10radix_sort29DeviceRadixSortOnesweepKernelINS1_5radix10policy_hubIiNS0_8NullTypeEjE10Policy1000ELNS0_9SortOrderE0EiS6_jiiNS1_21identity_decomposer_tEEEvPT5_SC_PT3_PKSD_PT1_PKSH_PT2_PKSL_T4_iiT6_ --------------------------
	.section	.nv.info._ZN3cub18CUB_300001_SM_10006detail10radix_sort29DeviceRadixSortOnesweepKernelINS1_5radix10policy_hubIiNS0_8NullTypeEjE10Policy1000ELNS0_9SortOrderE0EiS6_jiiNS1_21identity_decomposer_tEEEvPT5_SC_PT3_PKSD_PT1_PKSH_PT2_PKSL_T4_iiT6_,"",@"SHT_CUDA_INFO"
	.sectionflags	@""
	.align	4


	//----- nvinfo : EIATTR_CUDA_API_VERSION
	.align		4
        /*0000*/ 	.byte	0x04, 0x37
        /*0002*/ 	.short	(.L_122 - .L_121)
.L_121:
        /*0004*/ 	.word	0x00000082


	//----- nvinfo : EIATTR_KPARAM_INFO
	.align		4
.L_122:
        /*0008*/ 	.byte	0x04, 0x17
        /*000a*/ 	.short	(.L_124 - .L_123)
.L_123:
        /*000c*/ 	.word	0x00000000
        /*0010*/ 	.short	0x000b
        /*0012*/ 	.short	0x004c
        /*0014*/ 	.byte	0x00, 0xf0, 0x05, 0x00


	//----- nvinfo : EIATTR_KPARAM_INFO
	.align		4
.L_124:
        /*0018*/ 	.byte	0x04, 0x17
        /*001a*/ 	.short	(.L_126 - .L_125)
.L_125:
        /*001c*/ 	.word	0x00000000
        /*0020*/ 	.short	0x000a
        /*0022*/ 	.short	0x0048
        /*0024*/ 	.byte	0x00, 0xf0, 0x11, 0x00


	//----- nvinfo : EIATTR_KPARAM_INFO
	.align		4
.L_126:
        /*0028*/ 	.byte	0x04, 0x17
        /*002a*/ 	.short	(.L_128 - .L_127)
.L_127:
        /*002c*/ 	.word	0x00000000
        /*0030*/ 	.short	0x0009
        /*0032*/ 	.short	0x0044
        /*0034*/ 	.byte	0x00, 0xf0, 0x11, 0x00


	//----- nvinfo : EIATTR_KPARAM_INFO
	.align		4
.L_128:
        /*0038*/ 	.byte	0x04, 0x17
        /*003a*/ 	.short	(.L_130 - .L_129)
.L_129:
        /*003c*/ 	.word	0x00000000
        /*0040*/ 	.short	0x0008
        /*0042*/ 	.short	0x0040
        /*0044*/ 	.byte	0x00, 0xf0, 0x11, 0x00


	//----- nvinfo : EIATTR_KPARAM_INFO
	.align		4
.L_130:
        /*0048*/ 	.byte	0x04, 0x17
        /*004a*/ 	.short	(.L_132 - .L_131)
.L_131:
        /*004c*/ 	.word	0x00000000
        /*0050*/ 	.short	0x0007
        /*0052*/ 	.short	0x0038
        /*0054*/ 	.byte	0x00, 0xf5, 0x21, 0x00


	//----- nvinfo : EIATTR_KPARAM_INFO
	.align		4
.L_132:
        /*0058*/ 	.byte	0x04, 0x17
        /*005a*/ 	.short	(.L_134 - .L_133)
.L_133:
        /*005c*/ 	.word	0x00000000
        /*0060*/ 	.short	0x0006
        /*0062*/ 	.short	0x0030
        /*0064*/ 	.byte	0x00, 0xf5, 0x21, 0x00


	//----- nvinfo : EIATTR_KPARAM_INFO
	.align		4
.L_134:
        /*0068*/ 	.byte	0x04, 0x17
        /*006a*/ 	.short	(.L_136 - .L_135)
.L_135:
        /*006c*/ 	.word	0x00000000
        /*0070*/ 	.short	0x0005
        /*0072*/ 	.short	0x0028
        /*0074*/ 	.byte	0x00, 0xf5, 0x21, 0x00


	//----- nvinfo : EIATTR_KPARAM_INFO
	.align		4
.L_136:
        /*0078*/ 	.byte	0x04, 0x17
        /*007a*/ 	.short	(.L_138 - .L_137)
.L_137:
        /*007c*/ 	.word	0x00000000
        /*0080*/ 	.short	0x0004
        /*0082*/ 	.short	0x0020
        /*0084*/ 	.byte	0x00, 0xf5, 0x21, 0x00


	//----- nvinfo : EIATTR_KPARAM_INFO
	.align		4
.L_138:
        /*0088*/ 	.byte	0x04, 0x17
        /*008a*/ 	.short	(.L_140 - .L_139)
.L_139:
        /*008c*/ 	.word	0x00000000
        /*0090*/ 	.short	0x0003
        /*0092*/ 	.short	0x0018
        /*0094*/ 	.byte	0x00, 0xf5, 0x21, 0x00


	//----- nvinfo : EIATTR_KPARAM_INFO
	.align		4
.L_140:
        /*0098*/ 	.byte	0x04, 0x17
        /*009a*/ 	.short	(.L_142 - .L_141)
.L_141:
        /*009c*/ 	.word	0x00000000
        /*00a0*/ 	.short	0x0002
        /*00a2*/ 	.short	0x0010
        /*00a4*/ 	.byte	0x00, 0xf5, 0x21, 0x00


	//----- nvinfo : EIATTR_KPARAM_INFO
	.align		4
.L_142:
        /*00a8*/ 	.byte	0x04, 0x17
        /*00aa*/ 	.short	(.L_144 - .L_143)
.L_143:
        /*00ac*/ 	.word	0x00000000
        /*00b0*/ 	.short	0x0001
        /*00b2*/ 	.short	0x0008
        /*00b4*/ 	.byte	0x00, 0xf5, 0x21, 0x00


	//----- nvinfo : EIATTR_KPARAM_INFO
	.align		4
.L_144:
        /*00b8*/ 	.byte	0x04, 0x17
        /*00ba*/ 	.short	(.L_146 - .L_145)
.L_145:
        /*00bc*/ 	.word	0x00000000
        /*00c0*/ 	.short	0x0000
        /*00c2*/ 	.short	0x0000
        /*00c4*/ 	.byte	0x00, 0xf5, 0x21, 0x00


	//----- nvinfo : EIATTR_SPARSE_MMA_MASK
	.align		4
.L_146:
        /*00c8*/ 	.byte	0x03, 0x50
        /*00ca*/ 	.short	0x0000


	//----- nvinfo : EIATTR_MAXREG_COUNT
	.align		4
        /*00cc*/ 	.byte	0x03, 0x1b
        /*00ce*/ 	.short	0x00a8


	//----- nvinfo : EIATTR_NUM_BARRIERS
	.align		4
        /*00d0*/ 	.byte	0x02, 0x4c
        /*00d2*/ 	.byte	0x01
	.zero		1


	//----- nvinfo : EIATTR_MERCURY_ISA_VERSION
	.align		4
        /*00d4*/ 	.byte	0x03, 0x5f
        /*00d6*/ 	.short	0x0101


	//----- nvinfo : EIATTR_COOP_GROUP_MASK_REGIDS
	.align		4
        /*00d8*/ 	.byte	0x04, 0x29
        /*00da*/ 	.short	(.L_148 - .L_147)


	//   ....[0]....
.L_147:
        /*00dc*/ 	.word	0xffffffff


	//   ....[1]....
        /*00e0*/ 	.word	0x05000020


	//   ....[2]....
        /*00e4*/ 	.word	0xffffffff


	//   ....[3]....
        /*00e8*/ 	.word	0xffffffff


	//   ....[4]....
        /*00ec*/ 	.word	0xffffffff


	//   ....[5]....
        /*00f0*/ 	.word	0xffffffff


	//   ....[6]....
        /*00f4*/ 	.word	0xffffffff


	//   ....[7]....
        /*00f8*/ 	.word	0xffffffff


	//   ....[8]....
        /*00fc*/ 	.word	0xffffffff


	//   ....[9]....
        /*0100*/ 	.word	0xffffffff


	//   ....[10]....
        /*0104*/ 	.word	0xffffffff


	//   ....[11]....
        /*0108*/ 	.word	0xffffffff


	//   ....[12]....
        /*010c*/ 	.word	0xffffffff


	//   ....[13]....
        /*0110*/ 	.word	0xffffffff


	//   ....[14]....
        /*0114*/ 	.word	0xffffffff


	//   ....[15]....
        /*0118*/ 	.word	0xffffffff


	//   ....[16]....
        /*011c*/ 	.word	0xffffffff


	//   ....[17]....
        /*0120*/ 	.word	0xffffffff


	//   ....[18]....
        /*0124*/ 	.word	0xffffffff


	//   ....[19]....
        /*0128*/ 	.word	0xffffffff


	//   ....[20]....
        /*012c*/ 	.word	0xffffffff


	//   ....[21]....
        /*0130*/ 	.word	0xffffffff


	//   ....[22]....
        /*0134*/ 	.word	0xffffffff


	//   ....[23]....
        /*0138*/ 	.word	0xffffffff


	//   ....[24]....
        /*013c*/ 	.word	0xffffffff


	//   ....[25]....
        /*0140*/ 	.word	0xffffffff


	//   ....[26]....
        /*0144*/ 	.word	0xffffffff


	//   ....[27]....
        /*0148*/ 	.word	0xffffffff


	//   ....[28]....
        /*014c*/ 	.word	0xffffffff


	//   ....[29]....
        /*0150*/ 	.word	0xffffffff


	//   ....[30]....
        /*0154*/ 	.word	0xffffffff


	//   ....[31]....
        /*0158*/ 	.word	0xffffffff


	//   ....[32]....
        /*015c*/ 	.word	0xffffffff


	//   ....[33]....
        /*0160*/ 	.word	0xffffffff


	//   ....[34]....
        /*0164*/ 	.word	0xffffffff


	//   ....[35]....
        /*0168*/ 	.word	0xffffffff


	//   ....[36]....
        /*016c*/ 	.word	0xffffffff


	//   ....[37]....
        /*0170*/ 	.word	0xffffffff


	//   ....[38]....
        /*0174*/ 	.word	0xffffffff


	//   ....[39]....
        /*0178*/ 	.word	0xffffffff


	//   ....[40]....
        /*017c*/ 	.word	0xffffffff


	//   ....[41]....
        /*0180*/ 	.word	0xffffffff


	//   ....[42]....
        /*0184*/ 	.word	0xffffffff


	//   ....[43]....
        /*0188*/ 	.word	0xffffffff


	//   ....[44]....
        /*018c*/ 	.word	0xffffffff


	//   ....[45]....
        /*0190*/ 	.word	0xffffffff


	//   ....[46]....
        /*0194*/ 	.word	0xffffffff


	//   ....[47]....
        /*0198*/ 	.word	0xffffffff


	//   ....[48]....
        /*019c*/ 	.word	0xffffffff


	//   ....[49]....
        /*01a0*/ 	.word	0xffffffff


	//   ....[50]....
        /*01a4*/ 	.word	0xffffffff


	//   ....[51]....
        /*01a8*/ 	.word	0xffffffff


	//   ....[52]....
        /*01ac*/ 	.word	0xffffffff


	//   ....[53]....
        /*01b0*/ 	.word	0xffffffff


	//   ....[54]....
        /*01b4*/ 	.word	0xffffffff


	//   ....[55]....
        /*01b8*/ 	.word	0xffffffff


	//   ....[56]....
        /*01bc*/ 	.word	0xffffffff


	//   ....[57]....
        /*01c0*/ 	.word	0xffffffff


	//   ....[58]....
        /*01c4*/ 	.word	0xffffffff


	//   ....[59]....
        /*01c8*/ 	.word	0xffffffff


	//   ....[60]....
        /*01cc*/ 	.word	0xffffffff


	//   ....[61]....
        /*01d0*/ 	.word	0xffffffff


	//   ....[62]....
        /*01d4*/ 	.word	0xffffffff


	//   ....[63]....
        /*01d8*/ 	.word	0xffffffff


	//   ....[64]....
        /*01dc*/ 	.word	0xffffffff


	//   ....[65]....
        /*01e0*/ 	.word	0xffffffff


	//   ....[66]....
        /*01e4*/ 	.word	0xffffffff


	//   ....[67]....
        /*01e8*/ 	.word	0xffffffff


	//   ....[68]....
        /*01ec*/ 	.word	0xffffffff


	//   ....[69]....
        /*01f0*/ 	.word	0xffffffff


	//   ....[70]....
        /*01f4*/ 	.word	0xffffffff


	//   ....[71]....
        /*01f8*/ 	.word	0xffffffff


	//   ....[72]....
        /*01fc*/ 	.word	0xffffffff


	//   ....[73]....
        /*0200*/ 	.word	0xffffffff


	//   ....[74]....
        /*0204*/ 	.word	0xffffffff


	//   ....[75]....
        /*0208*/ 	.word	0xffffffff


	//   ....[76]....
        /*020c*/ 	.word	0xffffffff


	//   ....[77]....
        /*0210*/ 	.word	0xffffffff


	//   ....[78]....
        /*0214*/ 	.word	0xffffffff


	//   ....[79]....
        /*0218*/ 	.word	0xffffffff


	//   ....[80]....
        /*021c*/ 	.word	0xffffffff


	//   ....[81]....
        /*0220*/ 	.word	0xffffffff


	//   ....[82]....
        /*0224*/ 	.word	0xffffffff


	//   ....[83]....
        /*0228*/ 	.word	0xffffffff


	//   ....[84]....
        /*022c*/ 	.word	0xffffffff


	//   ....[85]....
        /*0230*/ 	.word	0xffffffff


	//   ....[86]....
        /*0234*/ 	.word	0xffffffff


	//   ....[87]....
        /*0238*/ 	.word	0xffffffff


	//   ....[88]....
        /*023c*/ 	.word	0xffffffff


	//   ....[89]....
        /*0240*/ 	.word	0xffffffff


	//   ....[90]....
        /*0244*/ 	.word	0xffffffff


	//   ....[91]....
        /*0248*/ 	.word	0xffffffff


	//   ....[92]....
        /*024c*/ 	.word	0xffffffff


	//   ....[93]....
        /*0250*/ 	.word	0xffffffff


	//   ....[94]....
        /*0254*/ 	.word	0xffffffff


	//   ....[95]....
        /*0258*/ 	.word	0xffffffff


	//   ....[96]....
        /*025c*/ 	.word	0xffffffff


	//   ....[97]....
        /*0260*/ 	.word	0xffffffff


	//   ....[98]....
        /*0264*/ 	.word	0xffffffff


	//   ....[99]....
        /*0268*/ 	.word	0xffffffff


	//   ....[100]....
        /*026c*/ 	.word	0xffffffff


	//   ....[101]....
        /*0270*/ 	.word	0xffffffff


	//   ....[102]....
        /*0274*/ 	.word	0xffffffff


	//   ....[103]....
        /*0278*/ 	.word	0xffffffff


	//   ....[104]....
        /*027c*/ 	.word	0xffffffff


	//   ....[105]....
        /*0280*/ 	.word	0xffffffff


	//   ....[106]....
        /*0284*/ 	.word	0xffffffff


	//   ....[107]....
        /*0288*/ 	.word	0xffffffff


	//   ....[108]....
        /*028c*/ 	.word	0xffffffff


	//   ....[109]....
        /*0290*/ 	.word	0xffffffff


	//   ....[110]....
        /*0294*/ 	.word	0xffffffff


	//   ....[111]....
        /*0298*/ 	.word	0xffffffff


	//   ....[112]....
        /*029c*/ 	.word	0xffffffff


	//   ....[113]....
        /*02a0*/ 	.word	0xffffffff


	//   ....[114]....
        /*02a4*/ 	.word	0xffffffff


	//   ....[115]....
        /*02a8*/ 	.word	0xffffffff


	//   ....[116]....
        /*02ac*/ 	.word	0xffffffff


	//   ....[117]....
        /*02b0*/ 	.word	0xffffffff


	//   ....[118]....
        /*02b4*/ 	.word	0xffffffff


	//   ....[119]....
        /*02b8*/ 	.word	0xffffffff


	//   ....[120]....
        /*02bc*/ 	.word	0xffffffff


	//   ....[121]....
        /*02c0*/ 	.word	0xffffffff


	//   ....[122]....
        /*02c4*/ 	.word	0xffffffff


	//   ....[123]....
        /*02c8*/ 	.word	0xffffffff


	//   ....[124]....
        /*02cc*/ 	.word	0xffffffff


	//   ....[125]....
        /*02d0*/ 	.word	0xffffffff


	//   ....[126]....
        /*02d4*/ 	.word	0xffffffff


	//   ....[127]....
        /*02d8*/ 	.word	0xffffffff


	//   ....[128]....
        /*02dc*/ 	.word	0xffffffff


	//   ....[129]....
        /*02e0*/ 	.word	0xffffffff


	//   ....[130]....
        /*02e4*/ 	.word	0xffffffff


	//   ....[131]....
        /*02e8*/ 	.word	0xffffffff


	//   ....[132]....
        /*02ec*/ 	.word	0xffffffff


	//   ....[133]....
        /*02f0*/ 	.word	0xffffffff


	//   ....[134]....
        /*02f4*/ 	.word	0xffffffff


	//   ....[135]....
        /*02f8*/ 	.word	0xffffffff


	//   ....[136]....
        /*02fc*/ 	.word	0xffffffff


	//   ....[137]....
        /*0300*/ 	.word	0xffffffff


	//   ....[138]....
        /*0304*/ 	.word	0xffffffff


	//   ....[139]....
        /*0308*/ 	.word	0xffffffff


	//   ....[140]....
        /*030c*/ 	.word	0xffffffff


	//   ....[141]....
        /*0310*/ 	.word	0xffffffff


	//   ....[142]....
        /*0314*/ 	.word	0xffffffff


	//   ....[143]....
        /*0318*/ 	.word	0xffffffff


	//   ....[144]....
        /*031c*/ 	.word	0xffffffff


	//   ....[145]....
        /*0320*/ 	.word	0xffffffff


	//   ....[146]....
        /*0324*/ 	.word	0xffffffff


	//   ....[147]....
        /*0328*/ 	.word	0xffffffff


	//   ....[148]....
        /*032c*/ 	.word	0xffffffff


	//   ....[149]....
        /*0330*/ 	.word	0xffffffff


	//   ....[150]....
        /*0334*/ 	.word	0xffffffff


	//   ....[151]....
        /*0338*/ 	.word	0xffffffff


	//   ....[152]....
        /*033c*/ 	.word	0xffffffff


	//   ....[153]....
        /*0340*/ 	.word	0xffffffff


	//   ....[154]....
        /*0344*/ 	.word	0xffffffff


	//   ....[155]....
        /*0348*/ 	.word	0xffffffff


	//   ....[156]....
        /*034c*/ 	.word	0xffffffff


	//   ....[157]....
        /*0350*/ 	.word	0xffffffff


	//   ....[158]....
        /*0354*/ 	.word	0xffffffff


	//   ....[159]....
        /*0358*/ 	.word	0xffffffff


	//   ....[160]....
        /*035c*/ 	.word	0xffffffff


	//   ....[161]....
        /*0360*/ 	.word	0xffffffff


	//   ....[162]....
        /*0364*/ 	.word	0xffffffff


	//   ....[163]....
        /*0368*/ 	.word	0xffffffff


	//   ....[164]....
        /*036c*/ 	.word	0xffffffff


	//   ....[165]....
        /*0370*/ 	.word	0xffffffff


	//   ....[166]....
        /*0374*/ 	.word	0xffffffff


	//   ....[167]....
        /*0378*/ 	.word	0xffffffff


	//   ....[168]....
        /*037c*/ 	.word	0xffffffff


	//   ....[169]....
        /*0380*/ 	.word	0xffffffff


	//   ....[170]....
        /*0384*/ 	.word	0xffffffff


	//   ....[171]....
        /*0388*/ 	.word	0xffffffff


	//   ....[172]....
        /*038c*/ 	.word	0xffffffff


	//   ....[173]....
        /*0390*/ 	.word	0xffffffff


	//   ....[174]....
        /*0394*/ 	.word	0xffffffff


	//   ....[175]....
        /*0398*/ 	.word	0xffffffff


	//   ....[176]....
        /*039c*/ 	.word	0xffffffff


	//   ....[177]....
        /*03a0*/ 	.word	0xffffffff


	//   ....[178]....
        /*03a4*/ 	.word	0xffffffff


	//   ....[179]....
        /*03a8*/ 	.word	0xffffffff


	//   ....[180]....
        /*03ac*/ 	.word	0xffffffff


	//   ....[181]....
        /*03b0*/ 	.word	0xffffffff


	//   ....[182]....
        /*03b4*/ 	.word	0xffffffff


	//   ....[183]....
        /*03b8*/ 	.word	0xffffffff


	//   ....[184]....
        /*03bc*/ 	.word	0xffffffff


	//   ....[185]....
        /*03c0*/ 	.word	0xffffffff


	//   ....[186]....
        /*03c4*/ 	.word	0xffffffff


	//   ....[187]....
        /*03c8*/ 	.word	0x05000000


	//   ....[188]....
        /*03cc*/ 	.word	0xffffffff


	//   ....[189]....
        /*03d0*/ 	.word	0xffffffff


	//   ....[190]....
        /*03d4*/ 	.word	0xffffffff


	//   ....[191]....
        /*03d8*/ 	.word	0xffffffff


	//   ....[192]....
        /*03dc*/ 	.word	0xffffffff


	//   ....[193]....
        /*03e0*/ 	.word	0xffffffff


	//   ....[194]....
        /*03e4*/ 	.word	0xffffffff


	//   ....[195]....
        /*03e8*/ 	.word	0xffffffff


	//   ....[196]....
        /*03ec*/ 	.word	0xffffffff


	//   ....[197]....
        /*03f0*/ 	.word	0xffffffff


	//   ....[198]....
        /*03f4*/ 	.word	0xffffffff


	//   ....[199]....
        /*03f8*/ 	.word	0xffffffff


	//   ....[200]....
        /*03fc*/ 	.word	0xffffffff


	//   ....[201]....
        /*0400*/ 	.word	0xffffffff


	//   ....[202]....
        /*0404*/ 	.word	0xffffffff


	//   ....[203]....
        /*0408*/ 	.word	0xffffffff


	//   ....[204]....
        /*040c*/ 	.word	0xffffffff


	//   ....[205]....
        /*0410*/ 	.word	0xffffffff


	//   ....[206]....
        /*0414*/ 	.word	0xffffffff


	//   ....[207]....
        /*0418*/ 	.word	0xffffffff


	//   ....[208]....
        /*041c*/ 	.word	0xffffffff


	//   ....[209]....
        /*0420*/ 	.word	0xffffffff


	//   ....[210]....
        /*0424*/ 	.word	0xffffffff


	//   ....[211]....
        /*0428*/ 	.word	0xffffffff


	//   ....[212]....
        /*042c*/ 	.word	0xffffffff


	//   ....[213]....
        /*0430*/ 	.word	0xffffffff


	//   ....[214]....
        /*0434*/ 	.word	0xffffffff


	//   ....[215]....
        /*0438*/ 	.word	0xffffffff


	//   ....[216]....
        /*043c*/ 	.word	0xffffffff


	//   ....[217]....
        /*0440*/ 	.word	0xffffffff


	//   ....[218]....
        /*0444*/ 	.word	0xffffffff


	//   ....[219]....
        /*0448*/ 	.word	0xffffffff


	//   ....[220]....
        /*044c*/ 	.word	0xffffffff


	//   ....[221]....
        /*0450*/ 	.word	0xffffffff


	//   ....[222]....
        /*0454*/ 	.word	0xffffffff


	//   ....[223]....
        /*0458*/ 	.word	0xffffffff


	//   ....[224]....
        /*045c*/ 	.word	0xffffffff


	//   ....[225]....
        /*0460*/ 	.word	0xffffffff


	//   ....[226]....
        /*0464*/ 	.word	0xffffffff


	//   ....[227]....
        /*0468*/ 	.word	0xffffffff


	//   ....[228]....
        /*046c*/ 	.word	0x05000031


	//   ....[229]....
        /*0470*/ 	.word	0x05000031


	//   ....[230]....
        /*0474*/ 	.word	0x05000031


	//   ....[231]....
        /*0478*/ 	.word	0x05000031


	//   ....[232]....
        /*047c*/ 	.word	0x05000031


	//----- nvinfo : EIATTR_COOP_GROUP_INSTR_OFFSETS
	.align		4
.L_148:
        /*0480*/ 	.byte	0x04, 0x28
        /*0482*/ 	.short	(.L_150 - .L_149)


	//   ....[0]....
.L_149:
        /*0484*/ 	.word	0x00000f10


	//   ....[1]....
        /*0488*/ 	.word	0x00001a20


	//   ....[2]....
        /*048c*/ 	.word	0x00002440


	//   ....[3]....
        /*0490*/ 	.word	0x00002460


	//   ....[4]....
        /*0494*/ 	.word	0x00002480


	//   ....[5]....
        /*0498*/ 	.word	0x000024a0


	//   ....[6]....
        /*049c*/ 	.word	0x000024c0


	//   ....[7]....
        /*04a0*/ 	.word	0x00002990


	//   ....[8]....
        /*04a4*/ 	.word	0x000029a0


	//   ....[9]....
        /*04a8*/ 	.word	0x000029c0


	//   ....[10]....
        /*04ac*/ 	.word	0x000029e0


	//   ....[11]....
        /*04b0*/ 	.word	0x00002a30


	//   ....[12]....
        /*04b4*/ 	.word	0x00002a60


	//   ....[13]....
        /*04b8*/ 	.word	0x00002aa0


	//   ....[14]....
        /*04bc*/ 	.word	0x00002ac0


	//   ....[15]....
        /*04c0*/ 	.word	0x00002c00


	//   ....[16]....
        /*04c4*/ 	.word	0x00002c40


	//   ....[17]....
        /*04c8*/ 	.word	0x00002c50


	//   ....[18]....
        /*04cc*/ 	.word	0x00002c70


	//   ....[19]....
        /*04d0*/ 	.word	0x00002cb0


	//   ....[20]....
        /*04d4*/ 	.word	0x00002ce0


	//   ....[21]....
        /*04d8*/ 	.word	0x00002d20


	//   ....[22]....
        /*04dc*/ 	.word	0x00002d40


	//   ....[23]....
        /*04e0*/ 	.word	0x00002d60


	//   ....[24]....
        /*04e4*/ 	.word	0x00002e60


	//   ....[25]....
        /*04e8*/ 	.word	0x00002eb0


	//   ....[26]....
        /*04ec*/ 	.word	0x00002ec0


	//   ....[27]....
        /*04f0*/ 	.word	0x00002ee0


	//   ....[28]....
        /*04f4*/ 	.word	0x00002f20


	//   ....[29]....
        /*04f8*/ 	.word	0x00002f50


	//   ....[30]....
        /*04fc*/ 	.word	0x00002f90


	//   ....[31]....
        /*0500*/ 	.word	0x00002fb0


	//   ....[32]....
        /*0504*/ 	.word	0x00002fd0


	//   ....[33]....
        /*0508*/ 	.word	0x000030d0


	//   ....[34]....
        /*050c*/ 	.word	0x00003120


	//   ....[35]....
        /*0510*/ 	.word	0x00003130


	//   ....[36]....
        /*0514*/ 	.word	0x00003150


	//   ....[37]....
        /*0518*/ 	.word	0x00003190


	//   ....[38]....
        /*051c*/ 	.word	0x000031c0


	//   ....[39]....
        /*0520*/ 	.word	0x00003200


	//   ....[40]....
        /*0524*/ 	.word	0x00003220


	//   ....[41]....
        /*0528*/ 	.word	0x00003240


	//   ....[42]....
        /*052c*/ 	.word	0x00003370


	//   ....[43]....
        /*0530*/ 	.word	0x00003380


	//   ....[44]....
        /*0534*/ 	.word	0x000033b0


	//   ....[45]....
        /*0538*/ 	.word	0x000033d0


	//   ....[46]....
        /*053c*/ 	.word	0x00003420


	//   ....[47]....
        /*0540*/ 	.word	0x00003440


	//   ....[48]....
        /*0544*/ 	.word	0x00003480


	//   ....[49]....
        /*0548*/ 	.word	0x000034a0


	//   ....[50]....
        /*054c*/ 	.word	0x000034f0


	//   ....[51]....
        /*0550*/ 	.word	0x000035d0


	//   ....[52]....
        /*0554*/ 	.word	0x000035e0


	//   ....[53]....
        /*0558*/ 	.word	0x00003610


	//   ....[54]....
        /*055c*/ 	.word	0x00003640


	//   ....[55]....
        /*0560*/ 	.word	0x00003690


	//   ....[56]....
        /*0564*/ 	.word	0x000036a0


	//   ....[57]....
        /*0568*/ 	.word	0x000036e0


	//   ....[58]....
        /*056c*/ 	.word	0x00003710


	//   ....[59]....
        /*0570*/ 	.word	0x00003740


	//   ....[60]....
        /*0574*/ 	.word	0x000037f0


	//   ....[61]....
        /*0578*/ 	.word	0x00003820


	//   ....[62]....
        /*057c*/ 	.word	0x00003830


	//   ....[63]....
        /*0580*/ 	.word	0x00003880


	//   ....[64]....
        /*0584*/ 	.word	0x000038b0


	//   ....[65]....
        /*0588*/ 	.word	0x000038e0


	//   ....[66]....
        /*058c*/ 	.word	0x00003910


	//   ....[67]....
        /*0590*/ 	.word	0x00003940


	//   ....[68]....
        /*0594*/ 	.word	0x00003970


	//   ....[69]....
        /*0598*/ 	.word	0x00003a50


	//   ....[70]....
        /*059c*/ 	.word	0x00003aa0


	//   ....[71]....
        /*05a0*/ 	.word	0x00003ab0


	//   ....[72]....
        /*05a4*/ 	.word	0x00003b00


	//   ....[73]....
        /*05a8*/ 	.word	0x00003b30


	//   ....[74]....
        /*05ac*/ 	.word	0x00003b60


	//   ....[75]....
        /*05b0*/ 	.word	0x00003b90


	//   ....[76]....
        /*05b4*/ 	.word	0x00003bc0


	//   ....[77]....
        /*05b8*/ 	.word	0x00003bf0


	//   ....[78]....
        /*05bc*/ 	.word	0x00003cd0


	//   ....[79]....
        /*05c0*/ 	.word	0x00003ce0


	//   ....[80]....
        /*05c4*/ 	.word	0x00003d00


	//   ....[81]....
        /*05c8*/ 	.word	0x00003d60


	//   ....[82]....
        /*05cc*/ 	.word	0x00003d90


	//   ....[83]....
        /*05d0*/ 	.word	0x00003da0


	//   ....[84]....
        /*05d4*/ 	.word	0x00003de0


	//   ....[85]....
        /*05d8*/ 	.word	0x00003e10


	//   ....[86]....
        /*05dc*/ 	.word	0x00003e40


	//   ....[87]....
        /*05e0*/ 	.word	0x00003f70


	//   ....[88]....
        /*05e4*/ 	.word	0x00003f80


	//   ....[89]....
        /*05e8*/ 	.word	0x00003fd0


	//   ....[90]....
        /*05ec*/ 	.word	0x00004000


	//   ....[91]....
        /*05f0*/ 	.word	0x00004010


	//   ....[92]....
        /*05f4*/ 	.word	0x00004050


	//   ....[93]....
        /*05f8*/ 	.word	0x00004080


	//   ....[94]....
        /*05fc*/ 	.word	0x000040b0


	//   ....[95]....
        /*0600*/ 	.word	0x000040e0


	//   ....[96]....
        /*0604*/ 	.word	0x00004210


	//   ....[97]....
        /*0608*/ 	.word	0x00004220


	//   ....[98]....
        /*060c*/ 	.word	0x00004270


	//   ....[99]....
        /*0610*/ 	.word	0x000042a0


	//   ....[100]....
        /*0614*/ 	.word	0x000042b0


	//   ....[101]....
        /*0618*/ 	.word	0x000042f0


	//   ....[102]....
        /*061c*/ 	.word	0x00004320


	//   ....[103]....
        /*0620*/ 	.word	0x00004350


	//   ....[104]....
        /*0624*/ 	.word	0x00004380


	//   ....[105]....
        /*0628*/ 	.word	0x000044a0


	//   ....[106]....
        /*062c*/ 	.word	0x000044b0


	//   ....[107]....
        /*0630*/ 	.word	0x00004500


	//   ....[108]....
        /*0634*/ 	.word	0x00004530


	//   ....[109]....
        /*0638*/ 	.word	0x00004540


	//   ....[110]....
        /*063c*/ 	.word	0x00004580


	//   ....[111]....
        /*0640*/ 	.word	0x000045b0


	//   ....[112]....
        /*0644*/ 	.word	0x000045e0


	//   ....[113]....
        /*0648*/ 	.word	0x00004610


	//   ....[114]....
        /*064c*/ 	.word	0x00004730


	//   ....[115]....
        /*0650*/ 	.word	0x00004740


	//   ....[116]....
        /*0654*/ 	.word	0x00004790


	//   ....[117]....
        /*0658*/ 	.word	0x000047c0


	//   ....[118]....
        /*065c*/ 	.word	0x000047d0


	//   ....[119]....
        /*0660*/ 	.word	0x00004810


	//   ....[120]....
        /*0664*/ 	.word	0x00004840


	//   ....[121]....
        /*0668*/ 	.word	0x00004870


	//   ....[122]....
        /*066c*/ 	.word	0x000048a0


	//   ....[123]....
        /*0670*/ 	.word	0x000049a0


	//   ....[124]....
        /*0674*/ 	.word	0x000049b0


	//   ....[125]....
        /*0678*/ 	.word	0x00004a00


	//   ....[126]....
        /*067c*/ 	.word	0x00004a30


	//   ....[127]....
        /*0680*/ 	.word	0x00004a60


	//   ....[128]....
        /*0684*/ 	.word	0x00004a90


	//   ....[129]....
        /*0688*/ 	.word	0x00004ac0


	//   ....[130]....
        /*068c*/ 	.word	0x00004af0


	//   ....[131]....
        /*0690*/ 	.word	0x00004b20


	//   ....[132]....
        /*0694*/ 	.word	0x00004c30


	//   ....[133]....
        /*0698*/ 	.word	0x00004c40


	//   ....[134]....
        /*069c*/ 	.word	0x00004c50


	//   ....[135]....
        /*06a0*/ 	.word	0x00004ca0


	//   ....[136]....
        /*06a4*/ 	.word	0x00004cd0


	//   ....[137]....
        /*06a8*/ 	.word	0x00004d00


	//   ....[138]....
        /*06ac*/ 	.word	0x00004d30


	//   ....[139]....
        /*06b0*/ 	.word	0x00004d60


	//   ....[140]....
        /*06b4*/ 	.word	0x00004d90


	//   ....[141]....
        /*06b8*/ 	.word	0x00004e80


	//   ....[142]....
        /*06bc*/ 	.word	0x00004eb0


	//   ....[143]....
        /*06c0*/ 	.word	0x00004ec0


	//   ....[144]....
        /*06c4*/ 	.word	0x00004f10


	//   ....[145]....
        /*06c8*/ 	.word	0x00004f40


	//   ....[146]....
        /*06cc*/ 	.word	0x00004f70


	//   ....[147]....
        /*06d0*/ 	.word	0x00004fa0


	//   ....[148]....
        /*06d4*/ 	.word	0x00004fd0


	//   ....[149]....
        /*06d8*/ 	.word	0x00005000


	//   ....[150]....
        /*06dc*/ 	.word	0x00005110


	//   ....[151]....
        /*06e0*/ 	.word	0x00005130


	//   ....[152]....
        /*06e4*/ 	.word	0x00005140


	//   ....[153]....
        /*06e8*/ 	.word	0x00005190


	//   ....[154]....
        /*06ec*/ 	.word	0x000051c0


	//   ....[155]....
        /*06f0*/ 	.word	0x000051f0


	//   ....[156]....
        /*06f4*/ 	.word	0x00005220


	//   ....[157]....
        /*06f8*/ 	.word	0x00005250


	//   ....[158]....
        /*06fc*/ 	.word	0x00005280


	//   ....[159]....
        /*0700*/ 	.word	0x00005360


	//   ....[160]....
        /*0704*/ 	.word	0x000053a0


	//   ....[161]....
        /*0708*/ 	.word	0x000053b0


	//   ....[162]....
        /*070c*/ 	.word	0x000053f0


	//   ....[163]....
        /*0710*/ 	.word	0x00005410


	//   ....[164]....
        /*0714*/ 	.word	0x00005480


	//   ....[165]....
        /*0718*/ 	.word	0x000054b0


	//   ....[166]....
        /*071c*/ 	.word	0x000054e0


	//   ....[167]....
        /*0720*/ 	.word	0x00005510


	//   ....[168]....
        /*0724*/ 	.word	0x000055d0


	//   ....[169]....
        /*0728*/ 	.word	0x00005630


	//   ....[170]....
        /*072c*/ 	.word	0x00005650


	//   ....[171]....
        /*0730*/ 	.word	0x000056a0


	//   ....[172]....
        /*0734*/ 	.word	0x000056d0


	//   ....[173]....
        /*0738*/ 	.word	0x00005700


	//   ....[174]....
        /*073c*/ 	.word	0x00005730


	//   ....[175]....
        /*0740*/ 	.word	0x00005760


	//   ....[176]....
        /*0744*/ 	.word	0x00005790


	//   ....[177]....
        /*0748*/ 	.word	0x00005860


	//   ....[178]....
        /*074c*/ 	.word	0x00005880


	//   ....[179]....
        /*0750*/ 	.word	0x00005890


	//   ....[180]....
        /*0754*/ 	.word	0x000058e0


	//   ....[181]....
        /*0758*/ 	.word	0x00005930


	//   ....[182]....
        /*075c*/ 	.word	0x00005960


	//   ....[183]....
        /*0760*/ 	.word	0x00005990


	//   ....[184]....
        /*0764*/ 	.word	0x000059c0


	//   ....[185]....
        /*0768*/ 	.word	0x000059f0


	//   ....[186]....
        /*076c*/ 	.word	0x00005b10


	//   ....[187]....
        /*0770*/ 	.word	0x00005fb0


	//   ....[188]....
        /*0774*/ 	.word	0x00006270


	//   ....[189]....
        /*0778*/ 	.word	0x00006310


	//   ....[190]....
        /*077c*/ 	.word	0x000063b0


	//   ....[191]....
        /*0780*/ 	.word	0x00006450


	//   ....[192]....
        /*0784*/ 	.word	0x000064f0


	//   ....[193]....
        /*0788*/ 	.word	0x00006590


	//   ....[194]....
        /*078c*/ 	.word	0x00006630


	//   ....[195]....
        /*0790*/ 	.word	0x000066d0


	//   ....[196]....
        /*0794*/ 	.word	0x00006770


	//   ....[197]....
        /*0798*/ 	.word	0x00006810


	//   ....[198]....
        /*079c*/ 	.word	0x000068b0


	//   ....[199]....
        /*07a0*/ 	.word	0x00006950


	//   ....[200]....
        /*07a4*/ 	.word	0x000069f0


	//   ....[201]....
        /*07a8*/ 	.word	0x00006a90


	//   ....[202]....
        /*07ac*/ 	.word	0x00006b30


	//   ....[203]....
        /*07b0*/ 	.word	0x00006bd0


	//   ....[204]....
        /*07b4*/ 	.word	0x00006c70


	//   ....[205]....
        /*07b8*/ 	.word	0x00006d10


	//   ....[206]....
        /*07bc*/ 	.word	0x00006db0


	//   ....[207]....
        /*07c0*/ 	.word	0x00006e50


	//   ....[208]....
        /*07c4*/ 	.word	0x00006fd0


	//   ....[209]....
        /*07c8*/ 	.word	0x000070c0


	//   ....[210]....
        /*07cc*/ 	.word	0x00007220


	//   ....[211]....
        /*07d0*/ 	.word	0x000073b0


	//   ....[212]....
        /*07d4*/ 	.word	0x000074a0


	//   ....[213]....
        /*07d8*/ 	.word	0x00007590


	//   ....[214]....
        /*07dc*/ 	.word	0x00007680


	//   ....[215]....
        /*07e0*/ 	.word	0x00007770


	//   ....[216]....
        /*07e4*/ 	.word	0x00007860


	//   ....[217]....
        /*07e8*/ 	.word	0x00007960


	//   ....[218]....
        /*07ec*/ 	.word	0x00007ac0


	//   ....[219]....
        /*07f0*/ 	.word	0x00007c50


	//   ....[220]....
        /*07f4*/ 	.word	0x00007d40


	//   ....[221]....
        /*07f8*/ 	.word	0x00007e30


	//   ....[222]....
        /*07fc*/ 	.word	0x00007f20


	//   ....[223]....
        /*0800*/ 	.word	0x00008010


	//   ....[224]....
        /*0804*/ 	.word	0x00008100


	//   ....[225]....
        /*0808*/ 	.word	0x000081f0


	//   ....[226]....
        /*080c*/ 	.word	0x000082e0


	//   ....[227]....
        /*0810*/ 	.word	0x000083c0


	//   ....[228]....
        /*0814*/ 	.word	0x00008430


	//   ....[229]....
        /*0818*/ 	.word	0x000084a0


	//   ....[230]....
        /*081c*/ 	.word	0x00008510


	//   ....[231]....
        /*0820*/ 	.word	0x00008580


	//   ....[232]....
        /*0824*/ 	.word	0x000085e0


	//----- nvinfo : EIATTR_VRC_CTA_INIT_COUNT
	.align		4
.L_150:
        /*0828*/ 	.byte	0x02, 0x4a
	.zero		1
	.zero		1


	//----- nvinfo : EIATTR_EXIT_INSTR_OFFSETS
	.align		4
        /*082c*/ 	.byte	0x04, 0x1c
        /*082e*/ 	.short	(.L_152 - .L_151)


	//   ....[0]....
.L_151:
        /*0830*/ 	.word	0x00001de0


	//   ....[1]....
        /*0834*/ 	.word	0x00002230


	//   ....[2]....
        /*0838*/ 	.word	0x00002250


	//   ....[3]....
        /*083c*/ 	.word	0x00006e60


	//   ....[4]....
        /*0840*/ 	.word	0x000083d0


	//----- nvinfo : EIATTR_MAX_THREADS
	.align		4
.L_152:
        /*0844*/ 	.byte	0x04, 0x05
        /*0846*/ 	.short	(.L_154 - .L_153)
.L_153:
        /*0848*/ 	.word	0x00000180
        /*084c*/ 	.word	0x00000001
        /*0850*/ 	.word	0x00000001


	//----- nvinfo : EIATTR_CRS_STACK_SIZE
	.align		4
.L_154:
        /*0854*/ 	.byte	0x04, 0x1e
        /*0856*/ 	.short	(.L_156 - .L_155)
.L_155:
        /*0858*/ 	.word	0x00000000


	//----- nvinfo : EIATTR_CBANK_PARAM_SIZE
	.align		4
.L_156:
        /*085c*/ 	.byte	0x03, 0x19
        /*085e*/ 	.short	0x004d


	//----- nvinfo : EIATTR_PARAM_CBANK
	.align		4
        /*0860*/ 	.byte	0x04, 0x0a
        /*0862*/ 	.short	(.L_158 - .L_157)
	.align		4
.L_157:
        /*0864*/ 	.word	index@(.nv.constant0._ZN3cub18CUB_300001_SM_10006detail10radix_sort29DeviceRadixSortOnesweepKernelINS1_5radix10policy_hubIiNS0_8NullTypeEjE10Policy1000ELNS0_9SortOrderE0EiS6_jiiNS1_21identity_decomposer_tEEEvPT5_SC_PT3_PKSD_PT1_PKSH_PT2_PKSL_T4_iiT6_)
        /*0868*/ 	.short	0x0380
        /*086a*/ 	.short	0x004d


	//----- nvinfo : EIATTR_SW_WAR
	.align		4
.L_158:
        /*086c*/ 	.byte	0x04, 0x36
        /*086e*/ 	.short	(.L_160 - .L_159)
.L_159:
        /*0870*/ 	.word	0x00000008
.L_160:


//--------------------- .nv.info._ZN3cub18CUB_300001_SM_10006detail10radix_sort33DeviceRadixSortExclusiveSumKernelINS1_5radix10policy_hubIiNS0_8NullTypeEjE10Policy1000EjEEvPT0_ --------------------------
	.section	.nv.info._ZN3cub18CUB_300001_SM_10006detail10radix_sort33DeviceRadixSortExclusiveSumKernelINS1_5radix10policy_hubIiNS0_8NullTypeEjE10Policy1000EjEEvPT0_,"",@"SHT_CUDA_INFO"
	.sectionflags	@""
	.align	4


	//----- nvinfo : EIATTR_CUDA_API_VERSION
	.align		4
        /*0000*/ 	.byte	0x04, 0x37
        /*0002*/ 	.short	(.L_162 - .L_161)
.L_161:
        /*0004*/ 	.word	0x00000082


	//----- nvinfo : EIATTR_KPARAM_INFO
	.align		4
.L_162:
        /*0008*/ 	.byte	0x04, 0x17
        /*000a*/ 	.short	(.L_164 - .L_163)
.L_163:
        /*000c*/ 	.word	0x00000000
        /*0010*/ 	.short	0x0000
        /*0012*/ 	.short	0x0000
        /*0014*/ 	.byte	0x00, 0xf5, 0x21, 0x00


	//----- nvinfo : EIATTR_SPARSE_MMA_MASK
	.align		4
.L_164:
        /*0018*/ 	.byte	0x03, 0x50
        /*001a*/ 	.short	0x0000


	//----- nvinfo : EIATTR_MAXREG_COUNT
	.align		4
        /*001c*/ 	.byte	0x03, 0x1b
        /*001e*/ 	.short	0x00ff


	//----- nvinfo : EIATTR_NUM_BARRIERS
	.align		4
        /*0020*/ 	.byte	0x02, 0x4c
        /*0022*/ 	.byte	0x01
	.zero		1


	//----- nvinfo : EIATTR_MERCURY_ISA_VERSION
	.align		4
        /*0024*/ 	.byte	0x03, 0x5f
        /*0026*/ 	.short	0x0101


	//----- nvinfo : EIATTR_COOP_GROUP_MASK_REGIDS
	.align		4
        /*0028*/ 	.byte	0x04, 0x29
        /*002a*/ 	.short	(.L_166 - .L_165)


	//   ....[0]....
.L_165:
        /*002c*/ 	.word	0xffffffff


	//   ....[1]....
        /*0030*/ 	.word	0xffffffff


	//   ....[2]....
        /*0034*/ 	.word	0xffffffff


	//   ....[3]....
        /*0038*/ 	.word	0xffffffff


	//   ....[4]....
        /*003c*/ 	.word	0xffffffff


	//   ....[5]....
        /*0040*/ 	.word	0x05000012


	//   ....[6]....
        /*0044*/ 	.word	0x05000012


	//   ....[7]....
        /*0048*/ 	.word	0x05000012


	//   ....[8]....
        /*004c*/ 	.word	0x05000012


	//   ....[9]....
        /*0050*/ 	.word	0x05000012


	//----- nvinfo : EIATTR_COOP_GROUP_INSTR_OFFSETS
	.align		4
.L_166:
        /*0054*/ 	.byte	0x04, 0x28
        /*0056*/ 	.short	(.L_168 - .L_167)


	//   ....[0]....
.L_167:
        /*0058*/ 	.word	0x00000210


	//   ....[1]....
        /*005c*/ 	.word	0x00000230


	//   ....[2]....
        /*0060*/ 	.word	0x00000250


	//   ....[3]....
        /*0064*/ 	.word	0x00000270


	//   ....[4]....
        /*0068*/ 	.word	0x00000290


	//   ....[5]....
        /*006c*/ 	.word	0x00000460


	//   ....[6]....
        /*0070*/ 	.word	0x000004d0


	//   ....[7]....
        /*0074*/ 	.word	0x00000540


	//   ....[8]....
        /*0078*/ 	.word	0x000005b0


	//   ....[9]....
        /*007c*/ 	.word	0x00000620


	//----- nvinfo : EIATTR_VRC_CTA_INIT_COUNT
	.align		4
.L_168:
        /*0080*/ 	.byte	0x02, 0x4a
	.zero		1
	.zero		1


	//----- nvinfo : EIATTR_EXIT_INSTR_OFFSETS
	.align		4
        /*0084*/ 	.byte	0x04, 0x1c
        /*0086*/ 	.short	(.L_170 - .L_169)


	//   ....[0]....
.L_169:
        /*0088*/ 	.word	0x000003d0


	//   ....[1]....
        /*008c*/ 	.word	0x00000400


	//----- nvinfo : EIATTR_CRS_STACK_SIZE
	.align		4
.L_170:
        /*0090*/ 	.byte	0x04, 0x1e
        /*0092*/ 	.short	(.L_172 - .L_171)
.L_171:
        /*0094*/ 	.word	0x00000000


	//----- nvinfo : EIATTR_CBANK_PARAM_SIZE
	.align		4
.L_172:
        /*0098*/ 	.byte	0x03, 0x19
        /*009a*/ 	.short	0x0008


	//----- nvinfo : EIATTR_PARAM_CBANK
	.align		4
        /*009c*/ 	.byte	0x04, 0x0a
        /*009e*/ 	.short	(.L_174 - .L_173)
	.align		4
.L_173:
        /*00a0*/ 	.word	index@(.nv.constant0._ZN3cub18CUB_300001_SM_10006detail10radix_sort33DeviceRadixSortExclusiveSumKernelINS1_5radix10policy_hubIiNS0_8NullTypeEjE10Policy1000EjEEvPT0_)
        /*00a4*/ 	.short	0x0380
        /*00a6*/ 	.short	0x0008


	//----- nvinfo : EIATTR_SW_WAR
	.align		4
.L_174:
        /*00a8*/ 	.byte	0x04, 0x36
        /*00aa*/ 	.short	(.L_176 - .L_175)
.L_175:
        /*00ac*/ 	.word	0x00000008
.L_176:


//--------------------- .nv.info._ZN3cub18CUB_300001_SM_10006detail10radix_sort30DeviceRadixSortHistogramKernelINS1_5radix10policy_hubIiNS0_8NullTypeEjE10Policy1000ELNS0_9SortOrderE0EijNS1_21identity_decomposer_tEEEvPT2_PKT1_SB_iiT3_ --------------------------
	.section	.nv.info._ZN3cub18CUB_300001_SM_10006detail10radix_sort30DeviceRadixSortHistogramKernelINS1_5radix10policy_hubIiNS0_8NullTypeEjE10Policy1000ELNS0_9SortOrderE0EijNS1_21identity_decomposer_tEEEvPT2_PKT1_SB_iiT3_,"",@"SHT_CUDA_INFO"
	.sectionflags	@""
	.align	4


	//----- nvinfo : EIATTR_CUDA_API_VERSION
	.align		4
        /*0000*/ 	.byte	0x04, 0x37
        /*0002*/ 	.short	(.L_178 - .L_177)
.L_177:
        /*0004*/ 	.word	0x00000082


	//----- nvinfo : EIATTR_KPARAM_INFO
	.align		4
.L_178:
        /*0008*/ 	.byte	0x04, 0x17
        /*000a*/ 	.short	(.L_180 - .L_179)
.L_179:
        /*000c*/ 	.word	0x00000000
        /*0010*/ 	.short	0x0005
        /*0012*/ 	.short	0x001c
        /*0014*/ 	.byte	0x00, 0xf0, 0x05, 0x00


	//----- nvinfo : EIATTR_KPARAM_INFO
	.align		4
.L_180:
        /*0018*/ 	.byte	0x04, 0x17
        /*001a*/ 	.short	(.L_182 - .L_181)
.L_181:
        /*001c*/ 	.word	0x00000000
        /*0020*/ 	.short	0x0004
        /*0022*/ 	.short	0x0018
        /*0024*/ 	.byte	0x00, 0xf0, 0x11, 0x00


	//----- nvinfo : EIATTR_KPARAM_INFO
	.align		4
.L_182:
        /*0028*/ 	.byte	0x04, 0x17
        /*002a*/ 	.short	(.L_184 - .L_183)
.L_183:
        /*002c*/ 	.word	0x00000000
        /*0030*/ 	.short	0x0003
        /*0032*/ 	.short	0x0014
        /*0034*/ 	.byte	0x00, 0xf0, 0x11, 0x00


	//----- nvinfo : EIATTR_KPARAM_INFO
	.align		4
.L_184:
        /*0038*/ 	.byte	0x04, 0x17
        /*003a*/ 	.short	(.L_186 - .L_185)
.L_185:
        /*003c*/ 	.word	0x00000000
        /*0040*/ 	.short	0x0002
        /*0042*/ 	.short	0x0010
        /*0044*/ 	.byte	0x00, 0xf0, 0x11, 0x00


	//----- nvinfo : EIATTR_KPARAM_INFO
	.align		4
.L_186:
        /*0048*/ 	.byte	0x04, 0x17
        /*004a*/ 	.short	(.L_188 - .L_187)
.L_187:
        /*004c*/ 	.word	0x00000000
        /*0050*/ 	.short	0x0001
        /*0052*/ 	.short	0x0008
        /*0054*/ 	.byte	0x00, 0xf5, 0x21, 0x00


	//----- nvinfo : EIATTR_KPARAM_INFO
	.align		4
.L_188:
        /*0058*/ 	.byte	0x04, 0x17
        /*005a*/ 	.short	(.L_190 - .L_189)
.L_189:
        /*005c*/ 	.word	0x00000000
        /*0060*/ 	.short	0x0000
        /*0062*/ 	.short	0x0000
        /*0064*/ 	.byte	0x00, 0xf5, 0x21, 0x00


	//----- nvinfo : EIATTR_SPARSE_MMA_MASK
	.align		4
.L_190:
        /*0068*/ 	.byte	0x03, 0x50
        /*006a*/ 	.short	0x0000


	//----- nvinfo : EIATTR_MAXREG_COUNT
	.align		4
        /*006c*/ 	.byte	0x03, 0x1b
        /*006e*/ 	.short	0x00ff


	//----- nvinfo : EIATTR_NUM_BARRIERS
	.align		4
        /*0070*/ 	.byte	0x02, 0x4c
        /*0072*/ 	.byte	0x01
	.zero		1


	//----- nvinfo : EIATTR_MERCURY_ISA_VERSION
	.align		4
        /*0074*/ 	.byte	0x03, 0x5f
        /*0076*/ 	.short	0x0101


	//----- nvinfo : EIATTR_VRC_CTA_INIT_COUNT
	.align		4
        /*0078*/ 	.byte	0x02, 0x4a
	.zero		1
	.zero		1


	//----- nvinfo : EIATTR_EXIT_INSTR_OFFSETS
	.align		4
        /*007c*/ 	.byte	0x04, 0x1c
        /*007e*/ 	.short	(.L_192 - .L_191)


	//   ....[0]....
.L_191:
        /*0080*/ 	.word	0x00000030


	//   ....[1]....
        /*0084*/ 	.word	0x00002b10


	//----- nvinfo : EIATTR_MAX_THREADS
	.align		4
.L_192:
        /*0088*/ 	.byte	0x04, 0x05
        /*008a*/ 	.short	(.L_194 - .L_193)
.L_193:
        /*008c*/ 	.word	0x00000080
        /*0090*/ 	.word	0x00000001
        /*0094*/ 	.word	0x00000001


	//----- nvinfo : EIATTR_CRS_STACK_SIZE
	.align		4
.L_194:
        /*0098*/ 	.byte	0x04, 0x1e
        /*009a*/ 	.short	(.L_196 - .L_195)
.L_195:
        /*009c*/ 	.word	0x00000000


	//----- nvinfo : EIATTR_CBANK_PARAM_SIZE
	.align		4
.L_196:
        /*00a0*/ 	.byte	0x03, 0x19
        /*00a2*/ 	.short	0x001d


	//----- nvinfo : EIATTR_PARAM_CBANK
	.align		4
        /*00a4*/ 	.byte	0x04, 0x0a
        /*00a6*/ 	.short	(.L_198 - .L_197)
	.align		4
.L_197:
        /*00a8*/ 	.word	index@(.nv.constant0._ZN3cub18CUB_300001_SM_10006detail10radix_sort30DeviceRadixSortHistogramKernelINS1_5radix10policy_hubIiNS0_8NullTypeEjE10Policy1000ELNS0_9SortOrderE0EijNS1_21identity_decomposer_tEEEvPT2_PKT1_SB_iiT3_)
        /*00ac*/ 	.short	0x0380
        /*00ae*/ 	.short	0x001d


	//----- nvinfo : EIATTR_SW_WAR
	.align		4
.L_198:
        /*00b0*/ 	.byte	0x04, 0x36
        /*00b2*/ 	.short	(.L_200 - .L_199)
.L_199:
        /*00b4*/ 	.word	0x00000008
.L_200:


//--------------------- .nv.info._ZN3cub18CUB_300001_SM_10006detail10radix_sort31DeviceRadixSortSingleTileKernelINS1_5radix10policy_hubIiNS0_8NullTypeEjE10Policy1000ELNS0_9SortOrderE0EiS6_jNS1_21identity_decomposer_tEEEvPKT1_PSB_PKT2_PSF_T3_iiT4_ --------------------------
	.section	.nv.info._ZN3cub18CUB_300001_SM_10006detail10radix_sort31DeviceRadixSortSingleTileKernelINS1_5radix10policy_hubIiNS0_8NullTypeEjE10Policy1000ELNS0_9SortOrderE0EiS6_jNS1_21identity_decomposer_tEEEvPKT1_PSB_PKT2_PSF_T3_iiT4_,"",@"SHT_CUDA_INFO"
	.sectionflags	@""
	.align	4


	//----- nvinfo : EIATTR_CUDA_API_VERSION
	.align		4
        /*0000*/ 	.byte	0x04, 0x37
        /*0002*/ 	.short	(.L_202 - .L_201)
.L_201:
        /*0004*/ 	.word	0x00000082


	//----- nvinfo : EIATTR_KPARAM_INFO
	.align		4
.L_202:
        /*0008*/ 	.byte	0x04, 0x17
        /*000a*/ 	.short	(.L_204 - .L_203)
.L_203:
        /*000c*/ 	.word	0x00000000
        /*0010*/ 	.short	0x0007
        /*0012*/ 	.short	0x002c
        /*0014*/ 	.byte	0x00, 0xf0, 0x05, 0x00


	//----- nvinfo : EIATTR_KPARAM_INFO
	.align		4
.L_204:
        /*0018*/ 	.byte	0x04, 0x17
        /*001a*/ 	.short	(.L_206 - .L_205)
.L_205:
        /*001c*/ 	.word	0x00000000
        /*0020*/ 	.short	0x0006
        /*0022*/ 	.short	0x0028
        /*0024*/ 	.byte	0x00, 0xf0, 0x11, 0x00


	//----- nvinfo : EIATTR_KPARAM_INFO
	.align		4
.L_206:
        /*0028*/ 	.byte	0x04, 0x17
        /*002a*/ 	.short	(.L_208 - .L_207)
.L_207:
        /*002c*/ 	.word	0x00000000
        /*0030*/ 	.short	0x0005
        /*0032*/ 	.short	0x0024
        /*0034*/ 	.byte	0x00, 0xf0, 0x11, 0x00


	//----- nvinfo : EIATTR_KPARAM_INFO
	.align		4
.L_208:
        /*0038*/ 	.byte	0x04, 0x17
        /*003a*/ 	.short	(.L_210 - .L_209)
.L_209:
        /*003c*/ 	.word	0x00000000
        /*0040*/ 	.short	0x0004
        /*0042*/ 	.short	0x0020
        /*0044*/ 	.byte	0x00, 0xf0, 0x11, 0x00


	//----- nvinfo : EIATTR_KPARAM_INFO
	.align		4
.L_210:
        /*0048*/ 	.byte	0x04, 0x17
        /*004a*/ 	.short	(.L_212 - .L_211)
.L_211:
        /*004c*/ 	.word	0x00000000
        /*0050*/ 	.short	0x0003
        /*0052*/ 	.short	0x0018
        /*0054*/ 	.byte	0x00, 0xf5, 0x21, 0x00


	//----- nvinfo : EIATTR_KPARAM_INFO
	.align		4
.L_212:
        /*0058*/ 	.byte	0x04, 0x17
        /*005a*/ 	.short	(.L_214 - .L_213)
.L_213:
        /*005c*/ 	.word	0x00000000
        /*0060*/ 	.short	0x0002
        /*0062*/ 	.short	0x0010
        /*0064*/ 	.byte	0x00, 0xf5, 0x21, 0x00


	//----- nvinfo : EIATTR_KPARAM_INFO
	.align		4
.L_214:
        /*0068*/ 	.byte	0x04, 0x17
        /*006a*/ 	.short	(.L_216 - .L_215)
.L_215:
        /*006c*/ 	.word	0x00000000
        /*0070*/ 	.short	0x0001
        /*0072*/ 	.short	0x0008
        /*0074*/ 	.byte	0x00, 0xf5, 0x21, 0x00


	//----- nvinfo : EIATTR_KPARAM_INFO
	.align		4
.L_216:
        /*0078*/ 	.byte	0x04, 0x17
        /*007a*/ 	.short	(.L_218 - .L_217)
.L_217:
        /*007c*/ 	.word	0x00000000
        /*0080*/ 	.short	0x0000
        /*0082*/ 	.short	0x0000
        /*0084*/ 	.byte	0x00, 0xf5, 0x21, 0x00


	//----- nvinfo : EIATTR_SPARSE_MMA_MASK
	.align		4
.L_218:
        /*0088*/ 	.byte	0x03, 0x50
        /*008a*/ 	.short	0x0000


	//----- nvinfo : EIATTR_MAXREG_COUNT
	.align		4
        /*008c*/ 	.byte	0x03, 0x1b
        /*008e*/ 	.short	0x00ff


	//----- nvinfo : EIATTR_NUM_BARRIERS
	.align		4
        /*0090*/ 	.byte	0x02, 0x4c
        /*0092*/ 	.byte	0x01
	.zero		1


	//----- nvinfo : EIATTR_MERCURY_ISA_VERSION
	.align		4
        /*0094*/ 	.byte	0x03, 0x5f
        /*0096*/ 	.short	0x0101


	//----- nvinfo : EIATTR_COOP_GROUP_MASK_REGIDS
	.align		4
        /*0098*/ 	.byte	0x04, 0x29
        /*009a*/ 	.short	(.L_220 - .L_219)


	//   ....[0]....
.L_219:
        /*009c*/ 	.word	0xffffffff


	//   ....[1]....
        /*00a0*/ 	.word	0xffffffff


	//   ....[2]....
        /*00a4*/ 	.word	0xffffffff


	//   ....[3]....
        /*00a8*/ 	.word	0xffffffff


	//   ....[4]....
        /*00ac*/ 	.word	0xffffffff


	//----- nvinfo : EIATTR_COOP_GROUP_INSTR_OFFSETS
	.align		4
.L_220:
        /*00b0*/ 	.byte	0x04, 0x28
        /*00b2*/ 	.short	(.L_222 - .L_221)


	//   ....[0]....
.L_221:
        /*00b4*/ 	.word	0x00001a00


	//   ....[1]....
        /*00b8*/ 	.word	0x00001a20


	//   ....[2]....
        /*00bc*/ 	.word	0x00001a40


	//   ....[3]....
        /*00c0*/ 	.word	0x00001a60


	//   ....[4]....
        /*00c4*/ 	.word	0x00001a80


	//----- nvinfo : EIATTR_VRC_CTA_INIT_COUNT
	.align		4
.L_222:
        /*00c8*/ 	.byte	0x02, 0x4a
	.zero		1
	.zero		1


	//----- nvinfo : EIATTR_EXIT_INSTR_OFFSETS
	.align		4
        /*00cc*/ 	.byte	0x04, 0x1c
        /*00ce*/ 	.short	(.L_224 - .L_223)


	//   ....[0]....
.L_223:
        /*00d0*/ 	.word	0x00002fc0


	//   ....[1]....
        /*00d4*/ 	.word	0x00003000


	//----- nvinfo : EIATTR_MAX_THREADS
	.align		4
.L_224:
        /*00d8*/ 	.byte	0x04, 0x05
        /*00da*/ 	.short	(.L_226 - .L_225)
.L_225:
        /*00dc*/ 	.word	0x00000100
        /*00e0*/ 	.word	0x00000001
        /*00e4*/ 	.word	0x00000001


	//----- nvinfo : EIATTR_CBANK_PARAM_SIZE
	.align		4
.L_226:
        /*00e8*/ 	.byte	0x03, 0x19
        /*00ea*/ 	.short	0x002d


	//----- nvinfo : EIATTR_PARAM_CBANK
	.align		4
        /*00ec*/ 	.byte	0x04, 0x0a
        /*00ee*/ 	.short	(.L_228 - .L_227)
	.align		4
.L_227:
        /*00f0*/ 	.word	index@(.nv.constant0._ZN3cub18CUB_300001_SM_10006detail10radix_sort31DeviceRadixSortSingleTileKernelINS1_5radix10policy_hubIiNS0_8NullTypeEjE10Policy1000ELNS0_9SortOrderE0EiS6_jNS1_21identity_decomposer_tEEEvPKT1_PSB_PKT2_PSF_T3_iiT4_)
        /*00f4*/ 	.short	0x0380
        /*00f6*/ 	.short	0x002d


	//----- nvinfo : EIATTR_SW_WAR
	.align		4
.L_228:
        /*00f8*/ 	.byte	0x04, 0x36
        /*00fa*/ 	.short	(.L_230 - .L_229)
.L_229:
        /*00fc*/ 	.word	0x00000008
.L_230:


//--------------------- .nv.info._ZN3cub18CUB_300001_SM_10006detail11EmptyKernelIvEEvv --------------------------
	.section	.nv.info._ZN3cub18CUB_300001_SM_10006detail11EmptyKernelIvEEvv,"",@"SHT_CUDA_INFO"
	.sectionflags	@""
	.align	4


	//----- nvinfo : EIATTR_CUDA_API_VERSION
	.align		4
        /*0000*/ 	.byte	0x04, 0x37
        /*0002*/ 	.short	(.L_232 - .L_231)
.L_231:
        /*0004*/ 	.word	0x00000082


	//----- nvinfo : EIATTR_SPARSE_MMA_MASK
	.align		4
.L_232:
        /*0008*/ 	.byte	0x03, 0x50
        /*000a*/ 	.short	0x0000


	//----- nvinfo : EIATTR_MAXREG_COUNT
	.align		4
        /*000c*/ 	.byte	0x03, 0x1b
        /*000e*/ 	.short	0x00ff


	//----- nvinfo : EIATTR_MERCURY_ISA_VERSION
	.align		4
        /*0010*/ 	.byte	0x03, 0x5f
        /*0012*/ 	.short	0x0101


	//----- nvinfo : EIATTR_VRC_CTA_INIT_COUNT
	.align		4
        /*0014*/ 	.byte	0x02, 0x4a
	.zero		1
	.zero		1


	//----- nvinfo : EIATTR_EXIT_INSTR_OFFSETS
	.align		4
        /*0018*/ 	.byte	0x04, 0x1c
        /*001a*/ 	.short	(.L_234 - .L_233)


	//   ....[0]....
.L_233:
        /*001c*/ 	.word	0x00000010


	//----- nvinfo : EIATTR_SW_WAR
	.align		4
.L_234:
        /*0020*/ 	.byte	0x04, 0x36
        /*0022*/ 	.short	(.L_236 - .L_235)
.L_235:
        /*0024*/ 	.word	0x00000008
.L_236:


//--------------------- .nv.info._Z11scatterDataPiS_S_S_S_i --------------------------
	.section	.nv.info._Z11scatterDataPiS_S_S_S_i,"",@"SHT_CUDA_INFO"
	.sectionflags	@""
	.align	4


	//----- nvinfo : EIATTR_CUDA_API_VERSION
	.align		4
        /*0000*/ 	.byte	0x04, 0x37
        /*0002*/ 	.short	(.L_238 - .L_237)
.L_237:
        /*0004*/ 	.word	0x00000082


	//----- nvinfo : EIATTR_KPARAM_INFO
	.align		4
.L_238:
        /*0008*/ 	.byte	0x04, 0x17
        /*000a*/ 	.short	(.L_240 - .L_239)
.L_239:
        /*000c*/ 	.word	0x00000000
        /*0010*/ 	.short	0x0005
        /*0012*/ 	.short	0x0028
        /*0014*/ 	.byte	0x00, 0xf0, 0x11, 0x00


	//----- nvinfo : EIATTR_KPARAM_INFO
	.align		4
.L_240:
        /*0018*/ 	.byte	0x04, 0x17
        /*001a*/ 	.short	(.L_242 - .L_241)
.L_241:
        /*001c*/ 	.word	0x00000000
        /*0020*/ 	.short	0x0004
        /*0022*/ 	.short	0x0020
        /*0024*/ 	.byte	0x00, 0xf5, 0x21, 0x00


	//----- nvinfo : EIATTR_KPARAM_INFO
	.align		4
.L_242:
        /*0028*/ 	.byte	0x04, 0x17
        /*002a*/ 	.short	(.L_244 - .L_243)
.L_243:
        /*002c*/ 	.word	0x00000000
        /*0030*/ 	.short	0x0003
        /*0032*/ 	.short	0x0018
        /*0034*/ 	.byte	0x00, 0xf5, 0x21, 0x00


	//----- nvinfo : EIATTR_KPARAM_INFO
	.align		4
.L_244:
        /*0038*/ 	.byte	0x04, 0x17
        /*003a*/ 	.short	(.L_246 - .L_245)
.L_245:
        /*003c*/ 	.word	0x00000000
        /*0040*/ 	.short	0x0002
        /*0042*/ 	.short	0x0010
        /*0044*/ 	.byte	0x00, 0xf5, 0x21, 0x00


	//----- nvinfo : EIATTR_KPARAM_INFO
	.align		4
.L_246:
        /*0048*/ 	.byte	0x04, 0x17
        /*004a*/ 	.short	(.L_248 - .L_247)
.L_247:
        /*004c*/ 	.word	0x00000000
        /*0050*/ 	.short	0x0001
        /*0052*/ 	.short	0x0008
        /*0054*/ 	.byte	0x00, 0xf5, 0x21, 0x00


	//----- nvinfo : EIATTR_KPARAM_INFO
	.align		4
.L_248:
        /*0058*/ 	.byte	0x04, 0x17
        /*005a*/ 	.short	(.L_250 - .L_249)
.L_249:
        /*005c*/ 	.word	0x00000000
        /*0060*/ 	.short	0x0000
        /*0062*/ 	.short	0x0000
        /*0064*/ 	.byte	0x00, 0xf5, 0x21, 0x00


	//----- nvinfo : EIATTR_SPARSE_MMA_MASK
	.align		4
.L_250:
        /*0068*/ 	.byte	0x03, 0x50
        /*006a*/ 	.short	0x0000


	//----- nvinfo : EIATTR_MAXREG_COUNT
	.align		4
        /*006c*/ 	.byte	0x03, 0x1b
        /*006e*/ 	.short	0x00ff


	//----- nvinfo : EIATTR_MERCURY_ISA_VERSION
	.align		4
        /*0070*/ 	.byte	0x03, 0x5f
        /*0072*/ 	.short	0x0101


	//----- nvinfo : EIATTR_VRC_CTA_INIT_COUNT
	.align		4
        /*0074*/ 	.byte	0x02, 0x4a
	.zero		1
	.zero		1


	//----- nvinfo : EIATTR_EXIT_INSTR_OFFSETS
	.align		4
        /*0078*/ 	.byte	0x04, 0x1c
        /*007a*/ 	.short	(.L_252 - .L_251)


	//   ....[0]....
.L_251:
        /*007c*/ 	.word	0x00000070


	//   ....[1]....
        /*0080*/ 	.word	0x000001a0


	//----- nvinfo : EIATTR_CBANK_PARAM_SIZE
	.align		4
.L_252:
        /*0084*/ 	.byte	0x03, 0x19
        /*0086*/ 	.short	0x002c


	//----- nvinfo : EIATTR_PARAM_CBANK
	.align		4
        /*0088*/ 	.byte	0x04, 0x0a
        /*008a*/ 	.short	(.L_254 - .L_253)
	.align		4
.L_253:
        /*008c*/ 	.word	index@(.nv.constant0._Z11scatterDataPiS_S_S_S_i)
        /*0090*/ 	.short	0x0380
        /*0092*/ 	.short	0x002c


	//----- nvinfo : EIATTR_SW_WAR
	.align		4
.L_254:
        /*0094*/ 	.byte	0x04, 0x36
        /*0096*/ 	.short	(.L_256 - .L_255)
.L_255:
        /*0098*/ 	.word	0x00000008
.L_256:


//--------------------- .nv.info._Z9prefixSumPiS_i --------------------------
	.section	.nv.info._Z9prefixSumPiS_i,"",@"SHT_CUDA_INFO"
	.sectionflags	@""
	.align	4


	//----- nvinfo : EIATTR_CUDA_API_VERSION
	.align		4
        /*0000*/ 	.byte	0x04, 0x37
        /*0002*/ 	.short	(.L_258 - .L_257)
.L_257:
        /*0004*/ 	.word	0x00000082


	//----- nvinfo : EIATTR_KPARAM_INFO
	.align		4
.L_258:
        /*0008*/ 	.byte	0x04, 0x17
        /*000a*/ 	.short	(.L_260 - .L_259)
.L_259:
        /*000c*/ 	.word	0x00000000
        /*0010*/ 	.short	0x0002
        /*0012*/ 	.short	0x0010
        /*0014*/ 	.byte	0x00, 0xf0, 0x11, 0x00


	//----- nvinfo : EIATTR_KPARAM_INFO
	.align		4
.L_260:
        /*0018*/ 	.byte	0x04, 0x17
        /*001a*/ 	.short	(.L_262 - .L_261)
.L_261:
        /*001c*/ 	.word	0x00000000
        /*0020*/ 	.short	0x0001
        /*0022*/ 	.short	0x0008
        /*0024*/ 	.byte	0x00, 0xf5, 0x21, 0x00


	//----- nvinfo : EIATTR_KPARAM_INFO
	.align		4
.L_262:
        /*0028*/ 	.byte	0x04, 0x17
        /*002a*/ 	.short	(.L_264 - .L_263)
.L_263:
        /*002c*/ 	.word	0x00000000
        /*0030*/ 	.short	0x0000
        /*0032*/ 	.short	0x0000
        /*0034*/ 	.byte	0x00, 0xf5, 0x21, 0x00


	//----- nvinfo : EIATTR_SPARSE_MMA_MASK
	.align		4
.L_264:
        /*0038*/ 	.byte	0x03, 0x50
        /*003a*/ 	.short	0x0000


	//----- nvinfo : EIATTR_MAXREG_COUNT
	.align		4
        /*003c*/ 	.byte	0x03, 0x1b
        /*003e*/ 	.short	0x00ff


	//----- nvinfo : EIATTR_NUM_BARRIERS
	.align		4
        /*0040*/ 	.byte	0x02, 0x4c
        /*0042*/ 	.byte	0x01
	.zero		1


	//----- nvinfo : EIATTR_MERCURY_ISA_VERSION
	.align		4
        /*0044*/ 	.byte	0x03, 0x5f
        /*0046*/ 	.short	0x0101


	//----- nvinfo : EIATTR_VRC_CTA_INIT_COUNT
	.align		4
        /*0048*/ 	.byte	0x02, 0x4a
	.zero		1
	.zero		1


	//----- nvinfo : EIATTR_EXIT_INSTR_OFFSETS
	.align		4
        /*004c*/ 	.byte	0x04, 0x1c
        /*004e*/ 	.short	(.L_266 - .L_265)


	//   ....[0]....
.L_265:
        /*0050*/ 	.word	0x00000200


	//   ....[1]....
        /*0054*/ 	.word	0x00000250


	//----- nvinfo : EIATTR_CBANK_PARAM_SIZE
	.align		4
.L_266:
        /*0058*/ 	.byte	0x03, 0x19
        /*005a*/ 	.short	0x0014


	//----- nvinfo : EIATTR_PARAM_CBANK
	.align		4
        /*005c*/ 	.byte	0x04, 0x0a
        /*005e*/ 	.short	(.L_268 - .L_267)
	.align		4
.L_267:
        /*0060*/ 	.word	index@(.nv.constant0._Z9prefixSumPiS_i)
        /*0064*/ 	.short	0x0380
        /*0066*/ 	.short	0x0014


	//----- nvinfo : EIATTR_SW_WAR
	.align		4
.L_268:
        /*0068*/ 	.byte	0x04, 0x36
        /*006a*/ 	.short	(.L_270 - .L_269)
.L_269:
        /*006c*/ 	.word	0x00000008
.L_270:


//--------------------- .nv.info._Z12countBucketsPiS_ii --------------------------
	.section	.nv.info._Z12countBucketsPiS_ii,"",@"SHT_CUDA_INFO"
	.sectionflags	@""
	.align	4


	//----- nvinfo : EIATTR_CUDA_API_VERSION
	.align		4
        /*0000*/ 	.byte	0x04, 0x37
        /*0002*/ 	.short	(.L_272 - .L_271)
.L_271:
        /*0004*/ 	.word	0x00000082


	//----- nvinfo : EIATTR_KPARAM_INFO
	.align		4
.L_272:
        /*0008*/ 	.byte	0x04, 0x17
        /*000a*/ 	.short	(.L_274 - .L_273)
.L_273:
        /*000c*/ 	.word	0x00000000
        /*0010*/ 	.short	0x0003
        /*0012*/ 	.short	0x0014
        /*0014*/ 	.byte	0x00, 0xf0, 0x11, 0x00


	//----- nvinfo : EIATTR_KPARAM_INFO
	.align		4
.L_274:
        /*0018*/ 	.byte	0x04, 0x17
        /*001a*/ 	.short	(.L_276 - .L_275)
.L_275:
        /*001c*/ 	.word	0x00000000
        /*0020*/ 	.short	0x0002
        /*0022*/ 	.short	0x0010
        /*0024*/ 	.byte	0x00, 0xf0, 0x11, 0x00


	//----- nvinfo : EIATTR_KPARAM_INFO
	.align		4
.L_276:
        /*0028*/ 	.byte	0x04, 0x17
        /*002a*/ 	.short	(.L_278 - .L_277)
.L_277:
        /*002c*/ 	.word	0x00000000
        /*0030*/ 	.short	0x0001
        /*0032*/ 	.short	0x0008
        /*0034*/ 	.byte	0x00, 0xf5, 0x21, 0x00


	//----- nvinfo : EIATTR_KPARAM_INFO
	.align		4
.L_278:
        /*0038*/ 	.byte	0x04, 0x17
        /*003a*/ 	.short	(.L_280 - .L_279)
.L_279:
        /*003c*/ 	.word	0x00000000
        /*0040*/ 	.short	0x0000
        /*0042*/ 	.short	0x0000
        /*0044*/ 	.byte	0x00, 0xf5, 0x21, 0x00


	//----- nvinfo : EIATTR_SPARSE_MMA_MASK
	.align		4
.L_280:
        /*0048*/ 	.byte	0x03, 0x50
        /*004a*/ 	.short	0x0000


	//----- nvinfo : EIATTR_MAXREG_COUNT
	.align		4
        /*004c*/ 	.byte	0x03, 0x1b
        /*004e*/ 	.short	0x00ff


	//----- nvinfo : EIATTR_MERCURY_ISA_VERSION
	.align		4
        /*0050*/ 	.byte	0x03, 0x5f
        /*0052*/ 	.short	0x0101


	//----- nvinfo : EIATTR_VRC_CTA_INIT_COUNT
	.align		4
        /*0054*/ 	.byte	0x02, 0x4a
	.zero		1
	.zero		1


	//----- nvinfo : EIATTR_EXIT_INSTR_OFFSETS
	.align		4
        /*0058*/ 	.byte	0x04, 0x1c
        /*005a*/ 	.short	(.L_282 - .L_281)


	//   ....[0]....
.L_281:
        /*005c*/ 	.word	0x00000070


	//   ....[1]....
        /*0060*/ 	.word	0x00000100


	//----- nvinfo : EIATTR_CBANK_PARAM_SIZE
	.align		4
.L_282:
        /*0064*/ 	.byte	0x03, 0x19
        /*0066*/ 	.short	0x0018


	//----- nvinfo : EIATTR_PARAM_CBANK
	.align		4
        /*0068*/ 	.byte	0x04, 0x0a
        /*006a*/ 	.short	(.L_284 - .L_283)
	.align		4
.L_283:
        /*006c*/ 	.word	index@(.nv.constant0._Z12countBucketsPiS_ii)
        /*0070*/ 	.short	0x0380
        /*0072*/ 	.short	0x0018


	//----- nvinfo : EIATTR_SW_WAR
	.align		4
.L_284:
        /*0074*/ 	.byte	0x04, 0x36
        /*0076*/ 	.short	(.L_286 - .L_285)
.L_285:
        /*0078*/ 	.word	0x00000008
.L_286:


//--------------------- .nv.info._Z12classifyDataPiS_S_ii --------------------------
	.section	.nv.info._Z12classifyDataPiS_S_ii,"",@"SHT_CUDA_INFO"
	.sectionflags	@""
	.align	4


	//----- nvinfo : EIATTR_CUDA_API_VERSION
	.align		4
        /*0000*/ 	.byte	0x04, 0x37
        /*0002*/ 	.short	(.L_288 - .L_287)
.L_287:
        /*0004*/ 	.word	0x00000082


	//----- nvinfo : EIATTR_KPARAM_INFO
	.align		4
.L_288:
        /*0008*/ 	.byte	0x04, 0x17
        /*000a*/ 	.short	(.L_290 - .L_289)
.L_289:
        /*000c*/ 	.word	0x00000000
        /*0010*/ 	.short	0x0004
        /*0012*/ 	.short	0x001c
        /*0014*/ 	.byte	0x00, 0xf0, 0x11, 0x00


	//----- nvinfo : EIATTR_KPARAM_INFO
	.align		4
.L_290:
        /*0018*/ 	.byte	0x04, 0x17
        /*001a*/ 	.short	(.L_292 - .L_291)
.L_291:
        /*001c*/ 	.word	0x00000000
        /*0020*/ 	.short	0x0003
        /*0022*/ 	.short	0x0018
        /*0024*/ 	.byte	0x00, 0xf0, 0x11, 0x00


	//----- nvinfo : EIATTR_KPARAM_INFO
	.align		4
.L_292:
        /*0028*/ 	.byte	0x04, 0x17
        /*002a*/ 	.short	(.L_294 - .L_293)
.L_293:
        /*002c*/ 	.word	0x00000000
        /*0030*/ 	.short	0x0002
        /*0032*/ 	.short	0x0010
        /*0034*/ 	.byte	0x00, 0xf5, 0x21, 0x00


	//----- nvinfo : EIATTR_KPARAM_INFO
	.align		4
.L_294:
        /*0038*/ 	.byte	0x04, 0x17
        /*003a*/ 	.short	(.L_296 - .L_295)
.L_295:
        /*003c*/ 	.word	0x00000000
        /*0040*/ 	.short	0x0001
        /*0042*/ 	.short	0x0008
        /*0044*/ 	.byte	0x00, 0xf5, 0x21, 0x00


	//----- nvinfo : EIATTR_KPARAM_INFO
	.align		4
.L_296:
        /*0048*/ 	.byte	0x04, 0x17
        /*004a*/ 	.short	(.L_298 - .L_297)
.L_297:
        /*004c*/ 	.word	0x00000000
        /*0050*/ 	.short	0x0000
        /*0052*/ 	.short	0x0000
        /*0054*/ 	.byte	0x00, 0xf5, 0x21, 0x00


	//----- nvinfo : EIATTR_SPARSE_MMA_MASK
	.align		4
.L_298:
        /*0058*/ 	.byte	0x03, 0x50
        /*005a*/ 	.short	0x0000


	//----- nvinfo : EIATTR_MAXREG_COUNT
	.align		4
        /*005c*/ 	.byte	0x03, 0x1b
        /*005e*/ 	.short	0x00ff


	//----- nvinfo : EIATTR_MERCURY_ISA_VERSION
	.align		4
        /*0060*/ 	.byte	0x03, 0x5f
        /*0062*/ 	.short	0x0101


	//----- nvinfo : EIATTR_VRC_CTA_INIT_COUNT
	.align		4
        /*0064*/ 	.byte	0x02, 0x4a
	.zero		1
	.zero		1


	//----- nvinfo : EIATTR_EXIT_INSTR_OFFSETS
	.align		4
        /*0068*/ 	.byte	0x04, 0x1c
        /*006a*/ 	.short	(.L_300 - .L_299)


	//   ....[0]....
.L_299:
        /*006c*/ 	.word	0x00000070


	//   ....[1]....
        /*0070*/ 	.word	0x00000200


	//----- nvinfo : EIATTR_CRS_STACK_SIZE
	.align		4
.L_300:
        /*0074*/ 	.byte	0x04, 0x1e
        /*0076*/ 	.short	(.L_302 - .L_301)
.L_301:
        /*0078*/ 	.word	0x00000000


	//----- nvinfo : EIATTR_CBANK_PARAM_SIZE
	.align		4
.L_302:
        /*007c*/ 	.byte	0x03, 0x19
        /*007e*/ 	.short	0x0020


	//----- nvinfo : EIATTR_PARAM_CBANK
	.align		4
        /*0080*/ 	.byte	0x04, 0x0a
        /*0082*/ 	.short	(.L_304 - .L_303)
	.align		4
.L_303:
        /*0084*/ 	.word	index@(.nv.constant0._Z12classifyDataPiS_S_ii)
        /*0088*/ 	.short	0x0380
        /*008a*/ 	.short	0x0020


	//----- nvinfo : EIATTR_SW_WAR
	.align		4
.L_304:
        /*008c*/ 	.byte	0x04, 0x36
        /*008e*/ 	.short	(.L_306 - .L_305)
.L_305:
        /*0090*/ 	.word	0x00000008
.L_306:


//--------------------- .nv.info._Z13gatherSamplesPiS_S_iii --------------------------
	.section	.nv.info._Z13gatherSamplesPiS_S_iii,"",@"SHT_CUDA_INFO"
	.sectionflags	@""
	.align	4


	//----- nvinfo : EIATTR_CUDA_API_VERSION
	.align		4
        /*0000*/ 	.byte	0x04, 0x37
        /*0002*/ 	.short	(.L_308 - .L_307)
.L_307:
        /*0004*/ 	.word	0x00000082


	//----- nvinfo : EIATTR_KPARAM_INFO
	.align		4
.L_308:
        /*0008*/ 	.byte	0x04, 0x17
        /*000a*/ 	.short	(.L_310 - .L_309)
.L_309:
        /*000c*/ 	.word	0x00000000
        /*0010*/ 	.short	0x0005
        /*0012*/ 	.short	0x0020
        /*0014*/ 	.byte	0x00, 0xf0, 0x11, 0x00


	//----- nvinfo : EIATTR_KPARAM_INFO
	.align		4
.L_310:
        /*0018*/ 	.byte	0x04, 0x17
        /*001a*/ 	.short	(.L_312 - .L_311)
.L_311:
        /*001c*/ 	.word	0x00000000
        /*0020*/ 	.short	0x0004
        /*0022*/ 	.short	0x001c
        /*0024*/ 	.byte	0x00, 0xf0, 0x11, 0x00


	//----- nvinfo : EIATTR_KPARAM_INFO
	.align		4
.L_312:
        /*0028*/ 	.byte	0x04, 0x17
        /*002a*/ 	.short	(.L_314 - .L_313)
.L_313:
        /*002c*/ 	.word	0x00000000
        /*0030*/ 	.short	0x0003
        /*0032*/ 	.short	0x0018
        /*0034*/ 	.byte	0x00, 0xf0, 0x11, 0x00


	//----- nvinfo : EIATTR_KPARAM_INFO
	.align		4
.L_314:
        /*0038*/ 	.byte	0x04, 0x17
        /*003a*/ 	.short	(.L_316 - .L_315)
.L_315:
        /*003c*/ 	.word	0x00000000
        /*0040*/ 	.short	0x0002
        /*0042*/ 	.short	0x0010
        /*0044*/ 	.byte	0x00, 0xf5, 0x21, 0x00


	//----- nvinfo : EIATTR_KPARAM_INFO
	.align		4
.L_316:
        /*0048*/ 	.byte	0x04, 0x17
        /*004a*/ 	.short	(.L_318 - .L_317)
.L_317:
        /*004c*/ 	.word	0x00000000
        /*0050*/ 	.short	0x0001
        /*0052*/ 	.short	0x0008
        /*0054*/ 	.byte	0x00, 0xf5, 0x21, 0x00


	//----- nvinfo : EIATTR_KPARAM_INFO
	.align		4
.L_318:
        /*0058*/ 	.byte	0x04, 0x17
        /*005a*/ 	.short	(.L_320 - .L_319)
.L_319:
        /*005c*/ 	.word	0x00000000
        /*0060*/ 	.short	0x0000
        /*0062*/ 	.short	0x0000
        /*0064*/ 	.byte	0x00, 0xf5, 0x21, 0x00


	//----- nvinfo : EIATTR_SPARSE_MMA_MASK
	.align		4
.L_320:
        /*0068*/ 	.byte	0x03, 0x50
        /*006a*/ 	.short	0x0000


	//----- nvinfo : EIATTR_MAXREG_COUNT
	.align		4
        /*006c*/ 	.byte	0x03, 0x1b
        /*006e*/ 	.short	0x00ff


	//----- nvinfo : EIATTR_MERCURY_ISA_VERSION
	.align		4
        /*0070*/ 	.byte	0x03, 0x5f
        /*0072*/ 	.short	0x0101


	//----- nvinfo : EIATTR_VRC_CTA_INIT_COUNT
	.align		4
        /*0074*/ 	.byte	0x02, 0x4a
	.zero		1
	.zero		1


	//----- nvinfo : EIATTR_EXIT_INSTR_OFFSETS
	.align		4
        /*0078*/ 	.byte	0x04, 0x1c
        /*007a*/ 	.short	(.L_322 - .L_321)


	//   ....[0]....
.L_321:
        /*007c*/ 	.word	0x00000090


	//   ....[1]....
        /*0080*/ 	.word	0x00000300


	//----- nvinfo : EIATTR_CBANK_PARAM_SIZE
	.align		4
.L_322:
        /*0084*/ 	.byte	0x03, 0x19
        /*0086*/ 	.short	0x0024


	//----- nvinfo : EIATTR_PARAM_CBANK
	.align		4
        /*0088*/ 	.byte	0x04, 0x0a
        /*008a*/ 	.short	(.L_324 - .L_323)
	.align		4
.L_323:
        /*008c*/ 	.word	index@(.nv.constant0._Z13gatherSamplesPiS_S_iii)
        /*0090*/ 	.short	0x0380
        /*0092*/ 	.short	0x0024


	//----- nvinfo : EIATTR_SW_WAR
	.align		4
.L_324:
        /*0094*/ 	.byte	0x04, 0x36
        /*0096*/ 	.short	(.L_326 - .L_325)
.L_325:
        /*0098*/ 	.word	0x00000008
.L_326:


//--------------------- .nv.info._Z21generateSampleIndicesP17curandStateXORWOWPiii --------------------------
	.section	.nv.info._Z21generateSampleIndicesP17curandStateXORWOWPiii,"",@"SHT_CUDA_INFO"
	.sectionflags	@""
	.align	4


	//----- nvinfo : EIATTR_CUDA_API_VERSION
	.align		4
        /*0000*/ 	.byte	0x04, 0x37
        /*0002*/ 	.short	(.L_328 - .L_327)
.L_327:
        /*0004*/ 	.word	0x00000082


	//----- nvinfo : EIATTR_KPARAM_INFO
	.align		4
.L_328:
        /*0008*/ 	.byte	0x04, 0x17
        /*000a*/ 	.short	(.L_330 - .L_329)
.L_329:
        /*000c*/ 	.word	0x00000000
        /*0010*/ 	.short	0x0003
        /*0012*/ 	.short	0x0014
        /*0014*/ 	.byte	0x00, 0xf0, 0x11, 0x00


	//----- nvinfo : EIATTR_KPARAM_INFO
	.align		4
.L_330:
        /*0018*/ 	.byte	0x04, 0x17
        /*001a*/ 	.short	(.L_332 - .L_331)
.L_331:
        /*001c*/ 	.word	0x00000000
        /*0020*/ 	.short	0x0002
        /*0022*/ 	.short	0x0010
        /*0024*/ 	.byte	0x00, 0xf0, 0x11, 0x00


	//----- nvinfo : EIATTR_KPARAM_INFO
	.align		4
.L_332:
        /*0028*/ 	.byte	0x04, 0x17
        /*002a*/ 	.short	(.L_334 - .L_333)
.L_333:
        /*002c*/ 	.word	0x00000000
        /*0030*/ 	.short	0x0001
        /*0032*/ 	.short	0x0008
        /*0034*/ 	.byte	0x00, 0xf5, 0x21, 0x00


	//----- nvinfo : EIATTR_KPARAM_INFO
	.align		4
.L_334:
        /*0038*/ 	.byte	0x04, 0x17
        /*003a*/ 	.short	(.L_336 - .L_335)
.L_335:
        /*003c*/ 	.word	0x00000000
        /*0040*/ 	.short	0x0000
        /*0042*/ 	.short	0x0000
        /*0044*/ 	.byte	0x00, 0xf5, 0x21, 0x00


	//----- nvinfo : EIATTR_SPARSE_MMA_MASK
	.align		4
.L_336:
        /*0048*/ 	.byte	0x03, 0x50
        /*004a*/ 	.short	0x0000


	//----- nvinfo : EIATTR_MAXREG_COUNT
	.align		4
        /*004c*/ 	.byte	0x03, 0x1b
        /*004e*/ 	.short	0x00ff


	//----- nvinfo : EIATTR_MERCURY_ISA_VERSION
	.align		4
        /*0050*/ 	.byte	0x03, 0x5f
        /*0052*/ 	.short	0x0101


	//----- nvinfo : EIATTR_VRC_CTA_INIT_COUNT
	.align		4
        /*0054*/ 	.byte	0x02, 0x4a
	.zero		1
	.zero		1


	//----- nvinfo : EIATTR_EXIT_INSTR_OFFSETS
	.align		4
        /*0058*/ 	.byte	0x04, 0x1c
        /*005a*/ 	.short	(.L_338 - .L_337)


	//   ....[0]....
.L_337:
        /*005c*/ 	.word	0x00000070


	//   ....[1]....
        /*0060*/ 	.word	0x00000380


	//----- nvinfo : EIATTR_CBANK_PARAM_SIZE
	.align		4
.L_338:
        /*0064*/ 	.byte	0x03, 0x19
        /*0066*/ 	.short	0x0018


	//----- nvinfo : EIATTR_PARAM_CBANK
	.align		4
        /*0068*/ 	.byte	0x04, 0x0a
        /*006a*/ 	.short	(.L_340 - .L_339)
	.align		4
.L_339:
        /*006c*/ 	.word	index@(.nv.constant0._Z21generateSampleIndicesP17curandStateXORWOWPiii)
        /*0070*/ 	.short	0x0380
        /*0072*/ 	.short	0x0018


	//----- nvinfo : EIATTR_SW_WAR
	.align		4
.L_340:
        /*0074*/ 	.byte	0x04, 0x36
        /*0076*/ 	.short	(.L_342 - .L_341)
.L_341:
        /*0078*/ 	.word	0x00000008
.L_342:


//--------------------- .nv.info._Z16initCurandStatesP17curandStateXORWOWji --------------------------
	.section	.nv.info._Z16initCurandStatesP17curandStateXORWOWji,"",@"SHT_CUDA_INFO"
	.sectionflags	@""
	.align	4


	//----- nvinfo : EIATTR_CUDA_API_VERSION
	.align		4
        /*0000*/ 	.byte	0x04, 0x37
        /*0002*/ 	.short	(.L_344 - .L_343)
.L_343:
        /*0004*/ 	.word	0x00000082


	//----- nvinfo : EIATTR_KPARAM_INFO
	.align		4
.L_344:
        /*0008*/ 	.byte	0x04, 0x17
        /*000a*/ 	.short	(.L_346 - .L_345)
.L_345:
        /*000c*/ 	.word	0x00000000
        /*0010*/ 	.short	0x0002
        /*0012*/ 	.short	0x000c
        /*0014*/ 	.byte	0x00, 0xf0, 0x11, 0x00


	//----- nvinfo : EIATTR_KPARAM_INFO
	.align		4
.L_346:
        /*0018*/ 	.byte	0x04, 0x17
        /*001a*/ 	.short	(.L_348 - .L_347)
.L_347:
        /*001c*/ 	.word	0x00000000
        /*0020*/ 	.short	0x0001
        /*0022*/ 	.short	0x0008
        /*0024*/ 	.byte	0x00, 0xf0, 0x11, 0x00


	//----- nvinfo : EIATTR_KPARAM_INFO
	.align		4
.L_348:
        /*0028*/ 	.byte	0x04, 0x17
        /*002a*/ 	.short	(.L_350 - .L_349)
.L_349:
        /*002c*/ 	.word	0x00000000
        /*0030*/ 	.short	0x0000
        /*0032*/ 	.short	0x0000
        /*0034*/ 	.byte	0x00, 0xf5, 0x21, 0x00


	//----- nvinfo : EIATTR_SPARSE_MMA_MASK
	.align		4
.L_350:
        /*0038*/ 	.byte	0x03, 0x50
        /*003a*/ 	.short	0x0000


	//----- nvinfo : EIATTR_MAXREG_COUNT
	.align		4
        /*003c*/ 	.byte	0x03, 0x1b
        /*003e*/ 	.short	0x00ff


	//----- nvinfo : EIATTR_MERCURY_ISA_VERSION
	.align		4
        /*0040*/ 	.byte	0x03, 0x5f
        /*0042*/ 	.short	0x0101


	//----- nvinfo : EIATTR_VRC_CTA_INIT_COUNT
	.align		4
        /*0044*/ 	.byte	0x02, 0x4a
	.zero		1
	.zero		1


	//----- nvinfo : EIATTR_EXIT_INSTR_OFFSETS
	.align		4
        /*0048*/ 	.byte	0x04, 0x1c
        /*004a*/ 	.short	(.L_352 - .L_351)


	//   ....[0]....
.L_351:
        /*004c*/ 	.word	0x00000070


	//   ....[1]....
        /*0050*/ 	.word	0x00000ee0


	//----- nvinfo : EIATTR_CRS_STACK_SIZE
	.align		4
.L_352:
        /*0054*/ 	.byte	0x04, 0x1e
        /*0056*/ 	.short	(.L_354 - .L_353)
.L_353:
        /*0058*/ 	.word	0x00000000


	//----- nvinfo : EIATTR_CBANK_PARAM_SIZE
	.align		4
.L_354:
        /*005c*/ 	.byte	0x03, 0x19
        /*005e*/ 	.short	0x0010


	//----- nvinfo : EIATTR_PARAM_CBANK
	.align		4
        /*0060*/ 	.byte	0x04, 0x0a
        /*0062*/ 	.short	(.L_356 - .L_355)
	.align		4
.L_355:
        /*0064*/ 	.word	index@(.nv.constant0._Z16initCurandStatesP17curandStateXORWOWji)
        /*0068*/ 	.short	0x0380
        /*006a*/ 	.short	0x0010


	//----- nvinfo : EIATTR_SW_WAR
	.align		4
.L_356:
        /*006c*/ 	.byte	0x04, 0x36
        /*006e*/ 	.short	(.L_358 - .L_357)
.L_357:
        /*0070*/ 	.word	0x00000008
.L_358:


//--------------------- .nv.callgraph             --------------------------
	.section	.nv.callgraph,"",@"SHT_CUDA_CALLGRAPH"
	.align	4
	.sectionentsize	8
	.align		4
        /*0000*/ 	.word	0x00000000
	.align		4
        /*0004*/ 	.word	0xffffffff
	.align		4
        /*0008*/ 	.word	0x00000000
	.align		4
        /*000c*/ 	.word	0xfffffffe
	.align		4
        /*0010*/ 	.word	0x00000000
	.align		4
        /*0014*/ 	.word	0xfffffffd
	.align		4
        /*0018*/ 	.word	0x00000000
	.align		4
        /*001c*/ 	.word	0xfffffffc


//--------------------- .nv.constant4             --------------------------
	.section	.nv.constant4,"a",@progbits
	.align	8
	.align		8
.nv.constant4:
        /*0000*/ 	.dword	precalc_xorwow_matrix
	.align		8
        /*0008*/ 	.dword	precalc_xorwow_offset_matrix
	.align		8
        /*0010*/ 	.dword	mrg32k3aM1
	.align		8
        /*0018*/ 	.dword	mrg32k3aM2
	.align		8
        /*0020*/ 	.dword	mrg32k3aM1SubSeq
	.align		8
        /*0028*/ 	.dword	mrg32k3aM2SubSeq
	.align		8
        /*0030*/ 	.dword	mrg32k3aM1Seq
	.align		8
        /*0038*/ 	.dword	mrg32k3aM2Seq
	.align		8
        /*0040*/ 	.dword	_ZN34_INTERNAL_347bc013_4_k_cu_407d9b904cuda3std3__45__cpo5beginE
	.align		8
        /*0048*/ 	.dword	_ZN34_INTERNAL_347bc013_4_k_cu_407d9b904cuda3std3__45__cpo3endE
	.align		8
        /*0050*/ 	.dword	_ZN34_INTERNAL_347bc013_4_k_cu_407d9b904cuda3std3__45__cpo6cbeginE
	.align		8
        /*0058*/ 	.dword	_ZN34_INTERNAL_347bc013_4_k_cu_407d9b904cuda3std3__45__cpo4cendE
	.align		8
        /*0060*/ 	.dword	_ZN34_INTERNAL_347bc013_4_k_cu_407d9b904cuda3std3__45__cpo6rbeginE
	.align		8
        /*0068*/ 	.dword	_ZN34_INTERNAL_347bc013_4_k_cu_407d9b904cuda3std3__45__cpo4rendE
	.align		8
        /*0070*/ 	.dword	_ZN34_INTERNAL_347bc013_4_k_cu_407d9b904cuda3std3__45__cpo7crbeginE
	.align		8
        /*0078*/ 	.dword	_ZN34_INTERNAL_347bc013_4_k_cu_407d9b904cuda3std3__45__cpo5crendE
	.align		8
        /*0080*/ 	.dword	_ZN34_INTERNAL_347bc013_4_k_cu_407d9b904cuda3std3__436_GLOBAL__N__347bc013_4_k_cu_407d9b906ignoreE
	.align		8
        /*0088*/ 	.dword	_ZN34_INTERNAL_347bc013_4_k_cu_407d9b904cuda3std3__419piecewise_constructE
	.align		8
        /*0090*/ 	.dword	_ZN34_INTERNAL_347bc013_4_k_cu_407d9b904cuda3std3__48in_placeE
	.align		8
        /*0098*/ 	.dword	_ZN34_INTERNAL_347bc013_4_k_cu_407d9b904cuda3std3__420unreachable_sentinelE
	.align		8
        /*00a0*/ 	.dword	_ZN34_INTERNAL_347bc013_4_k_cu_407d9b904cuda3std3__47nulloptE
	.align		8
        /*00a8*/ 	.dword	_ZN34_INTERNAL_347bc013_4_k_cu_407d9b904cuda3std3__48unexpectE
	.align		8
        /*00b0*/ 	.dword	_ZN34_INTERNAL_347bc013_4_k_cu_407d9b904cuda3std6ranges3__45__cpo4swapE
	.align		8
        /*00b8*/ 	.dword	_ZN34_INTERNAL_347bc013_4_k_cu_407d9b904cuda3std6ranges3__45__cpo9iter_moveE
	.align		8
        /*00c0*/ 	.dword	_ZN34_INTERNAL_347bc013_4_k_cu_407d9b904cuda3std6ranges3__45__cpo5beginE
	.align		8
        /*00c8*/ 	.dword	_ZN34_INTERNAL_347bc013_4_k_cu_407d9b904cuda3std6ranges3__45__cpo3endE
	.align		8
        /*00d0*/ 	.dword	_ZN34_INTERNAL_347bc013_4_k_cu_407d9b904cuda3std6ranges3__45__cpo6cbeginE
	.align		8
        /*00d8*/ 	.dword	_ZN34_INTERNAL_347bc013_4_k_cu_407d9b904cuda3std6ranges3__45__cpo4cendE
	.align		8
        /*00e0*/ 	.dword	_ZN34_INTERNAL_347bc013_4_k_cu_407d9b904cuda3std6ranges3__45__cpo7advanceE
	.align		8
        /*00e8*/ 	.dword	_ZN34_INTERNAL_347bc013_4_k_cu_407d9b904cuda3std6ranges3__45__cpo9iter_swapE
	.align		8
        /*00f0*/ 	.dword	_ZN34_INTERNAL_347bc013_4_k_cu_407d9b904cuda3std6ranges3__45__cpo4nextE
	.align		8
        /*00f8*/ 	.dword	_ZN34_INTERNAL_347bc013_4_k_cu_407d9b904cuda3std6ranges3__45__cpo4prevE
	.align		8
        /*0100*/ 	.dword	_ZN34_INTERNAL_347bc013_4_k_cu_407d9b904cuda3std6ranges3__45__cpo4dataE
	.align		8
        /*0108*/ 	.dword	_ZN34_INTERNAL_347bc013_4_k_cu_407d9b904cuda3std6ranges3__45__cpo5cdataE
	.align		8
        /*0110*/ 	.dword	_ZN34_INTERNAL_347bc013_4_k_cu_407d9b904cuda3std6ranges3__45__cpo4sizeE
	.align		8
        /*0118*/ 	.dword	_ZN34_INTERNAL_347bc013_4_k_cu_407d9b904cuda3std6ranges3__45__cpo5ssizeE
	.align		8
        /*0120*/ 	.dword	_ZN34_INTERNAL_347bc013_4_k_cu_407d9b904cuda3std6ranges3__45__cpo8distanceE
	.align		8
        /*0128*/ 	.dword	_ZN34_INTERNAL_347bc013_4_k_cu_407d9b906thrust24THRUST_300001_SM_1000_NS6system6detail10sequential3seqE
	.align		8
        /*0130*/ 	.dword	_ZN34_INTERNAL_347bc013_4_k_cu_407d9b906thrust24THRUST_300001_SM_1000_NS12placeholders2_1E
	.align		8
        /*0138*/ 	.dword	_ZN34_INTERNAL_347bc013_4_k_cu_407d9b906thrust24THRUST_300001_SM_1000_NS12placeholders2_2E
	.align		8
        /*0140*/ 	.dword	_ZN34_INTERNAL_347bc013_4_k_cu_407d9b906thrust24THRUST_300001_SM_1000_NS12placeholders2_3E
	.align		8
        /*0148*/ 	.dword	_ZN34_INTERNAL_347bc013_4_k_cu_407d9b906thrust24THRUST_300001_SM_1000_NS12placeholders2_4E
	.align		8
        /*0150*/ 	.dword	_ZN34_INTERNAL_347bc013_4_k_cu_407d9b906thrust24THRUST_300001_SM_1000_NS12placeholders2_5E
	.align		8
        /*0158*/ 	.dword	_ZN34_INTERNAL_347bc013_4_k_cu_407d9b906thrust24THRUST_300001_SM_1000_NS12placeholders2_6E
	.align		8
        /*0160*/ 	.dword	_ZN34_INTERNAL_347bc013_4_k_cu_407d9b906thrust24THRUST_300001_SM_1000_NS12placeholders2_7E
	.align		8
        /*0168*/ 	.dword	_ZN34_INTERNAL_347bc013_4_k_cu_407d9b906thrust24THRUST_300001_SM_1000_NS12placeholders2_8E
	.align		8
        /*0170*/ 	.dword	_ZN34_INTERNAL_347bc013_4_k_cu_407d9b906thrust24THRUST_300001_SM_1000_NS12placeholders2_9E
	.align		8
        /*0178*/ 	.dword	_ZN34_INTERNAL_347bc013_4_k_cu_407d9b906thrust24THRUST_300001_SM_1000_NS12placeholders3_10E


//--------------------- .nv.constant3             --------------------------
	.section	.nv.constant3,"a",@progbits
	.align	8
.nv.constant3:
	.type		__cr_lgamma_table,@object
	.size		__cr_lgamma_table,(.L_8 - __cr_lgamma_table)
__cr_lgamma_table:
        /*0000*/ 	.byte	0x00, 0x00, 0x00, 0x00, 0x00, 0x00, 0x00, 0x00, 0x00, 0x00, 0x00, 0x00, 0x00, 0x00, 0x00, 0x00
        /*0010*/ 	.byte	0xef, 0x39, 0xfa, 0xfe, 0x42, 0x2e, 0xe6, 0x3f, 0x02, 0x20, 0x2a, 0xfa, 0x0b, 0xab, 0xfc, 0x3f
        /*0020*/ 	.byte	0xf9, 0x2c, 0x92, 0x7c, 0xa7, 0x6c, 0x09, 0x40, 0xc9, 0x79, 0x44, 0x3c, 0x64, 0x26, 0x13, 0x40
        /*0030*/ 	.byte	0xca, 0x01, 0xcf, 0x3a, 0x27, 0x51, 0x1a, 0x40, 0x30, 0xcc, 0x2d, 0xf3, 0xe1, 0x0c, 0x21, 0x40
        /*0040*/ 	.byte	0x0d, 0xb7, 0xfc, 0x82, 0x8e, 0x35, 0x25, 0x40
.L_8:


//--------------------- .text._ZN3cub18CUB_300001_SM_10006detail10radix_sort29DeviceRadixSortOnesweepKernelINS1_5radix10policy_hubIiNS0_8NullTypeEjE10Policy1000ELNS0_9SortOrderE0EiS6_jiiNS1_21identity_decomposer_tEEEvPT5_SC_PT3_PKSD_PT1_PKSH_PT2_PKSL_T4_iiT6_ --------------------------
	.section	.text._ZN3cub18CUB_300001_SM_10006detail10radix_sort29DeviceRadixSortOnesweepKernelINS1_5radix10policy_hubIiNS0_8NullTypeEjE10Policy1000ELNS0_9SortOrderE0EiS6_jiiNS1_21identity_decomposer_tEEEvPT5_SC_PT3_PKSD_PT1_PKSH_PT2_PKSL_T4_iiT6_,"ax",@progbits
	.align	128
        .global         _ZN3cub18CUB_300001_SM_10006detail10radix_sort29DeviceRadixSortOnesweepKernelINS1_5radix10policy_hubIiNS0_8NullTypeEjE10Policy1000ELNS0_9SortOrderE0EiS6_jiiNS1_21identity_decomposer_tEEEvPT5_SC_PT3_PKSD_PT1_PKSH_PT2_PKSL_T4_iiT6_
        .type           _ZN3cub18CUB_300001_SM_10006detail10radix_sort29DeviceRadixSortOnesweepKernelINS1_5radix10policy_hubIiNS0_8NullTypeEjE10Policy1000ELNS0_9SortOrderE0EiS6_jiiNS1_21identity_decomposer_tEEEvPT5_SC_PT3_PKSD_PT1_PKSH_PT2_PKSL_T4_iiT6_,@function
        .size           _ZN3cub18CUB_300001_SM_10006detail10radix_sort29DeviceRadixSortOnesweepKernelINS1_5radix10policy_hubIiNS0_8NullTypeEjE10Policy1000ELNS0_9SortOrderE0EiS6_jiiNS1_21identity_decomposer_tEEEvPT5_SC_PT3_PKSD_PT1_PKSH_PT2_PKSL_T4_iiT6_,(.L_x_240 - _ZN3cub18CUB_300001_SM_10006detail10radix_sort29DeviceRadixSortOnesweepKernelINS1_5radix10policy_hubIiNS0_8NullTypeEjE10Policy1000ELNS0_9SortOrderE0EiS6_jiiNS1_21identity_decomposer_tEEEvPT5_SC_PT3_PKSD_PT1_PKSH_PT2_PKSL_T4_iiT6_)
        .other          _ZN3cub18CUB_300001_SM_10006detail10radix_sort29DeviceRadixSortOnesweepKernelINS1_5radix10policy_hubIiNS0_8NullTypeEjE10Policy1000ELNS0_9SortOrderE0EiS6_jiiNS1_21identity_decomposer_tEEEvPT5_SC_PT3_PKSD_PT1_PKSH_PT2_PKSL_T4_iiT6_,@"STO_CUDA_ENTRY STV_DEFAULT"
_ZN3cub18CUB_300001_SM_10006detail10radix_sort29DeviceRadixSortOnesweepKernelINS1_5radix10policy_hubIiNS0_8NullTypeEjE10Policy1000ELNS0_9SortOrderE0EiS6_jiiNS1_21identity_decomposer_tEEEvPT5_SC_PT3_PKSD_PT1_PKSH_PT2_PKSL_T4_iiT6_:
.text._ZN3cub18CUB_300001_SM_10006detail10radix_sort29DeviceRadixSortOnesweepKernelINS1_5radix10policy_hubIiNS0_8NullTypeEjE10Policy1000ELNS0_9SortOrderE0EiS6_jiiNS1_21identity_decomposer_tEEEvPT5_SC_PT3_PKSD_PT1_PKSH_PT2_PKSL_T4_iiT6_:
[----:B------:R-:W-:Y:S01]  /*0000*/  LDC R1, c[0x0][0x37c] ;  /* 0x0000df00ff017b82 */ /* 0x000fe20000000800 */
[----:B------:R-:W0:Y:S01]  /*0010*/  S2R R29, SR_TID.X ;  /* 0x00000000001d7919 */ /* 0x000e220000002100 */
[----:B------:R-:W1:Y:S01]  /*0020*/  LDCU.64 UR8, c[0x0][0x358] ;  /* 0x00006b00ff0877ac */ /* 0x000e620008000a00 */
[----:B------:R-:W-:Y:S01]  /*0030*/  BSSY.RECONVERGENT B0, `(.L_x_0) ;  /* 0x000000a000007945 */ /* 0x000fe20003800200 */
[----:B0-----:R-:W-:-:S13]  /*0040*/  ISETP.NE.AND P0, PT, R29, RZ, PT ;  /* 0x000000ff1d00720c */ /* 0x001fda0003f05270 */
[----:B-1----:R-:W-:Y:S05]  /*0050*/  @P0 BRA `(.L_x_1) ;  /* 0x00000000001c0947 */ /* 0x002fea0003800000 */
[----:B------:R-:W0:Y:S01]  /*0060*/  LDC.64 R2, c[0x0][0x388] ;  /* 0x0000e200ff027b82 */ /* 0x000e220000000a00 */
[----:B------:R-:W-:-:S05]  /*0070*/  IMAD.MOV.U32 R5, RZ, RZ, 0x1 ;  /* 0x00000001ff057424 */ /* 0x000fca00078e00ff */
[----:B0-----:R-:W2:Y:S02]  /*0080*/  ATOMG.E.ADD.STRONG.GPU PT, R2, desc[UR8][R2.64], R5 ;  /* 0x80000005020279a8 */ /* 0x001ea400081ef108 */
[----:B------:R-:W0:Y:S01]  /*0090*/  S2UR UR5, SR_CgaCtaId ;  /* 0x00000000000579c3 */ /* 0x000e220000008800 */
[----:B------:R-:W-:Y:S02]  /*00a0*/  UMOV UR4, 0x400 ;  /* 0x0000040000047882 */ /* 0x000fe40000000000 */
[----:B0-----:R-:W-:-:S09]  /*00b0*/  ULEA UR4, UR5, UR4, 0x18 ;  /* 0x0000000405047291 */ /* 0x001fd2000f8ec0ff */
[----:B--2---:R0:W-:Y:S03]  /*00c0*/  STS [UR4+0x7800], R2 ;  /* 0x00780002ff007988 */ /* 0x0041e60008000804 */
.L_x_1:
[----:B------:R-:W-:Y:S05]  /*00d0*/  BSYNC.RECONVERGENT B0 ;  /* 0x0000000000007941 */ /* 0x000fea0003800200 */
.L_x_0:
[----:B------:R-:W1:Y:S08]  /*00e0*/  S2UR UR5, SR_CgaCtaId ;  /* 0x00000000000579c3 */ /* 0x000e700000008800 */
[----:B------:R-:W-:Y:S06]  /*00f0*/  BAR.SYNC.DEFER_BLOCKING 0x0 ;  /* 0x0000000000007b1d */ /* 0x000fec0000010000 */
[----:B------:R-:W-:Y:S01]  /*0100*/  UMOV UR4, 0x400 ;  /* 0x0000040000047882 */ /* 0x000fe20000000000 */
[----:B------:R-:W2:Y:S01]  /*0110*/  S2R R47, SR_LANEID ;  /* 0x00000000002f7919 */ /* 0x000ea20000000000 */
[----:B-1----:R-:W-:-:S02]  /*0120*/  ULEA UR6, UR5, UR4, 0x18 ;  /* 0x0000000405067291 */ /* 0x002fc4000f8ec0ff */
[----:B------:R-:W1:Y:S07]  /*0130*/  LDCU UR4, c[0x0][0x3c0] ;  /* 0x00007800ff0477ac */ /* 0x000e6e0008000800 */
[----:B------:R-:W3:Y:S02]  /*0140*/  LDS R0, [UR6+0x7800] ;  /* 0x00780006ff007984 */ /* 0x000ee40008000800 */
[----:B---3--:R-:W-:-:S13]  /*0150*/  R2UR UR10, R0 ;  /* 0x00000000000a72ca */ /* 0x008fda00000e0000 */
[----:B------:R-:W-:-:S04]  /*0160*/  UIMAD UR5, UR10, 0x1e00, URZ ;  /* 0x00001e000a0578a4 */ /* 0x000fc8000f8e02ff */
[----:B------:R-:W-:-:S04]  /*0170*/  UIADD3 UR7, UPT, UPT, UR5, 0x1e00, URZ ;  /* 0x00001e0005077890 */ /* 0x000fc8000fffe0ff */
[----:B-1----:R-:W-:-:S09]  /*0180*/  UISETP.GT.AND UP0, UPT, UR7, UR4, UPT ;  /* 0x000000040700728c */ /* 0x002fd2000bf04270 */
[----:B--2---:R-:W-:Y:S05]  /*0190*/  BRA.U UP0, `(.L_x_2) ;  /* 0x0000000100747547 */ /* 0x004fea000b800000 */
[----:B------:R-:W1:Y:S01]  /*01a0*/  LDCU.64 UR12, c[0x0][0x3a8] ;  /* 0x00007500ff0c77ac */ /* 0x000e620008000a00 */
[C---:B------:R-:W-:Y:S02]  /*01b0*/  LOP3.LUT R0, R29.reuse, 0x1f, RZ, 0xc0, !PT ;  /* 0x0000001f1d007812 */ /* 0x040fe400078ec0ff */
[----:B------:R-:W-:-:S05]  /*01c0*/  LOP3.LUT R3, R29, 0x3e0, RZ, 0xc0, !PT ;  /* 0x000003e01d037812 */ /* 0x000fca00078ec0ff */
[----:B------:R-:W-:-:S05]  /*01d0*/  IMAD R0, R3, 0x14, R0 ;  /* 0x0000001403007824 */ /* 0x000fca00078e0200 */
[----:B------:R-:W-:-:S05]  /*01e0*/  IADD3 R0, P0, PT, R0, UR5, RZ ;  /* 0x0000000500007c10 */ /* 0x000fca000ff1e0ff */
[----:B------:R-:W-:Y:S01]  /*01f0*/  IMAD.X R3, RZ, RZ, RZ, P0 ;  /* 0x000000ffff037224 */ /* 0x000fe200000e06ff */
[----:B-1----:R-:W-:-:S04]  /*0200*/  LEA R22, P0, R0, UR12, 0x2 ;  /* 0x0000000c00167c11 */ /* 0x002fc8000f8010ff */
[----:B------:R-:W-:-:S05]  /*0210*/  LEA.HI.X R23, R0, UR13, R3, 0x2, P0 ;  /* 0x0000000d00177c11 */ /* 0x000fca00080f1403 */
[----:B------:R1:W5:Y:S04]  /*0220*/  LDG.E R21, desc[UR8][R22.64] ;  /* 0x0000000816157981 */ /* 0x000368000c1e1900 */
        /* <DEDUP_REMOVED lines=18> */
[----:B0-----:R1:W5:Y:S01]  /*0350*/  LDG.E R2, desc[UR8][R22.64+0x980] ;  /* 0x0009800816027981 */ /* 0x001362000c1e1900 */
[----:B------:R-:W-:Y:S05]  /*0360*/  BRA `(.L_x_3) ;  /* 0x0000000400607947 */ /* 0x000fea0003800000 */
.L_x_2:
[C---:B------:R-:W-:Y:S01]  /*0370*/  LOP3.LUT R0, R29.reuse, 0x1f, RZ, 0xc0, !PT ;  /* 0x0000001f1d007812 */ /* 0x040fe200078ec0ff */
[----:B------:R-:W1:Y:S01]  /*0380*/  LDCU.64 UR12, c[0x0][0x3a8] ;  /* 0x00007500ff0c77ac */ /* 0x000e620008000a00 */
[----:B------:R-:W-:Y:S01]  /*0390*/  LOP3.LUT R3, R29, 0x3e0, RZ, 0xc0, !PT ;  /* 0x000003e01d037812 */ /* 0x000fe200078ec0ff */
[----:B------:R-:W-:Y:S01]  /*03a0*/  IMAD.MOV.U32 R21, RZ, RZ, 0x7fffffff ;  /* 0x7fffffffff157424 */ /* 0x000fe200078e00ff */
[----:B------:R-:W-:-:S03]  /*03b0*/  UIADD3 UR4, UPT, UPT, -UR5, UR4, URZ ;  /* 0x0000000405047290 */ /* 0x000fc6000fffe1ff */
[----:B------:R-:W-:-:S04]  /*03c0*/  IMAD R3, R3, 0x14, R0 ;  /* 0x0000001403037824 */ /* 0x000fc800078e0200 */
[C---:B------:R-:W-:Y:S01]  /*03d0*/  VIADD R0, R3.reuse, 0x20 ;  /* 0x0000002003007836 */ /* 0x040fe20000000000 */
[C---:B------:R-:W-:Y:S01]  /*03e0*/  ISETP.GE.AND P5, PT, R3.reuse, UR4, PT ;  /* 0x0000000403007c0c */ /* 0x040fe2000bfa6270 */
[C---:B0-----:R-:W-:Y:S02]  /*03f0*/  VIADD R2, R3.reuse, 0x40 ;  /* 0x0000004003027836 */ /* 0x041fe40000000000 */
[C---:B------:R-:W-:Y:S01]  /*0400*/  VIADD R4, R3.reuse, 0x80 ;  /* 0x0000008003047836 */ /* 0x040fe20000000000 */
[----:B------:R-:W-:Y:S02]  /*0410*/  ISETP.GE.AND P4, PT, R0, UR4, PT ;  /* 0x0000000400007c0c */ /* 0x000fe4000bf86270 */
[C---:B------:R-:W-:Y:S02]  /*0420*/  IADD3 R0, P0, PT, R3.reuse, UR5, RZ ;  /* 0x0000000503007c10 */ /* 0x040fe4000ff1e0ff */
[----:B------:R-:W-:Y:S01]  /*0430*/  ISETP.GE.AND P3, PT, R2, UR4, PT ;  /* 0x0000000402007c0c */ /* 0x000fe2000bf66270 */
[C---:B------:R-:W-:Y:S01]  /*0440*/  VIADD R2, R3.reuse, 0x60 ;  /* 0x0000006003027836 */ /* 0x040fe20000000000 */
[----:B------:R-:W-:Y:S01]  /*0450*/  ISETP.GE.AND P1, PT, R4, UR4, PT ;  /* 0x0000000404007c0c */ /* 0x000fe2000bf26270 */
[----:B------:R-:W-:Y:S01]  /*0460*/  IMAD.X R5, RZ, RZ, RZ, P0 ;  /* 0x000000ffff057224 */ /* 0x000fe200000e06ff */
[----:B-1----:R-:W-:Y:S01]  /*0470*/  LEA R22, P0, R0, UR12, 0x2 ;  /* 0x0000000c00167c11 */ /* 0x002fe2000f8010ff */
[----:B------:R-:W-:Y:S01]  /*0480*/  IMAD.MOV.U32 R20, RZ, RZ, 0x7fffffff ;  /* 0x7fffffffff147424 */ /* 0x000fe200078e00ff */
[----:B------:R-:W-:Y:S01]  /*0490*/  ISETP.GE.AND P2, PT, R2, UR4, PT ;  /* 0x0000000402007c0c */ /* 0x000fe2000bf46270 */
[C---:B------:R-:W-:Y:S01]  /*04a0*/  VIADD R2, R3.reuse, 0xa0 ;  /* 0x000000a003027836 */ /* 0x040fe20000000000 */
[----:B------:R-:W-:Y:S01]  /*04b0*/  LEA.HI.X R23, R0, UR13, R5, 0x2, P0 ;  /* 0x0000000d00177c11 */ /* 0x000fe200080f1405 */
[----:B------:R-:W-:-:S02]  /*04c0*/  VIADD R0, R3, 0xc0 ;  /* 0x000000c003007836 */ /* 0x000fc40000000000 */
[----:B------:R-:W-:Y:S01]  /*04d0*/  IMAD.MOV.U32 R18, RZ, RZ, 0x7fffffff ;  /* 0x7fffffffff127424 */ /* 0x000fe200078e00ff */
[----:B------:R-:W-:Y:S01]  /*04e0*/  ISETP.GE.AND P0, PT, R2, UR4, PT ;  /* 0x0000000402007c0c */ /* 0x000fe2000bf06270 */
[----:B------:R0:W5:Y:S01]  /*04f0*/  @!P4 LDG.E R20, desc[UR8][R22.64+0x80] ;  /* 0x000080081614c981 */ /* 0x000162000c1e1900 */
[----:B------:R-:W-:Y:S01]  /*0500*/  ISETP.GE.AND P6, PT, R0, UR4, PT ;  /* 0x0000000400007c0c */ /* 0x000fe2000bfc6270 */
[C---:B------:R-:W-:Y:S02]  /*0510*/  VIADD R0, R3.reuse, 0x100 ;  /* 0x0000010003007836 */ /* 0x040fe40000000000 */
[C---:B------:R-:W-:Y:S01]  /*0520*/  VIADD R2, R3.reuse, 0xe0 ;  /* 0x000000e003027836 */ /* 0x040fe20000000000 */
[----:B------:R0:W5:Y:S01]  /*0530*/  @!P5 LDG.E R21, desc[UR8][R22.64] ;  /* 0x000000081615d981 */ /* 0x000162000c1e1900 */
[----:B------:R-:W-:Y:S01]  /*0540*/  IMAD.MOV.U32 R19, RZ, RZ, 0x7fffffff ;  /* 0x7fffffffff137424 */ /* 0x000fe200078e00ff */
[----:B------:R-:W-:Y:S01]  /*0550*/  ISETP.GE.AND P4, PT, R0, UR4, PT ;  /* 0x0000000400007c0c */ /* 0x000fe2000bf86270 */
[C---:B------:R-:W-:Y:S01]  /*0560*/  VIADD R0, R3.reuse, 0x140 ;  /* 0x0000014003007836 */ /* 0x040fe20000000000 */
[----:B------:R0:W5:Y:S01]  /*0570*/  @!P2 LDG.E R18, desc[UR8][R22.64+0x180] ;  /* 0x000180081612a981 */ /* 0x000162000c1e1900 */
[----:B------:R-:W-:Y:S01]  /*0580*/  IMAD.MOV.U32 R17, RZ, RZ, 0x7fffffff ;  /* 0x7fffffffff117424 */ /* 0x000fe200078e00ff */
[----:B------:R-:W-:Y:S01]  /*0590*/  ISETP.GE.AND P5, PT, R2, UR4, PT ;  /* 0x0000000402007c0c */ /* 0x000fe2000bfa6270 */
[C---:B------:R-:W-:Y:S01]  /*05a0*/  VIADD R2, R3.reuse, 0x120 ;  /* 0x0000012003027836 */ /* 0x040fe20000000000 */
[----:B------:R-:W-:Y:S01]  /*05b0*/  ISETP.GE.AND P2, PT, R0, UR4, PT ;  /* 0x0000000400007c0c */ /* 0x000fe2000bf46270 */
[----:B------:R-:W-:Y:S01]  /*05c0*/  VIADD R0, R3, 0x160 ;  /* 0x0000016003007836 */ /* 0x000fe20000000000 */
[----:B------:R0:W5:Y:S01]  /*05d0*/  @!P3 LDG.E R19, desc[UR8][R22.64+0x100] ;  /* 0x000100081613b981 */ /* 0x000162000c1e1900 */
[----:B------:R-:W-:-:S03]  /*05e0*/  IMAD.MOV.U32 R15, RZ, RZ, 0x7fffffff ;  /* 0x7fffffffff0f7424 */ /* 0x000fc600078e00ff */
[----:B------:R0:W5:Y:S01]  /*05f0*/  @!P1 LDG.E R17, desc[UR8][R22.64+0x200] ;  /* 0x0002000816119981 */ /* 0x000162000c1e1900 */
[----:B------:R-:W-:Y:S01]  /*0600*/  ISETP.GE.AND P1, PT, R0, UR4, PT ;  /* 0x0000000400007c0c */ /* 0x000fe2000bf26270 */
[C---:B------:R-:W-:Y:S01]  /*0610*/  VIADD R0, R3.reuse, 0x1a0 ;  /* 0x000001a003007836 */ /* 0x040fe20000000000 */
[----:B------:R-:W-:Y:S01]  /*0620*/  ISETP.GE.AND P3, PT, R2, UR4, PT ;  /* 0x0000000402007c0c */ /* 0x000fe2000bf66270 */
[----:B------:R0:W5:Y:S01]  /*0630*/  @!P6 LDG.E R15, desc[UR8][R22.64+0x300] ;  /* 0x00030008160fe981 */ /* 0x000162000c1e1900 */
[----:B------:R-:W-:Y:S02]  /*0640*/  IMAD.MOV.U32 R14, RZ, RZ, 0x7fffffff ;  /* 0x7fffffffff0e7424 */ /* 0x000fe400078e00ff */
[----:B------:R-:W-:Y:S01]  /*0650*/  ISETP.GE.AND P6, PT, R0, UR4, PT ;  /* 0x0000000400007c0c */ /* 0x000fe2000bfc6270 */
[C---:B------:R-:W-:Y:S02]  /*0660*/  VIADD R0, R3.reuse, 0x1c0 ;  /* 0x000001c003007836 */ /* 0x040fe40000000000 */
[----:B------:R-:W-:Y:S01]  /*0670*/  IMAD.MOV.U32 R16, RZ, RZ, 0x7fffffff ;  /* 0x7fffffffff107424 */ /* 0x000fe200078e00ff */
[----:B------:R0:W5:Y:S01]  /*0680*/  @!P5 LDG.E R14, desc[UR8][R22.64+0x380] ;  /* 0x00038008160ed981 */ /* 0x000162000c1e1900 */
[----:B------:R-:W-:Y:S01]  /*0690*/  VIADD R2, R3, 0x180 ;  /* 0x0000018003027836 */ /* 0x000fe20000000000 */
[----:B------:R-:W-:Y:S01]  /*06a0*/  ISETP.GE.AND P5, PT, R0, UR4, PT ;  /* 0x0000000400007c0c */ /* 0x000fe2000bfa6270 */
[----:B------:R-:W-:-:S02]  /*06b0*/  IMAD.MOV.U32 R12, RZ, RZ, 0x7fffffff ;  /* 0x7fffffffff0c7424 */ /* 0x000fc400078e00ff */
[C---:B------:R-:W-:Y:S01]  /*06c0*/  VIADD R0, R3.reuse, 0x200 ;  /* 0x0000020003007836 */ /* 0x040fe20000000000 */
[----:B------:R0:W5:Y:S01]  /*06d0*/  @!P0 LDG.E R16, desc[UR8][R22.64+0x280] ;  /* 0x0002800816108981 */ /* 0x000162000c1e1900 */
[----:B------:R-:W-:Y:S01]  /*06e0*/  ISETP.GE.AND P0, PT, R2, UR4, PT ;  /* 0x0000000402007c0c */ /* 0x000fe2000bf06270 */
[----:B------:R-:W-:Y:S02]  /*06f0*/  IMAD.MOV.U32 R13, RZ, RZ, 0x7fffffff ;  /* 0x7fffffffff0d7424 */ /* 0x000fe400078e00ff */
[----:B------:R0:W5:Y:S01]  /*0700*/  @!P3 LDG.E R12, desc[UR8][R22.64+0x480] ;  /* 0x00048008160cb981 */ /* 0x000162000c1e1900 */
[----:B------:R-:W-:Y:S01]  /*0710*/  IMAD.MOV.U32 R11, RZ, RZ, 0x7fffffff ;  /* 0x7fffffffff0b7424 */ /* 0x000fe200078e00ff */
[----:B------:R-:W-:Y:S01]  /*0720*/  ISETP.GE.AND P3, PT, R0, UR4, PT ;  /* 0x0000000400007c0c */ /* 0x000fe2000bf66270 */
[C---:B------:R-:W-:Y:S01]  /*0730*/  VIADD R2, R3.reuse, 0x1e0 ;  /* 0x000001e003027836 */ /* 0x040fe20000000000 */
[----:B------:R0:W5:Y:S01]  /*0740*/  @!P4 LDG.E R13, desc[UR8][R22.64+0x400] ;  /* 0x00040008160dc981 */ /* 0x000162000c1e1900 */
[----:B------:R-:W-:-:S02]  /*0750*/  VIADD R0, R3, 0x220 ;  /* 0x0000022003007836 */ /* 0x000fc40000000000 */
[----:B------:R-:W-:Y:S01]  /*0760*/  IMAD.MOV.U32 R10, RZ, RZ, 0x7fffffff ;  /* 0x7fffffffff0a7424 */ /* 0x000fe200078e00ff */
[----:B------:R0:W5:Y:S01]  /*0770*/  @!P2 LDG.E R11, desc[UR8][R22.64+0x500] ;  /* 0x00050008160ba981 */ /* 0x000162000c1e1900 */
[----:B------:R-:W-:Y:S01]  /*0780*/  IMAD.MOV.U32 R9, RZ, RZ, 0x7fffffff ;  /* 0x7fffffffff097424 */ /* 0x000fe200078e00ff */
[----:B------:R-:W-:Y:S01]  /*0790*/  ISETP.GE.AND P4, PT, R2, UR4, PT ;  /* 0x0000000402007c0c */ /* 0x000fe2000bf86270 */
[C---:B------:R-:W-:Y:S01]  /*07a0*/  VIADD R2, R3.reuse, 0x240 ;  /* 0x0000024003027836 */ /* 0x040fe20000000000 */
[----:B------:R-:W-:Y:S01]  /*07b0*/  ISETP.GE.AND P2, PT, R0, UR4, PT ;  /* 0x0000000400007c0c */ /* 0x000fe2000bf46270 */
[----:B------:R-:W-:Y:S01]  /*07c0*/  VIADD R0, R3, 0x260 ;  /* 0x0000026003007836 */ /* 0x000fe20000000000 */
[----:B------:R0:W5:Y:S02]  /*07d0*/  @!P1 LDG.E R10, desc[UR8][R22.64+0x580] ;  /* 0x00058008160a9981 */ /* 0x000164000c1e1900 */
[----:B------:R-:W-:Y:S02]  /*07e0*/  ISETP.GE.AND P1, PT, R2, UR4, PT ;  /* 0x0000000402007c0c */ /* 0x000fe4000bf26270 */
[----:B------:R0:W5:Y:S01]  /*07f0*/  @!P0 LDG.E R9, desc[UR8][R22.64+0x600] ;  /* 0x0006000816098981 */ /* 0x000162000c1e1900 */
[----:B------:R-:W-:Y:S01]  /*0800*/  ISETP.GE.AND P0, PT, R0, UR4, PT ;  /* 0x0000000400007c0c */ /* 0x000fe2000bf06270 */
[----:B------:R-:W-:-:S02]  /*0810*/  IMAD.MOV.U32 R8, RZ, RZ, 0x7fffffff ;  /* 0x7fffffffff087424 */ /* 0x000fc400078e00ff */
[----:B------:R-:W-:Y:S02]  /*0820*/  IMAD.MOV.U32 R7, RZ, RZ, 0x7fffffff ;  /* 0x7fffffffff077424 */ /* 0x000fe400078e00ff */
[----:B------:R-:W-:Y:S02]  /*0830*/  IMAD.MOV.U32 R6, RZ, RZ, 0x7fffffff ;  /* 0x7fffffffff067424 */ /* 0x000fe400078e00ff */
[----:B------:R-:W-:Y:S01]  /*0840*/  IMAD.MOV.U32 R5, RZ, RZ, 0x7fffffff ;  /* 0x7fffffffff057424 */ /* 0x000fe200078e00ff */
[----:B------:R0:W5:Y:S01]  /*0850*/  @!P6 LDG.E R8, desc[UR8][R22.64+0x680] ;  /* 0x000680081608e981 */ /* 0x000162000c1e1900 */
[----:B------:R-:W-:Y:S02]  /*0860*/  IMAD.MOV.U32 R4, RZ, RZ, 0x7fffffff ;  /* 0x7fffffffff047424 */ /* 0x000fe400078e00ff */
[----:B------:R-:W-:Y:S01]  /*0870*/  IMAD.MOV.U32 R3, RZ, RZ, 0x7fffffff ;  /* 0x7fffffffff037424 */ /* 0x000fe200078e00ff */
[----:B------:R0:W5:Y:S01]  /*0880*/  @!P5 LDG.E R7, desc[UR8][R22.64+0x700] ;  /* 0x000700081607d981 */ /* 0x000162000c1e1900 */
[----:B------:R-:W-:-:S03]  /*0890*/  IMAD.MOV.U32 R2, RZ, RZ, 0x7fffffff ;  /* 0x7fffffffff027424 */ /* 0x000fc600078e00ff */
[----:B------:R0:W5:Y:S04]  /*08a0*/  @!P4 LDG.E R6, desc[UR8][R22.64+0x780] ;  /* 0x000780081606c981 */ /* 0x000168000c1e1900 */
[----:B------:R0:W5:Y:S04]  /*08b0*/  @!P3 LDG.E R5, desc[UR8][R22.64+0x800] ;  /* 0x000800081605b981 */ /* 0x000168000c1e1900 */
[----:B------:R0:W5:Y:S04]  /*08c0*/  @!P2 LDG.E R4, desc[UR8][R22.64+0x880] ;  /* 0x000880081604a981 */ /* 0x000168000c1e1900 */
[----:B------:R0:W5:Y:S04]  /*08d0*/  @!P1 LDG.E R3, desc[UR8][R22.64+0x900] ;  /* 0x0009000816039981 */ /* 0x000168000c1e1900 */
[----:B------:R0:W5:Y:S02]  /*08e0*/  @!P0 LDG.E R2, desc[UR8][R22.64+0x980] ;  /* 0x0009800816028981 */ /* 0x000164000c1e1900 */
.L_x_3:
[----:B------:R-:W-:Y:S01]  /*08f0*/  VIMNMX R0, PT, PT, R47, 0xe0, !PT ;  /* 0x000000e02f007848 */ /* 0x000fe20007fe0100 */
[----:B------:R-:W2:Y:S01]  /*0900*/  LDCU UR4, c[0x0][0x3c8] ;  /* 0x00007900ff0477ac */ /* 0x000ea20008000800 */
[----:B------:R-:W-:Y:S01]  /*0910*/  BSSY.RECONVERGENT B0, `(.L_x_4) ;  /* 0x0000027000007945 */ /* 0x000fe20003800200 */
[--C-:B------:R-:W-:Y:S01]  /*0920*/  IMAD.MOV.U32 R25, RZ, RZ, R47.reuse ;  /* 0x000000ffff197224 */ /* 0x100fe200078e002f */
[----:B------:R-:W-:Y:S01]  /*0930*/  IADD3 R0, PT, PT, R0, 0x1f, -R47 ;  /* 0x0000001f00007810 */ /* 0x000fe20007ffe82f */
[----:B------:R-:W-:-:S03]  /*0940*/  UMOV UR5, 0xffffffff ;  /* 0xffffffff00057882 */ /* 0x000fc60000000000 */
[C---:B------:R-:W-:Y:S02]  /*0950*/  ISETP.GE.U32.AND P0, PT, R0.reuse, 0x1e0, PT ;  /* 0x000001e00000780c */ /* 0x040fe40003f06070 */
[----:B01----:R-:W-:Y:S02]  /*0960*/  LEA.HI R23, R0, 0x1, RZ, 0x1b ;  /* 0x0000000100177811 */ /* 0x003fe400078fd8ff */
[----:B------:R-:W-:Y:S02]  /*0970*/  SHF.R.U32.HI R0, RZ, 0x5, R29 ;  /* 0x00000005ff007819 */ /* 0x000fe4000001161d */
[----:B------:R-:W-:-:S03]  /*0980*/  LOP3.LUT R26, R23, 0xf, RZ, 0xc0, !PT ;  /* 0x0000000f171a7812 */ /* 0x000fc600078ec0ff */
[----:B------:R-:W-:Y:S01]  /*0990*/  IMAD.SHL.U32 R0, R0, 0x400, RZ ;  /* 0x0000040000007824 */ /* 0x000fe200078e00ff */
[----:B------:R-:W-:Y:S01]  /*09a0*/  ISETP.NE.AND P1, PT, R26, RZ, PT ;  /* 0x000000ff1a00720c */ /* 0x000fe20003f25270 */
[----:B--2---:R-:W-:Y:S02]  /*09b0*/  USHF.L.U32 UR4, UR5, UR4, URZ ;  /* 0x0000000405047299 */ /* 0x004fe400080006ff */
[----:B------:R-:W-:Y:S10]  /*09c0*/  @!P0 BRA `(.L_x_5) ;  /* 0x00000000006c8947 */ /* 0x000ff40003800000 */
[----:B------:R-:W-:Y:S01]  /*09d0*/  IMAD R24, R47, 0x4, R0 ;  /* 0x000000042f187824 */ /* 0x000fe200078e0200 */
[----:B------:R-:W-:Y:S01]  /*09e0*/  LOP3.LUT R22, R23, 0xffffff0, RZ, 0xc0, !PT ;  /* 0x0ffffff017167812 */ /* 0x000fe200078ec0ff */
[----:B------:R-:W-:Y:S02]  /*09f0*/  IMAD.U32 R27, RZ, RZ, UR6 ;  /* 0x00000006ff1b7e24 */ /* 0x000fe4000f8e00ff */
[----:B------:R-:W-:Y:S02]  /*0a00*/  IMAD.MOV.U32 R25, RZ, RZ, R47 ;  /* 0x000000ffff197224 */ /* 0x000fe400078e002f */
[----:B------:R-:W-:Y:S01]  /*0a10*/  IMAD.MOV R22, RZ, RZ, -R22 ;  /* 0x000000ffff167224 */ /* 0x000fe200078e0a16 */
[----:B------:R-:W-:-:S07]  /*0a20*/  IADD3 R24, PT, PT, R24, 0x400, R27 ;  /* 0x0000040018187810 */ /* 0x000fce0007ffe01b */
.L_x_6:
[----:B------:R-:W-:Y:S01]  /*0a30*/  VIADD R22, R22, 0x10 ;  /* 0x0000001016167836 */ /* 0x000fe20000000000 */
[----:B------:R-:W-:Y:S01]  /*0a40*/  STS [R24+-0x400], RZ ;  /* 0xfffc00ff18007388 */ /* 0x000fe20000000800 */
[----:B------:R-:W-:-:S03]  /*0a50*/  VIADD R25, R25, 0x200 ;  /* 0x0000020019197836 */ /* 0x000fc60000000000 */
[----:B------:R-:W-:Y:S01]  /*0a60*/  ISETP.NE.AND P0, PT, R22, RZ, PT ;  /* 0x000000ff1600720c */ /* 0x000fe20003f05270 */
[----:B------:R-:W-:Y:S04]  /*0a70*/  STS [R24+-0x380], RZ ;  /* 0xfffc80ff18007388 */ /* 0x000fe80000000800 */
[----:B------:R-:W-:Y:S04]  /*0a80*/  STS [R24+-0x300], RZ ;  /* 0xfffd00ff18007388 */ /* 0x000fe80000000800 */
[----:B------:R-:W-:Y:S04]  /*0a90*/  STS [R24+-0x280], RZ ;  /* 0xfffd80ff18007388 */ /* 0x000fe80000000800 */
[----:B------:R-:W-:Y:S04]  /*0aa0*/  STS [R24+-0x200], RZ ;  /* 0xfffe00ff18007388 */ /* 0x000fe80000000800 */
[----:B------:R-:W-:Y:S04]  /*0ab0*/  STS [R24+-0x180], RZ ;  /* 0xfffe80ff18007388 */ /* 0x000fe80000000800 */
[----:B------:R-:W-:Y:S04]  /*0ac0*/  STS [R24+-0x100], RZ ;  /* 0xffff00ff18007388 */ /* 0x000fe80000000800 */
[----:B------:R-:W-:Y:S04]  /*0ad0*/  STS [R24+-0x80], RZ ;  /* 0xffff80ff18007388 */ /* 0x000fe80000000800 */
[----:B------:R-:W-:Y:S04]  /*0ae0*/  STS [R24], RZ ;  /* 0x000000ff18007388 */ /* 0x000fe80000000800 */
[----:B------:R-:W-:Y:S04]  /*0af0*/  STS [R24+0x80], RZ ;  /* 0x000080ff18007388 */ /* 0x000fe80000000800 */
[----:B------:R-:W-:Y:S04]  /*0b00*/  STS [R24+0x100], RZ ;  /* 0x000100ff18007388 */ /* 0x000fe80000000800 */
[----:B------:R-:W-:Y:S04]  /*0b10*/  STS [R24+0x180], RZ ;  /* 0x000180ff18007388 */ /* 0x000fe80000000800 */
[----:B------:R-:W-:Y:S04]  /*0b20*/  STS [R24+0x200], RZ ;  /* 0x000200ff18007388 */ /* 0x000fe80000000800 */
[----:B------:R-:W-:Y:S04]  /*0b30*/  STS [R24+0x280], RZ ;  /* 0x000280ff18007388 */ /* 0x000fe80000000800 */
[----:B------:R-:W-:Y:S04]  /*0b40*/  STS [R24+0x300], RZ ;  /* 0x000300ff18007388 */ /* 0x000fe80000000800 */
[----:B------:R0:W-:Y:S02]  /*0b50*/  STS [R24+0x380], RZ ;  /* 0x000380ff18007388 */ /* 0x0001e40000000800 */
[----:B0-----:R-:W-:Y:S01]  /*0b60*/  VIADD R24, R24, 0x800 ;  /* 0x0000080018187836 */ /* 0x001fe20000000000 */
[----:B------:R-:W-:Y:S06]  /*0b70*/  @P0 BRA `(.L_x_6) ;  /* 0xfffffffc00ac0947 */ /* 0x000fec000383ffff */
.L_x_5:
[----:B------:R-:W-:Y:S05]  /*0b80*/  BSYNC.RECONVERGENT B0 ;  /* 0x0000000000007941 */ /* 0x000fea0003800200 */
.L_x_4:
[----:B------:R-:W-:Y:S01]  /*0b90*/  BSSY.RECONVERGENT B0, `(.L_x_7) ;  /* 0x0000026000007945 */ /* 0x000fe20003800200 */
[----:B------:R-:W-:-:S03]  /*0ba0*/  VIADD R22, R0, UR6 ;  /* 0x0000000600167c36 */ /* 0x000fc60008000000 */
[----:B------:R-:W-:Y:S05]  /*0bb0*/  @!P1 BRA `(.L_x_8) ;  /* 0x00000000008c9947 */ /* 0x000fea0003800000 */
[----:B------:R-:W-:Y:S01]  /*0bc0*/  ISETP.GE.U32.AND P0, PT, R26, 0x8, PT ;  /* 0x000000081a00780c */ /* 0x000fe20003f06070 */
[----:B------:R-:W-:Y:S01]  /*0bd0*/  BSSY.RECONVERGENT B1, `(.L_x_9) ;  /* 0x000000e000017945 */ /* 0x000fe20003800200 */
[----:B------:R-:W-:-:S04]  /*0be0*/  LOP3.LUT R27, R23, 0x7, RZ, 0xc0, !PT ;  /* 0x00000007171b7812 */ /* 0x000fc800078ec0ff */
[----:B------:R-:W-:-:S07]  /*0bf0*/  ISETP.NE.AND P1, PT, R27, RZ, PT ;  /* 0x000000ff1b00720c */ /* 0x000fce0003f25270 */
[----:B------:R-:W-:Y:S06]  /*0c00*/  @!P0 BRA `(.L_x_10) ;  /* 0x0000000000288947 */ /* 0x000fec0003800000 */
[C---:B------:R-:W-:Y:S02]  /*0c10*/  IMAD R24, R25.reuse, 0x4, R22 ;  /* 0x0000000419187824 */ /* 0x040fe400078e0216 */
[----:B------:R-:W-:-:S03]  /*0c20*/  VIADD R25, R25, 0x100 ;  /* 0x0000010019197836 */ /* 0x000fc60000000000 */
[----:B------:R0:W-:Y:S04]  /*0c30*/  STS [R24], RZ ;  /* 0x000000ff18007388 */ /* 0x0001e80000000800 */
[----:B------:R0:W-:Y:S04]  /*0c40*/  STS [R24+0x80], RZ ;  /* 0x000080ff18007388 */ /* 0x0001e80000000800 */
[----:B------:R0:W-:Y:S04]  /*0c50*/  STS [R24+0x100], RZ ;  /* 0x000100ff18007388 */ /* 0x0001e80000000800 */
[----:B------:R0:W-:Y:S04]  /*0c60*/  STS [R24+0x180], RZ ;  /* 0x000180ff18007388 */ /* 0x0001e80000000800 */
[----:B------:R0:W-:Y:S04]  /*0c70*/  STS [R24+0x200], RZ ;  /* 0x000200ff18007388 */ /* 0x0001e80000000800 */
[----:B------:R0:W-:Y:S04]  /*0c80*/  STS [R24+0x280], RZ ;  /* 0x000280ff18007388 */ /* 0x0001e80000000800 */
[----:B------:R0:W-:Y:S04]  /*0c90*/  STS [R24+0x300], RZ ;  /* 0x000300ff18007388 */ /* 0x0001e80000000800 */
[----:B------:R0:W-:Y:S02]  /*0ca0*/  STS [R24+0x380], RZ ;  /* 0x000380ff18007388 */ /* 0x0001e40000000800 */
.L_x_10:
[----:B------:R-:W-:Y:S05]  /*0cb0*/  BSYNC.RECONVERGENT B1 ;  /* 0x0000000000017941 */ /* 0x000fea0003800200 */
.L_x_9:
[----:B------:R-:W-:Y:S05]  /*0cc0*/  @!P1 BRA `(.L_x_8) ;  /* 0x0000000000489947 */ /* 0x000fea0003800000 */
[----:B------:R-:W-:Y:S02]  /*0cd0*/  ISETP.GE.U32.AND P0, PT, R27, 0x4, PT ;  /* 0x000000041b00780c */ /* 0x000fe40003f06070 */
[----:B------:R-:W-:-:S04]  /*0ce0*/  LOP3.LUT R23, R23, 0x3, RZ, 0xc0, !PT ;  /* 0x0000000317177812 */ /* 0x000fc800078ec0ff */
[----:B------:R-:W-:-:S07]  /*0cf0*/  ISETP.NE.AND P1, PT, R23, RZ, PT ;  /* 0x000000ff1700720c */ /* 0x000fce0003f25270 */
[C---:B0-----:R-:W-:Y:S02]  /*0d00*/  @P0 IMAD R24, R25.reuse, 0x4, R22 ;  /* 0x0000000419180824 */ /* 0x041fe400078e0216 */
[----:B------:R-:W-:-:S03]  /*0d10*/  @P0 VIADD R25, R25, 0x80 ;  /* 0x0000008019190836 */ /* 0x000fc60000000000 */
[----:B------:R1:W-:Y:S04]  /*0d20*/  @P0 STS [R24], RZ ;  /* 0x000000ff18000388 */ /* 0x0003e80000000800 */
[----:B------:R1:W-:Y:S04]  /*0d30*/  @P0 STS [R24+0x80], RZ ;  /* 0x000080ff18000388 */ /* 0x0003e80000000800 */
[----:B------:R1:W-:Y:S04]  /*0d40*/  @P0 STS [R24+0x100], RZ ;  /* 0x000100ff18000388 */ /* 0x0003e80000000800 */
[----:B------:R1:W-:Y:S01]  /*0d50*/  @P0 STS [R24+0x180], RZ ;  /* 0x000180ff18000388 */ /* 0x0003e20000000800 */
[----:B------:R-:W-:Y:S05]  /*0d60*/  @!P1 BRA `(.L_x_8) ;  /* 0x0000000000209947 */ /* 0x000fea0003800000 */
[----:B------:R-:W-:Y:S02]  /*0d70*/  IMAD R0, R25, 0x4, R0 ;  /* 0x0000000419007824 */ /* 0x000fe400078e0200 */
[----:B------:R-:W-:Y:S02]  /*0d80*/  IMAD.MOV R23, RZ, RZ, -R23 ;  /* 0x000000ffff177224 */ /* 0x000fe400078e0a17 */
[----:B------:R-:W-:-:S07]  /*0d90*/  VIADD R0, R0, UR6 ;  /* 0x0000000600007c36 */ /* 0x000fce0008000000 */
.L_x_11:
[----:B------:R-:W-:Y:S01]  /*0da0*/  VIADD R23, R23, 0x1 ;  /* 0x0000000117177836 */ /* 0x000fe20000000000 */
[----:B------:R0:W-:Y:S04]  /*0db0*/  STS [R0], RZ ;  /* 0x000000ff00007388 */ /* 0x0001e80000000800 */
[----:B------:R-:W-:Y:S01]  /*0dc0*/  ISETP.NE.AND P0, PT, R23, RZ, PT ;  /* 0x000000ff1700720c */ /* 0x000fe20003f05270 */
[----:B0-----:R-:W-:-:S12]  /*0dd0*/  VIADD R0, R0, 0x80 ;  /* 0x0000008000007836 */ /* 0x001fd80000000000 */
[----:B------:R-:W-:Y:S05]  /*0de0*/  @P0 BRA `(.L_x_11) ;  /* 0xfffffffc00ec0947 */ /* 0x000fea000383ffff */
.L_x_8:
[----:B------:R-:W-:Y:S05]  /*0df0*/  BSYNC.RECONVERGENT B0 ;  /* 0x0000000000007941 */ /* 0x000fea0003800200 */
.L_x_7:
[----:B------:R-:W2:Y:S01]  /*0e00*/  LDCU UR11, c[0x0][0x3c4] ;  /* 0x00007880ff0b77ac */ /* 0x000ea20008000800 */
[----:B-----5:R-:W-:Y:S01]  /*0e10*/  LOP3.LUT R0, R21, 0x80000000, RZ, 0x3c, !PT ;  /* 0x8000000015007812 */ /* 0x020fe200078e3cff */
[----:B------:R-:W-:Y:S01]  /*0e20*/  BSSY.RECONVERGENT B0, `(.L_x_12) ;  /* 0x0000090000007945 */ /* 0x000fe20003800200 */
[----:B01----:R-:W-:Y:S02]  /*0e30*/  LOP3.LUT R24, R20, 0x80000000, RZ, 0x3c, !PT ;  /* 0x8000000014187812 */ /* 0x003fe400078e3cff */
[----:B------:R-:W-:Y:S02]  /*0e40*/  LOP3.LUT R25, R19, 0x80000000, RZ, 0x3c, !PT ;  /* 0x8000000013197812 */ /* 0x000fe400078e3cff */
[----:B------:R-:W-:Y:S02]  /*0e50*/  LOP3.LUT R27, R18, 0x80000000, RZ, 0x3c, !PT ;  /* 0x80000000121b7812 */ /* 0x000fe400078e3cff */
[----:B------:R-:W-:Y:S02]  /*0e60*/  LOP3.LUT R46, R16, 0x80000000, RZ, 0x3c, !PT ;  /* 0x80000000102e7812 */ /* 0x000fe400078e3cff */
[----:B------:R-:W-:-:S02]  /*0e70*/  LOP3.LUT R48, R17, 0x80000000, RZ, 0x3c, !PT ;  /* 0x8000000011307812 */ /* 0x000fc400078e3cff */
[----:B------:R-:W-:Y:S02]  /*0e80*/  LOP3.LUT R45, R15, 0x80000000, RZ, 0x3c, !PT ;  /* 0x800000000f2d7812 */ /* 0x000fe400078e3cff */
[----:B------:R-:W-:Y:S02]  /*0e90*/  LOP3.LUT R44, R14, 0x80000000, RZ, 0x3c, !PT ;  /* 0x800000000e2c7812 */ /* 0x000fe400078e3cff */
[----:B------:R-:W-:Y:S02]  /*0ea0*/  LOP3.LUT R43, R13, 0x80000000, RZ, 0x3c, !PT ;  /* 0x800000000d2b7812 */ /* 0x000fe400078e3cff */
[----:B--2---:R-:W-:Y:S02]  /*0eb0*/  SHF.R.U32.HI R0, RZ, UR11, R0 ;  /* 0x0000000bff007c19 */ /* 0x004fe40008011600 */
[----:B------:R-:W-:Y:S02]  /*0ec0*/  SHF.R.U32.HI R24, RZ, UR11, R24 ;  /* 0x0000000bff187c19 */ /* 0x000fe40008011618 */
[----:B------:R-:W-:-:S02]  /*0ed0*/  LOP3.LUT R0, R0, UR4, RZ, 0x30, !PT ;  /* 0x0000000400007c12 */ /* 0x000fc4000f8e30ff */
[----:B------:R-:W-:Y:S02]  /*0ee0*/  SHF.R.U32.HI R26, RZ, UR11, R25 ;  /* 0x0000000bff1a7c19 */ /* 0x000fe40008011619 */
[----:B------:R-:W-:Y:S01]  /*0ef0*/  SHF.R.U32.HI R30, RZ, UR11, R27 ;  /* 0x0000000bff1e7c19 */ /* 0x000fe2000801161b */
[----:B------:R-:W-:Y:S01]  /*0f00*/  IMAD R23, R0, 0x4, R22 ;  /* 0x0000000400177824 */ /* 0x000fe200078e0216 */
[----:B------:R-:W-:Y:S01]  /*0f10*/  NOP ;  /* 0x0000000000007918 */ /* 0x000fe20000000000 */
[----:B------:R-:W-:-:S03]  /*0f20*/  LOP3.LUT R25, R24, UR4, RZ, 0x30, !PT ;  /* 0x0000000418197c12 */ /* 0x000fc6000f8e30ff */
[----:B------:R0:W-:Y:S01]  /*0f30*/  ATOMS.POPC.INC.32 RZ, [R23+URZ] ;  /* 0x0000000017ff7f8c */ /* 0x0001e2000d8000ff */
[----:B------:R-:W-:Y:S02]  /*0f40*/  LOP3.LUT R27, R26, UR4, RZ, 0x30, !PT ;  /* 0x000000041a1b7c12 */ /* 0x000fe4000f8e30ff */
[----:B------:R-:W-:Y:S01]  /*0f50*/  SHF.R.U32.HI R24, RZ, UR11, R46 ;  /* 0x0000000bff187c19 */ /* 0x000fe2000801162e */
[----:B------:R-:W-:Y:S01]  /*0f60*/  IMAD R25, R25, 0x4, R22 ;  /* 0x0000000419197824 */ /* 0x000fe200078e0216 */
[----:B------:R-:W-:Y:S01]  /*0f70*/  SHF.R.U32.HI R31, RZ, UR11, R48 ;  /* 0x0000000bff1f7c19 */ /* 0x000fe20008011630 */
[--C-:B------:R-:W-:Y:S01]  /*0f80*/  IMAD R27, R27, 0x4, R22.reuse ;  /* 0x000000041b1b7824 */ /* 0x100fe200078e0216 */
[----:B------:R-:W-:Y:S02]  /*0f90*/  LOP3.LUT R33, R24, UR4, RZ, 0x30, !PT ;  /* 0x0000000418217c12 */ /* 0x000fe4000f8e30ff */
[----:B0-----:R-:W-:Y:S01]  /*0fa0*/  LOP3.LUT R23, R30, UR4, RZ, 0x30, !PT ;  /* 0x000000041e177c12 */ /* 0x001fe2000f8e30ff */
[----:B------:R0:W-:Y:S01]  /*0fb0*/  ATOMS.POPC.INC.32 RZ, [R25+URZ] ;  /* 0x0000000019ff7f8c */ /* 0x0001e2000d8000ff */
[----:B------:R-:W-:Y:S01]  /*0fc0*/  LOP3.LUT R31, R31, UR4, RZ, 0x30, !PT ;  /* 0x000000041f1f7c12 */ /* 0x000fe2000f8e30ff */
[--C-:B------:R-:W-:Y:S01]  /*0fd0*/  IMAD R33, R33, 0x4, R22.reuse ;  /* 0x0000000421217824 */ /* 0x100fe200078e0216 */
[----:B------:R-:W-:Y:S01]  /*0fe0*/  SHF.R.U32.HI R24, RZ, UR11, R45 ;  /* 0x0000000bff187c19 */ /* 0x000fe2000801162d */
[--C-:B------:R-:W-:Y:S01]  /*0ff0*/  IMAD R23, R23, 0x4, R22.reuse ;  /* 0x0000000417177824 */ /* 0x100fe200078e0216 */
[----:B------:R-:W-:Y:S01]  /*1000*/  ATOMS.POPC.INC.32 RZ, [R27+URZ] ;  /* 0x000000001bff7f8c */ /* 0x000fe2000d8000ff */
[----:B------:R-:W-:Y:S01]  /*1010*/  LOP3.LUT R42, R12, 0x80000000, RZ, 0x3c, !PT ;  /* 0x800000000c2a7812 */ /* 0x000fe200078e3cff */
[----:B------:R-:W-:Y:S01]  /*1020*/  IMAD R31, R31, 0x4, R22 ;  /* 0x000000041f1f7824 */ /* 0x000fe200078e0216 */
[----:B------:R-:W-:Y:S01]  /*1030*/  LOP3.LUT R41, R11, 0x80000000, RZ, 0x3c, !PT ;  /* 0x800000000b297812 */ /* 0x000fe200078e3cff */
[----:B------:R1:W-:Y:S01]  /*1040*/  ATOMS.POPC.INC.32 RZ, [R23+URZ] ;  /* 0x0000000017ff7f8c */ /* 0x0003e2000d8000ff */
[----:B0-----:R-:W-:-:S02]  /*1050*/  SHF.R.U32.HI R25, RZ, UR11, R44 ;  /* 0x0000000bff197c19 */ /* 0x001fc4000801162c */
[----:B------:R-:W-:Y:S01]  /*1060*/  SHF.R.U32.HI R26, RZ, UR11, R43 ;  /* 0x0000000bff1a7c19 */ /* 0x000fe2000801162b */
[----:B------:R0:W-:Y:S01]  /*1070*/  ATOMS.POPC.INC.32 RZ, [R31+URZ] ;  /* 0x000000001fff7f8c */ /* 0x0001e2000d8000ff */
[----:B------:R-:W-:Y:S02]  /*1080*/  SHF.R.U32.HI R30, RZ, UR11, R42 ;  /* 0x0000000bff1e7c19 */ /* 0x000fe4000801162a */
[----:B------:R-:W-:Y:S01]  /*1090*/  LOP3.LUT R25, R25, UR4, RZ, 0x30, !PT ;  /* 0x0000000419197c12 */ /* 0x000fe2000f8e30ff */
[----:B------:R2:W-:Y:S01]  /*10a0*/  ATOMS.POPC.INC.32 RZ, [R33+URZ] ;  /* 0x0000000021ff7f8c */ /* 0x0005e2000d8000ff */
[----:B-1----:R-:W-:Y:S02]  /*10b0*/  LOP3.LUT R23, R24, UR4, RZ, 0x30, !PT ;  /* 0x0000000418177c12 */ /* 0x002fe4000f8e30ff */
[----:B------:R-:W-:Y:S01]  /*10c0*/  SHF.R.U32.HI R24, RZ, UR11, R41 ;  /* 0x0000000bff187c19 */ /* 0x000fe20008011629 */
[--C-:B------:R-:W-:Y:S01]  /*10d0*/  IMAD R25, R25, 0x4, R22.reuse ;  /* 0x0000000419197824 */ /* 0x100fe200078e0216 */
[----:B------:R-:W-:Y:S01]  /*10e0*/  LOP3.LUT R27, R26, UR4, RZ, 0x30, !PT ;  /* 0x000000041a1b7c12 */ /* 0x000fe2000f8e30ff */
[----:B------:R-:W-:Y:S01]  /*10f0*/  IMAD R23, R23, 0x4, R22 ;  /* 0x0000000417177824 */ /* 0x000fe200078e0216 */
[----:B0-----:R-:W-:-:S02]  /*1100*/  LOP3.LUT R31, R30, UR4, RZ, 0x30, !PT ;  /* 0x000000041e1f7c12 */ /* 0x001fc4000f8e30ff */
[----:B------:R-:W-:Y:S01]  /*1110*/  LOP3.LUT R40, R10, 0x80000000, RZ, 0x3c, !PT ;  /* 0x800000000a287812 */ /* 0x000fe200078e3cff */
[--C-:B------:R-:W-:Y:S01]  /*1120*/  IMAD R27, R27, 0x4, R22.reuse ;  /* 0x000000041b1b7824 */ /* 0x100fe200078e0216 */
[----:B--2---:R-:W-:Y:S01]  /*1130*/  LOP3.LUT R33, R24, UR4, RZ, 0x30, !PT ;  /* 0x0000000418217c12 */ /* 0x004fe2000f8e30ff */
[----:B------:R0:W-:Y:S01]  /*1140*/  ATOMS.POPC.INC.32 RZ, [R23+URZ] ;  /* 0x0000000017ff7f8c */ /* 0x0001e2000d8000ff */
[----:B------:R-:W-:Y:S01]  /*1150*/  LOP3.LUT R39, R9, 0x80000000, RZ, 0x3c, !PT ;  /* 0x8000000009277812 */ /* 0x000fe200078e3cff */
[--C-:B------:R-:W-:Y:S01]  /*1160*/  IMAD R31, R31, 0x4, R22.reuse ;  /* 0x000000041f1f7824 */ /* 0x100fe200078e0216 */
[----:B------:R-:W-:Y:S01]  /*1170*/  LOP3.LUT R38, R8, 0x80000000, RZ, 0x3c, !PT ;  /* 0x8000000008267812 */ /* 0x000fe200078e3cff */
[----:B------:R-:W-:Y:S01]  /*1180*/  IMAD R33, R33, 0x4, R22 ;  /* 0x0000000421217824 */ /* 0x000fe200078e0216 */
[----:B------:R-:W-:Y:S01]  /*1190*/  LOP3.LUT R37, R7, 0x80000000, RZ, 0x3c, !PT ;  /* 0x8000000007257812 */ /* 0x000fe200078e3cff */
[----:B------:R1:W-:Y:S01]  /*11a0*/  ATOMS.POPC.INC.32 RZ, [R25+URZ] ;  /* 0x0000000019ff7f8c */ /* 0x0003e2000d8000ff */
[----:B------:R-:W-:-:S02]  /*11b0*/  LOP3.LUT R36, R6, 0x80000000, RZ, 0x3c, !PT ;  /* 0x8000000006247812 */ /* 0x000fc400078e3cff */
[----:B0-----:R-:W-:Y:S01]  /*11c0*/  SHF.R.U32.HI R23, RZ, UR11, R40 ;  /* 0x0000000bff177c19 */ /* 0x001fe20008011628 */
[----:B------:R0:W-:Y:S01]  /*11d0*/  ATOMS.POPC.INC.32 RZ, [R27+URZ] ;  /* 0x000000001bff7f8c */ /* 0x0001e2000d8000ff */
[----:B------:R-:W-:Y:S02]  /*11e0*/  SHF.R.U32.HI R24, RZ, UR11, R39 ;  /* 0x0000000bff187c19 */ /* 0x000fe40008011627 */
[----:B------:R-:W-:Y:S01]  /*11f0*/  SHF.R.U32.HI R26, RZ, UR11, R38 ;  /* 0x0000000bff1a7c19 */ /* 0x000fe20008011626 */
[----:B------:R2:W-:Y:S01]  /*1200*/  ATOMS.POPC.INC.32 RZ, [R31+URZ] ;  /* 0x000000001fff7f8c */ /* 0x0005e2000d8000ff */
[----:B------:R-:W-:Y:S02]  /*1210*/  SHF.R.U32.HI R30, RZ, UR11, R37 ;  /* 0x0000000bff1e7c19 */ /* 0x000fe40008011625 */
[----:B------:R-:W-:Y:S01]  /*1220*/  LOP3.LUT R23, R23, UR4, RZ, 0x30, !PT ;  /* 0x0000000417177c12 */ /* 0x000fe2000f8e30ff */
[----:B------:R3:W-:Y:S01]  /*1230*/  ATOMS.POPC.INC.32 RZ, [R33+URZ] ;  /* 0x0000000021ff7f8c */ /* 0x0007e2000d8000ff */
[----:B------:R-:W-:-:S02]  /*1240*/  SHF.R.U32.HI R32, RZ, UR11, R36 ;  /* 0x0000000bff207c19 */ /* 0x000fc40008011624 */
[----:B-1----:R-:W-:Y:S01]  /*1250*/  LOP3.LUT R25, R24, UR4, RZ, 0x30, !PT ;  /* 0x0000000418197c12 */ /* 0x002fe2000f8e30ff */
[--C-:B------:R-:W-:Y:S01]  /*1260*/  IMAD R23, R23, 0x4, R22.reuse ;  /* 0x0000000417177824 */ /* 0x100fe200078e0216 */
[----:B0-----:R-:W-:Y:S02]  /*1270*/  LOP3.LUT R27, R26, UR4, RZ, 0x30, !PT ;  /* 0x000000041a1b7c12 */ /* 0x001fe4000f8e30ff */
[----:B--2---:R-:W-:Y:S01]  /*1280*/  LOP3.LUT R31, R30, UR4, RZ, 0x30, !PT ;  /* 0x000000041e1f7c12 */ /* 0x004fe2000f8e30ff */
[--C-:B------:R-:W-:Y:S01]  /*1290*/  IMAD R25, R25, 0x4, R22.reuse ;  /* 0x0000000419197824 */ /* 0x100fe200078e0216 */
[----:B---3--:R-:W-:Y:S01]  /*12a0*/  LOP3.LUT R33, R32, UR4, RZ, 0x30, !PT ;  /* 0x0000000420217c12 */ /* 0x008fe2000f8e30ff */
[--C-:B------:R-:W-:Y:S01]  /*12b0*/  IMAD R24, R27, 0x4, R22.reuse ;  /* 0x000000041b187824 */ /* 0x100fe200078e0216 */
[----:B------:R-:W-:Y:S01]  /*12c0*/  LOP3.LUT R30, R5, 0x80000000, RZ, 0x3c, !PT ;  /* 0x80000000051e7812 */ /* 0x000fe200078e3cff */
[--C-:B------:R-:W-:Y:S01]  /*12d0*/  IMAD R31, R31, 0x4, R22.reuse ;  /* 0x000000041f1f7824 */ /* 0x100fe200078e0216 */
[----:B------:R-:W-:Y:S01]  /*12e0*/  LOP3.LUT R32, R4, 0x80000000, RZ, 0x3c, !PT ;  /* 0x8000000004207812 */ /* 0x000fe200078e3cff */
[----:B------:R-:W0:Y:S01]  /*12f0*/  LDC.64 R26, c[0x0][0x380] ;  /* 0x0000e000ff1a7b82 */ /* 0x000e220000000a00 */
[----:B------:R-:W-:Y:S01]  /*1300*/  LOP3.LUT R34, R3, 0x80000000, RZ, 0x3c, !PT ;  /* 0x8000000003227812 */ /* 0x000fe200078e3cff */
[----:B------:R1:W-:Y:S01]  /*1310*/  ATOMS.POPC.INC.32 RZ, [R23+URZ] ;  /* 0x0000000017ff7f8c */ /* 0x0003e2000d8000ff */
[----:B------:R-:W-:Y:S01]  /*1320*/  LOP3.LUT R35, R2, 0x80000000, RZ, 0x3c, !PT ;  /* 0x8000000002237812 */ /* 0x000fe200078e3cff */
[----:B------:R-:W-:Y:S01]  /*1330*/  IMAD R33, R33, 0x4, R22 ;  /* 0x0000000421217824 */ /* 0x000fe200078e0216 */
[----:B------:R-:W-:Y:S01]  /*1340*/  SHF.R.U32.HI R30, RZ, UR11, R30 ;  /* 0x0000000bff1e7c19 */ /* 0x000fe2000801161e */
[----:B------:R2:W-:Y:S01]  /*1350*/  ATOMS.POPC.INC.32 RZ, [R25+URZ] ;  /* 0x0000000019ff7f8c */ /* 0x0005e2000d8000ff */
[----:B------:R-:W-:-:S02]  /*1360*/  SHF.R.U32.HI R32, RZ, UR11, R32 ;  /* 0x0000000bff207c19 */ /* 0x000fc40008011620 */
[----:B------:R-:W-:Y:S01]  /*1370*/  SHF.R.U32.HI R34, RZ, UR11, R34 ;  /* 0x0000000bff227c19 */ /* 0x000fe20008011622 */
[----:B------:R3:W-:Y:S01]  /*1380*/  ATOMS.POPC.INC.32 RZ, [R24+URZ] ;  /* 0x0000000018ff7f8c */ /* 0x0007e2000d8000ff */
[----:B------:R-:W-:Y:S02]  /*1390*/  SHF.R.U32.HI R35, RZ, UR11, R35 ;  /* 0x0000000bff237c19 */ /* 0x000fe40008011623 */
[----:B-1----:R-:W-:Y:S01]  /*13a0*/  LOP3.LUT R23, R30, UR4, RZ, 0x30, !PT ;  /* 0x000000041e177c12 */ /* 0x002fe2000f8e30ff */
[----:B------:R1:W-:Y:S01]  /*13b0*/  ATOMS.POPC.INC.32 RZ, [R31+URZ] ;  /* 0x000000001fff7f8c */ /* 0x0003e2000d8000ff */
[----:B--2---:R-:W-:Y:S02]  /*13c0*/  LOP3.LUT R25, R32, UR4, RZ, 0x30, !PT ;  /* 0x0000000420197c12 */ /* 0x004fe4000f8e30ff */
[----:B------:R-:W-:Y:S01]  /*13d0*/  ISETP.GT.U32.AND P1, PT, R29, 0xff, PT ;  /* 0x000000ff1d00780c */ /* 0x000fe20003f24070 */
[--C-:B---3--:R-:W-:Y:S01]  /*13e0*/  IMAD R24, R23, 0x4, R22.reuse ;  /* 0x0000000417187824 */ /* 0x108fe200078e0216 */
[----:B------:R-:W-:Y:S01]  /*13f0*/  LOP3.LUT R35, R35, UR4, RZ, 0x30, !PT ;  /* 0x0000000423237c12 */ /* 0x000fe2000f8e30ff */
[----:B------:R-:W-:Y:S01]  /*1400*/  IMAD R30, R25, 0x4, R22 ;  /* 0x00000004191e7824 */ /* 0x000fe200078e0216 */
[----:B------:R-:W-:Y:S01]  /*1410*/  ATOMS.POPC.INC.32 RZ, [R33+URZ] ;  /* 0x0000000021ff7f8c */ /* 0x000fe2000d8000ff */
[----:B-1----:R-:W-:Y:S01]  /*1420*/  LOP3.LUT R31, R34, UR4, RZ, 0x30, !PT ;  /* 0x00000004221f7c12 */ /* 0x002fe2000f8e30ff */
[----:B------:R-:W-:-:S02]  /*1430*/  IMAD.MOV.U32 R23, RZ, RZ, RZ ;  /* 0x000000ffff177224 */ /* 0x000fc400078e00ff */
[--C-:B------:R-:W-:Y:S01]  /*1440*/  IMAD R32, R35, 0x4, R22.reuse ;  /* 0x0000000423207824 */ /* 0x100fe200078e0216 */
[----:B------:R1:W-:Y:S01]  /*1450*/  ATOMS.POPC.INC.32 RZ, [R24+URZ] ;  /* 0x0000000018ff7f8c */ /* 0x0003e2000d8000ff */
[----:B------:R-:W-:Y:S01]  /*1460*/  IMAD R31, R31, 0x4, R22 ;  /* 0x000000041f1f7824 */ /* 0x000fe200078e0216 */
[----:B------:R-:W-:Y:S01]  /*1470*/  LEA R22, R29, UR6, 0x2 ;  /* 0x000000061d167c11 */ /* 0x000fe2000f8e10ff */
[----:B------:R-:W-:Y:S01]  /*1480*/  IMAD.U32 R25, RZ, RZ, UR10 ;  /* 0x0000000aff197e24 */ /* 0x000fe2000f8e00ff */
[----:B------:R2:W-:Y:S04]  /*1490*/  ATOMS.POPC.INC.32 RZ, [R30+URZ] ;  /* 0x000000001eff7f8c */ /* 0x0005e8000d8000ff */
[----:B------:R2:W-:Y:S01]  /*14a0*/  ATOMS.POPC.INC.32 RZ, [R31+URZ] ;  /* 0x000000001fff7f8c */ /* 0x0005e2000d8000ff */
[----:B-1----:R-:W-:-:S03]  /*14b0*/  P2R R24, PR, RZ, 0x2 ;  /* 0x00000002ff187803 */ /* 0x002fc60000000000 */
[----:B------:R2:W-:Y:S01]  /*14c0*/  ATOMS.POPC.INC.32 RZ, [R32+URZ] ;  /* 0x0000000020ff7f8c */ /* 0x0005e2000d8000ff */
[----:B------:R-:W-:Y:S06]  /*14d0*/  BAR.SYNC.DEFER_BLOCKING 0x0 ;  /* 0x0000000000007b1d */ /* 0x000fec0000010000 */
[----:B------:R-:W-:Y:S05]  /*14e0*/  @P1 BRA `(.L_x_13) ;  /* 0x00000000008c1947 */ /* 0x000fea0003800000 */
[----:B------:R-:W1:Y:S04]  /*14f0*/  LDS R53, [R22] ;  /* 0x0000000016357984 */ /* 0x000e680000000800 */
[----:B--2---:R-:W2:Y:S04]  /*1500*/  LDS R30, [R22+0x400] ;  /* 0x00040000161e7984 */ /* 0x004ea80000000800 */
[----:B------:R-:W3:Y:S04]  /*1510*/  LDS R31, [R22+0x800] ;  /* 0x00080000161f7984 */ /* 0x000ee80000000800 */
[----:B------:R-:W4:Y:S04]  /*1520*/  LDS R23, [R22+0xc00] ;  /* 0x000c000016177984 */ /* 0x000f280000000800 */
[----:B------:R-:W5:Y:S04]  /*1530*/  LDS R52, [R22+0x1000] ;  /* 0x0010000016347984 */ /* 0x000f680000000800 */
[----:B------:R-:W0:Y:S04]  /*1540*/  LDS R50, [R22+0x1400] ;  /* 0x0014000016327984 */ /* 0x000e280000000800 */
[----:B------:R-:W0:Y:S04]  /*1550*/  LDS R49, [R22+0x1800] ;  /* 0x0018000016317984 */ /* 0x000e280000000800 */
[----:B------:R-:W0:Y:S04]  /*1560*/  LDS R34, [R22+0x1c00] ;  /* 0x001c000016227984 */ /* 0x000e280000000800 */
[----:B------:R-:W0:Y:S04]  /*1570*/  LDS R33, [R22+0x2000] ;  /* 0x0020000016217984 */ /* 0x000e280000000800 */
[----:B------:R-:W0:Y:S04]  /*1580*/  LDS R32, [R22+0x2400] ;  /* 0x0024000016207984 */ /* 0x000e280000000800 */
[----:B-1----:R2:W-:Y:S04]  /*1590*/  STS [R22+0x400], R53 ;  /* 0x0004003516007388 */ /* 0x0025e80000000800 */
[----:B------:R-:W-:Y:S01]  /*15a0*/  STS [R22], RZ ;  /* 0x000000ff16007388 */ /* 0x000fe20000000800 */
[----:B--2---:R-:W-:-:S03]  /*15b0*/  IMAD.IADD R53, R53, 0x1, R30 ;  /* 0x0000000135357824 */ /* 0x004fc600078e021e */
[----:B------:R-:W1:Y:S01]  /*15c0*/  LDS R30, [R22+0x2800] ;  /* 0x00280000161e7984 */ /* 0x000e620000000800 */
[----:B---3--:R-:W-:-:S03]  /*15d0*/  IMAD.IADD R31, R53, 0x1, R31 ;  /* 0x00000001351f7824 */ /* 0x008fc600078e021f */
[----:B------:R1:W-:Y:S01]  /*15e0*/  STS [R22+0x800], R53 ;  /* 0x0008003516007388 */ /* 0x0003e20000000800 */
[----:B----4-:R-:W-:-:S03]  /*15f0*/  IMAD.IADD R23, R31, 0x1, R23 ;  /* 0x000000011f177824 */ /* 0x010fc600078e0217 */
[----:B------:R-:W-:Y:S01]  /*1600*/  STS [R22+0xc00], R31 ;  /* 0x000c001f16007388 */ /* 0x000fe20000000800 */
[----:B-----5:R-:W-:-:S03]  /*1610*/  IMAD.IADD R51, R23, 0x1, R52 ;  /* 0x0000000117337824 */ /* 0x020fc600078e0234 */
[----:B------:R-:W-:Y:S01]  /*1620*/  STS [R22+0x1000], R23 ;  /* 0x0010001716007388 */ /* 0x000fe20000000800 */
[----:B0-----:R-:W-:-:S03]  /*1630*/  IMAD.IADD R52, R51, 0x1, R50 ;  /* 0x0000000133347824 */ /* 0x001fc600078e0232 */
[----:B------:R-:W0:Y:S01]  /*1640*/  LDS R50, [R22+0x2c00] ;  /* 0x002c000016327984 */ /* 0x000e220000000800 */
[----:B------:R-:W-:-:S03]  /*1650*/  IMAD.IADD R49, R52, 0x1, R49 ;  /* 0x0000000134317824 */ /* 0x000fc600078e0231 */
[----:B------:R3:W-:Y:S01]  /*1660*/  STS [R22+0x1400], R51 ;  /* 0x0014003316007388 */ /* 0x0007e20000000800 */
[----:B------:R-:W-:-:S03]  /*1670*/  IMAD.IADD R34, R49, 0x1, R34 ;  /* 0x0000000131227824 */ /* 0x000fc600078e0222 */
[----:B------:R3:W-:Y:S01]  /*1680*/  STS [R22+0x1800], R52 ;  /* 0x0018003416007388 */ /* 0x0007e20000000800 */
[----:B------:R-:W-:-:S03]  /*1690*/  IMAD.IADD R33, R34, 0x1, R33 ;  /* 0x0000000122217824 */ /* 0x000fc600078e0221 */
[----:B------:R3:W-:Y:S01]  /*16a0*/  STS [R22+0x1c00], R49 ;  /* 0x001c003116007388 */ /* 0x0007e20000000800 */
[----:B------:R-:W-:-:S03]  /*16b0*/  IMAD.IADD R32, R33, 0x1, R32 ;  /* 0x0000000121207824 */ /* 0x000fc600078e0220 */
[----:B------:R3:W-:Y:S04]  /*16c0*/  STS [R22+0x2000], R34 ;  /* 0x0020002216007388 */ /* 0x0007e80000000800 */
[----:B------:R3:W-:Y:S01]  /*16d0*/  STS [R22+0x2400], R33 ;  /* 0x0024002116007388 */ /* 0x0007e20000000800 */
[----:B-1----:R-:W-:-:S03]  /*16e0*/  IMAD.IADD R53, R32, 0x1, R30 ;  /* 0x0000000120357824 */ /* 0x002fc600078e021e */
[----:B------:R3:W-:Y:S04]  /*16f0*/  STS [R22+0x2800], R32 ;  /* 0x0028002016007388 */ /* 0x0007e80000000800 */
[----:B------:R3:W-:Y:S01]  /*1700*/  STS [R22+0x2c00], R53 ;  /* 0x002c003516007388 */ /* 0x0007e20000000800 */
[----:B0-----:R-:W-:-:S07]  /*1710*/  IMAD.IADD R23, R53, 0x1, R50 ;  /* 0x0000000135177824 */ /* 0x001fce00078e0232 */
.L_x_13:
[----:B------:R-:W-:Y:S05]  /*1720*/  BSYNC.RECONVERGENT B0 ;  /* 0x0000000000007941 */ /* 0x000fea0003800200 */
.L_x_12:
[----:B------:R-:W-:Y:S01]  /*1730*/  ISETP.NE.AND P0, PT, R23, 0x1e00, PT ;  /* 0x00001e001700780c */ /* 0x000fe20003f05270 */
[----:B------:R-:W-:Y:S01]  /*1740*/  IMAD R25, R25, 0x100, R29 ;  /* 0x0000010019197824 */ /* 0x000fe200078e021d */
[----:B---3--:R-:W-:Y:S01]  /*1750*/  @!P1 LOP3.LUT R49, R23, 0x40000000, RZ, 0xfc, !PT ;  /* 0x4000000017319812 */ /* 0x008fe200078efcff */
[----:B--2---:R-:W1:Y:S01]  /*1760*/  LDC.64 R30, c[0x0][0x398] ;  /* 0x0000e600ff1e7b82 */ /* 0x004e620000000a00 */
[----:B------:R-:W-:Y:S01]  /*1770*/  ISETP.LT.U32.AND P0, PT, R29, 0x100, !P0 ;  /* 0x000001001d00780c */ /* 0x000fe20004701070 */
[----:B0-----:R-:W-:Y:S01]  /*1780*/  IMAD.WIDE R26, R25, 0x4, R26 ;  /* 0x00000004191a7825 */ /* 0x001fe200078e021a */
[----:B------:R-:W-:Y:S02]  /*1790*/  LOP3.LUT R34, R5, 0x80000000, RZ, 0x3c, !PT ;  /* 0x8000000005227812 */ /* 0x000fe400078e3cff */
[----:B------:R-:W-:Y:S02]  /*17a0*/  LOP3.LUT R33, R19, 0x80000000, RZ, 0x3c, !PT ;  /* 0x8000000013217812 */ /* 0x000fe400078e3cff */
[----:B------:R0:W-:Y:S01]  /*17b0*/  @!P1 STG.E.STRONG.SYS desc[UR8][R26.64], R49 ;  /* 0x000000311a009986 */ /* 0x0001e2000c115908 */
[----:B------:R-:W2:Y:S01]  /*17c0*/  LDC.64 R50, c[0x0][0x390] ;  /* 0x0000e400ff327b82 */ /* 0x000ea20000000a00 */
[----:B------:R-:W-:-:S02]  /*17d0*/  LOP3.LUT R32, R4, 0x80000000, RZ, 0x3c, !PT ;  /* 0x8000000004207812 */ /* 0x000fc400078e3cff */
[----:B------:R-:W-:Y:S01]  /*17e0*/  LOP3.LUT R25, R3, 0x80000000, RZ, 0x3c, !PT ;  /* 0x8000000003197812 */ /* 0x000fe200078e3cff */
[----:B-1----:R-:W-:-:S04]  /*17f0*/  IMAD.WIDE.U32 R30, R29, 0x4, R30 ;  /* 0x000000041d1e7825 */ /* 0x002fc800078e001e */
[----:B------:R-:W-:Y:S06]  /*1800*/  BAR.RED.OR.DEFER_BLOCKING 0x0, P0 ;  /* 0x0000000000007b1d */ /* 0x000fec0000014800 */
[----:B------:R-:W1:Y:S02]  /*1810*/  B2R.RESULT RZ, P0 ;  /* 0x0000000000ff731c */ /* 0x000e640000004000 */
[----:B012---:R-:W-:Y:S05]  /*1820*/  @!P0 BRA `(.L_x_14) ;  /* 0x00000008008c8947 */ /* 0x007fea0003800000 */
[C---:B------:R-:W-:Y:S01]  /*1830*/  ISETP.GT.U32.AND P0, PT, R29.reuse, R0, PT ;  /* 0x000000001d00720c */ /* 0x040fe20003f04070 */
[----:B------:R-:W-:Y:S01]  /*1840*/  BSSY B1, `(.L_x_15) ;  /* 0x0000029000017945 */ /* 0x000fe20003800000 */
[----:B------:R-:W-:Y:S02]  /*1850*/  IMAD.WIDE.U32 R24, R29, 0x4, R50 ;  /* 0x000000041d187825 */ /* 0x000fe400078e0032 */
[----:B------:R-:W-:Y:S01]  /*1860*/  SEL R36, RZ, 0x1e00, !P0 ;  /* 0x00001e00ff247807 */ /* 0x000fe20004000000 */
[----:B------:R-:W-:Y:S08]  /*1870*/  @P1 BRA `(.L_x_16) ;  /* 0x0000000000941947 */ /* 0x000ff00003800000 */
[----:B------:R-:W2:Y:S01]  /*1880*/  LDG.E R30, desc[UR8][R30.64] ;  /* 0x000000081e1e7981 */ /* 0x000ea2000c1e1900 */
[----:B------:R-:W-:Y:S01]  /*1890*/  UISETP.GE.AND UP0, UPT, UR10, 0x1, UPT ;  /* 0x000000010a00788c */ /* 0x000fe2000bf06270 */
[----:B------:R-:W-:Y:S02]  /*18a0*/  IMAD.MOV.U32 R33, RZ, RZ, R23 ;  /* 0x000000ffff217224 */ /* 0x000fe400078e0017 */
[----:B--2---:R-:W-:-:S05]  /*18b0*/  IMAD.IADD R32, R30, 0x1, -R36 ;  /* 0x000000011e207824 */ /* 0x004fca00078e0a24 */
[----:B------:R0:W-:Y:S01]  /*18c0*/  STS [R22+0x7800], R32 ;  /* 0x0078002016007388 */ /* 0x0001e20000000800 */
[----:B------:R-:W-:Y:S05]  /*18d0*/  BRA.U !UP0, `(.L_x_17) ;  /* 0x00000001086c7547 */ /* 0x000fea000b800000 */
[----:B------:R-:W-:Y:S01]  /*18e0*/  BSSY B0, `(.L_x_18) ;  /* 0x0000019000007945 */ /* 0x000fe20003800000 */
[----:B0-----:R-:W-:Y:S02]  /*18f0*/  IMAD.MOV.U32 R32, RZ, RZ, -0x1 ;  /* 0xffffffffff207424 */ /* 0x001fe400078e00ff */
[----:B------:R-:W-:Y:S02]  /*1900*/  IMAD.U32 R34, RZ, RZ, UR10 ;  /* 0x0000000aff227e24 */ /* 0x000fe4000f8e00ff */
[----:B------:R-:W-:-:S07]  /*1910*/  IMAD.MOV.U32 R33, RZ, RZ, R23 ;  /* 0x000000ffff217224 */ /* 0x000fce00078e0017 */
.L_x_22:
[----:B------:R-:W0:Y:S01]  /*1920*/  LDC.64 R30, c[0x0][0x380] ;  /* 0x0000e000ff1e7b82 */ /* 0x000e220000000a00 */
[----:B------:R-:W-:Y:S01]  /*1930*/  VIADD R37, R34, 0xffffffff ;  /* 0xffffffff22257836 */ /* 0x000fe20000000000 */
[----:B------:R-:W-:Y:S03]  /*1940*/  BSSY B2, `(.L_x_19) ;  /* 0x0000008000027945 */ /* 0x000fe60003800000 */
[----:B------:R-:W-:-:S04]  /*1950*/  IMAD R35, R37, 0x100, R29 ;  /* 0x0000010025237824 */ /* 0x000fc800078e021d */
[----:B0-----:R-:W-:-:S07]  /*1960*/  IMAD.WIDE R30, R35, 0x4, R30 ;  /* 0x00000004231e7825 */ /* 0x001fce00078e021e */
.L_x_20:
[----:B------:R-:W-:Y:S05]  /*1970*/  YIELD ;  /* 0x0000000000007946 */ /* 0x000fea0003800000 */
[----:B------:R0:W-:Y:S06]  /*1980*/  MEMBAR.SC.CTA ;  /* 0x0000000000007992 */ /* 0x0001ec0000000000 */
[----:B0-----:R-:W2:Y:S02]  /*1990*/  LDG.E.STRONG.SYS R35, desc[UR8][R30.64] ;  /* 0x000000081e237981 */ /* 0x001ea4000c1f5900 */
[----:B--2---:R-:W-:-:S13]  /*19a0*/  ISETP.NE.AND P0, PT, R35, RZ, PT ;  /* 0x000000ff2300720c */ /* 0x004fda0003f05270 */
[----:B------:R-:W-:Y:S05]  /*19b0*/  @!P0 BRA `(.L_x_20) ;  /* 0xfffffffc00ec8947 */ /* 0x000fea000383ffff */
[----:B------:R-:W-:Y:S05]  /*19c0*/  BSYNC B2 ;  /* 0x0000000000027941 */ /* 0x000fea0003800000 */
.L_x_19:
[----:B------:R-:W-:Y:S01]  /*19d0*/  BSSY.RECONVERGENT B2, `(.L_x_21) ;  /* 0x0000006000027945 */ /* 0x000fe20003800200 */
[C---:B------:R-:W-:Y:S02]  /*19e0*/  ISETP.GT.AND P0, PT, R35.reuse, -0x1, PT ;  /* 0xffffffff2300780c */ /* 0x040fe40003f04270 */
[----:B------:R-:W-:Y:S01]  /*19f0*/  LOP3.LUT R30, R35, 0x3fffffff, RZ, 0xc0, !PT ;  /* 0x3fffffff231e7812 */ /* 0x000fe200078ec0ff */
[----:B------:R-:W-:Y:S05]  /*1a00*/  WARPSYNC.EXCLUSIVE R32 ;  /* 0x0000000020007348 */ /* 0x000fea0003a00000 */
[----:B------:R-:W-:-:S05]  /*1a10*/  IMAD.IADD R33, R30, 0x1, R33 ;  /* 0x000000011e217824 */ /* 0x000fca00078e0221 */
[----:B------:R-:W-:-:S07]  /*1a20*/  VOTE.ANY R32, PT, P0 ;  /* 0x0000000000207806 */ /* 0x000fce00000e0100 */
[----:B------:R-:W-:Y:S05]  /*1a30*/  BSYNC.RECONVERGENT B2 ;  /* 0x0000000000027941 */ /* 0x000fea0003800200 */
.L_x_21:
[----:B------:R-:W-:Y:S01]  /*1a40*/  ISETP.GT.U32.AND P1, PT, R34, 0x1, PT ;  /* 0x000000012200780c */ /* 0x000fe20003f24070 */
[----:B------:R-:W-:-:S12]  /*1a50*/  IMAD.MOV.U32 R34, RZ, RZ, R37 ;  /* 0x000000ffff227224 */ /* 0x000fd800078e0025 */
[----:B------:R-:W-:Y:S05]  /*1a60*/  @P0 BRA P1, `(.L_x_22) ;  /* 0xfffffffc00ac0947 */ /* 0x000fea000083ffff */
[----:B------:R-:W-:Y:S05]  /*1a70*/  BSYNC B0 ;  /* 0x0000000000007941 */ /* 0x000fea0003800000 */
.L_x_18:
[----:B------:R1:W2:Y:S02]  /*1a80*/  LDS R32, [R22+0x7800] ;  /* 0x0078000016207984 */ /* 0x0002a40000000800 */
.L_x_17:
[----:B------:R-:W-:Y:S02]  /*1a90*/  LOP3.LUT R31, R33, 0x80000000, RZ, 0xfc, !PT ;  /* 0x80000000211f7812 */ /* 0x000fe400078efcff */
[----:B--2---:R-:W-:-:S03]  /*1aa0*/  IADD3 R33, PT, PT, R32, R33, -R23 ;  /* 0x0000002120217210 */ /* 0x004fc60007ffe817 */
[----:B------:R2:W-:Y:S04]  /*1ab0*/  STG.E.STRONG.SYS desc[UR8][R26.64], R31 ;  /* 0x0000001f1a007986 */ /* 0x0005e8000c115908 */
[----:B------:R2:W-:Y:S02]  /*1ac0*/  STS [R22+0x7800], R33 ;  /* 0x0078002116007388 */ /* 0x0005e40000000800 */
.L_x_16:
[----:B------:R-:W-:Y:S05]  /*1ad0*/  BSYNC B1 ;  /* 0x0000000000017941 */ /* 0x000fea0003800000 */
.L_x_15:
[----:B--2---:R-:W2:Y:S01]  /*1ae0*/  LDC.64 R26, c[0x0][0x390] ;  /* 0x0000e400ff1a7b82 */ /* 0x004ea20000000a00 */
[----:B------:R-:W-:-:S04]  /*1af0*/  UIMAD UR5, UR10, 0x1e00, URZ ;  /* 0x00001e000a0578a4 */ /* 0x000fc8000f8e02ff */
[----:B------:R-:W-:-:S03]  /*1b00*/  UIADD3 UR5, UPT, UPT, UR5, 0x1e00, URZ ;  /* 0x00001e0005057890 */ /* 0x000fc6000fffe0ff */
[----:B------:R-:W3:Y:S01]  /*1b10*/  LDC R30, c[0x0][0x3c0] ;  /* 0x0000f000ff1e7b82 */ /* 0x000ee20000000800 */
[----:B--2---:R-:W-:Y:S02]  /*1b20*/  ISETP.EQ.U32.AND P1, PT, R26, RZ, PT ;  /* 0x000000ff1a00720c */ /* 0x004fe40003f22070 */
[----:B---3--:R-:W-:-:S04]  /*1b30*/  ISETP.LE.AND P0, PT, R30, UR5, PT ;  /* 0x000000051e007c0c */ /* 0x008fc8000bf03270 */
[----:B------:R-:W-:Y:S02]  /*1b40*/  ISETP.EQ.OR.EX P0, PT, R27, RZ, !P0, P1 ;  /* 0x000000ff1b00720c */ /* 0x000fe40004702710 */
[----:B------:R-:W-:Y:S01]  /*1b50*/  ISETP.LT.AND P1, PT, R30, UR5, PT ;  /* 0x000000051e007c0c */ /* 0x000fe2000bf21270 */
[----:B------:R-:W-:Y:S05]  /*1b60*/  WARPSYNC.ALL ;  /* 0x0000000000007948 */ /* 0x000fea0003800000 */
[----:B------:R-:W-:Y:S01]  /*1b70*/  ISETP.GT.U32.OR P0, PT, R29, 0xff, P0 ;  /* 0x000000ff1d00780c */ /* 0x000fe20000704470 */
[----:B------:R-:W2:Y:S01]  /*1b80*/  S2UR UR7, SR_CgaCtaId ;  /* 0x00000000000779c3 */ /* 0x000ea20000008800 */
[----:B------:R-:W-:-:S11]  /*1b90*/  UMOV UR5, 0x400 ;  /* 0x0000040000057882 */ /* 0x000fd60000000000 */
[----:B01----:R-:W0:Y:S01]  /*1ba0*/  @!P0 LDS R22, [R22+0x7800] ;  /* 0x0078000016168984 */ /* 0x003e220000000800 */
[----:B--2---:R-:W-:-:S06]  /*1bb0*/  ULEA UR5, UR7, UR5, 0x18 ;  /* 0x0000000507057291 */ /* 0x004fcc000f8ec0ff */
[----:B------:R-:W-:Y:S02]  /*1bc0*/  LEA R0, R0, UR5, 0x2 ;  /* 0x0000000500007c11 */ /* 0x000fe4000f8e10ff */
[----:B0-----:R-:W-:-:S05]  /*1bd0*/  @!P0 IADD3 R23, PT, PT, R22, R36, R23 ;  /* 0x0000002416178210 */ /* 0x001fca0007ffe017 */
[----:B------:R0:W-:Y:S01]  /*1be0*/  @!P0 STG.E desc[UR8][R24.64], R23 ;  /* 0x0000001718008986 */ /* 0x0001e2000c101908 */
[----:B------:R-:W-:Y:S06]  /*1bf0*/  BAR.SYNC.DEFER_BLOCKING 0x0 ;  /* 0x0000000000007b1d */ /* 0x000fec0000010000 */
[----:B------:R0:W1:Y:S01]  /*1c00*/  LDS R26, [R0+0x7800] ;  /* 0x00780000001a7984 */ /* 0x0000620000000800 */
[----:B------:R-:W-:Y:S05]  /*1c10*/  @P1 BRA `(.L_x_23) ;  /* 0x0000000000741947 */ /* 0x000fea0003800000 */
[----:B------:R-:W2:Y:S01]  /*1c20*/  LDCU.64 UR12, c[0x0][0x3a0] ;  /* 0x00007400ff0c77ac */ /* 0x000ea20008000a00 */
[C---:B0-----:R-:W-:Y:S02]  /*1c30*/  LOP3.LUT R23, R29.reuse, 0x3e0, RZ, 0xc0, !PT ;  /* 0x000003e01d177812 */ /* 0x041fe400078ec0ff */
[----:B------:R-:W-:-:S05]  /*1c40*/  LOP3.LUT R28, R29, 0x1f, RZ, 0xc0, !PT ;  /* 0x0000001f1d1c7812 */ /* 0x000fca00078ec0ff */
[----:B------:R-:W-:-:S05]  /*1c50*/  IMAD R23, R23, 0x14, R28 ;  /* 0x0000001417177824 */ /* 0x000fca00078e021c */
[----:B-1----:R-:W-:-:S05]  /*1c60*/  IADD3 R0, P0, PT, R23, R26, RZ ;  /* 0x0000001a17007210 */ /* 0x002fca0007f1e0ff */
[----:B------:R-:W-:Y:S01]  /*1c70*/  IMAD.X R23, RZ, RZ, RZ, P0 ;  /* 0x000000ffff177224 */ /* 0x000fe200000e06ff */
[----:B--2---:R-:W-:-:S04]  /*1c80*/  LEA R22, P0, R0, UR12, 0x2 ;  /* 0x0000000c00167c11 */ /* 0x004fc8000f8010ff */
[----:B------:R-:W-:-:S05]  /*1c90*/  LEA.HI.X R23, R0, UR13, R23, 0x2, P0 ;  /* 0x0000000d00177c11 */ /* 0x000fca00080f1417 */
[----:B------:R-:W-:Y:S04]  /*1ca0*/  STG.E desc[UR8][R22.64], R21 ;  /* 0x0000001516007986 */ /* 0x000fe8000c101908 */
        /* <DEDUP_REMOVED lines=18> */
[----:B------:R-:W-:Y:S01]  /*1dd0*/  STG.E desc[UR8][R22.64+0x980], R2 ;  /* 0x0009800216007986 */ /* 0x000fe2000c101908 */
[----:B------:R-:W-:Y:S05]  /*1de0*/  EXIT ;  /* 0x000000000000794d */ /* 0x000fea0003800000 */
.L_x_23:
[C---:B0-----:R-:W-:Y:S01]  /*1df0*/  LOP3.LUT R23, R29.reuse, 0x3e0, RZ, 0xc0, !PT ;  /* 0x000003e01d177812 */ /* 0x041fe200078ec0ff */
[----:B------:R-:W0:Y:S01]  /*1e00*/  LDCU.64 UR12, c[0x0][0x3a0] ;  /* 0x00007400ff0c77ac */ /* 0x000e220008000a00 */
[----:B------:R-:W-:Y:S01]  /*1e10*/  LOP3.LUT R28, R29, 0x1f, RZ, 0xc0, !PT ;  /* 0x0000001f1d1c7812 */ /* 0x000fe200078ec0ff */
[----:B------:R-:W-:-:S04]  /*1e20*/  IMAD.U32 R27, RZ, RZ, UR10 ;  /* 0x0000000aff1b7e24 */ /* 0x000fc8000f8e00ff */
[----:B------:R-:W-:Y:S02]  /*1e30*/  IMAD R25, R23, 0x14, R28 ;  /* 0x0000001417197824 */ /* 0x000fe400078e021c */
[----:B------:R-:W-:Y:S02]  /*1e40*/  IMAD R0, R27, -0x1e00, R30 ;  /* 0xffffe2001b007824 */ /* 0x000fe400078e021e */
[C---:B------:R-:W-:Y:S01]  /*1e50*/  VIADD R23, R25.reuse, 0x20 ;  /* 0x0000002019177836 */ /* 0x040fe20000000000 */
[C---:B-1----:R-:W-:Y:S01]  /*1e60*/  IADD3 R26, P0, PT, R25.reuse, R26, RZ ;  /* 0x0000001a191a7210 */ /* 0x042fe20007f1e0ff */
[C---:B------:R-:W-:Y:S01]  /*1e70*/  VIADD R27, R25.reuse, 0x40 ;  /* 0x00000040191b7836 */ /* 0x040fe20000000000 */
[CC--:B------:R-:W-:Y:S01]  /*1e80*/  ISETP.GE.AND P5, PT, R25.reuse, R0.reuse, PT ;  /* 0x000000001900720c */ /* 0x0c0fe20003fa6270 */
[----:B------:R-:W-:Y:S01]  /*1e90*/  VIADD R29, R25, 0xa0 ;  /* 0x000000a0191d7836 */ /* 0x000fe20000000000 */
[-C--:B------:R-:W-:Y:S01]  /*1ea0*/  ISETP.GE.AND P4, PT, R23, R0.reuse, PT ;  /* 0x000000001700720c */ /* 0x080fe20003f86270 */
[----:B------:R-:W-:Y:S01]  /*1eb0*/  VIADD R23, R25, 0x60 ;  /* 0x0000006019177836 */ /* 0x000fe20000000000 */
[----:B------:R-:W-:Y:S01]  /*1ec0*/  ISETP.GE.AND P3, PT, R27, R0, PT ;  /* 0x000000001b00720c */ /* 0x000fe20003f66270 */
[----:B------:R-:W-:-:S02]  /*1ed0*/  VIADD R27, R25, 0x80 ;  /* 0x00000080191b7836 */ /* 0x000fc40000000000 */
[----:B------:R-:W-:Y:S01]  /*1ee0*/  VIADD R31, R25, 0xc0 ;  /* 0x000000c0191f7836 */ /* 0x000fe20000000000 */
[-C--:B------:R-:W-:Y:S01]  /*1ef0*/  ISETP.GE.AND P2, PT, R23, R0.reuse, PT ;  /* 0x000000001700720c */ /* 0x080fe20003f46270 */
[----:B------:R-:W-:Y:S01]  /*1f00*/  IMAD.X R23, RZ, RZ, RZ, P0 ;  /* 0x000000ffff177224 */ /* 0x000fe200000e06ff */
[C---:B0-----:R-:W-:Y:S02]  /*1f10*/  LEA R22, P0, R26.reuse, UR12, 0x2 ;  /* 0x0000000c1a167c11 */ /* 0x041fe4000f8010ff */
[-C--:B------:R-:W-:Y:S01]  /*1f20*/  ISETP.GE.AND P1, PT, R27, R0.reuse, PT ;  /* 0x000000001b00720c */ /* 0x080fe20003f26270 */
[----:B------:R-:W-:Y:S01]  /*1f30*/  VIADD R27, R25, 0xe0 ;  /* 0x000000e0191b7836 */ /* 0x000fe20000000000 */
[----:B------:R-:W-:Y:S02]  /*1f40*/  LEA.HI.X R23, R26, UR13, R23, 0x2, P0 ;  /* 0x0000000d1a177c11 */ /* 0x000fe400080f1417 */
[-C--:B------:R-:W-:Y:S01]  /*1f50*/  ISETP.GE.AND P0, PT, R29, R0.reuse, PT ;  /* 0x000000001d00720c */ /* 0x080fe20003f06270 */
[----:B------:R-:W-:Y:S01]  /*1f60*/  VIADD R29, R25, 0x100 ;  /* 0x00000100191d7836 */ /* 0x000fe20000000000 */
[-C--:B------:R-:W-:Y:S01]  /*1f70*/  ISETP.GE.AND P6, PT, R31, R0.reuse, PT ;  /* 0x000000001f00720c */ /* 0x080fe20003fc6270 */
[----:B------:R0:W-:Y:S01]  /*1f80*/  @!P5 STG.E desc[UR8][R22.64], R21 ;  /* 0x000000151600d986 */ /* 0x0001e2000c101908 */
[----:B------:R-:W-:Y:S01]  /*1f90*/  ISETP.GE.AND P5, PT, R27, R0, PT ;  /* 0x000000001b00720c */ /* 0x000fe20003fa6270 */
[----:B------:R-:W-:-:S02]  /*1fa0*/  VIADD R27, R25, 0x120 ;  /* 0x00000120191b7836 */ /* 0x000fc40000000000 */
[----:B------:R-:W-:Y:S01]  /*1fb0*/  @!P4 STG.E desc[UR8][R22.64+0x80], R20 ;  /* 0x000080141600c986 */ /* 0x000fe2000c101908 */
[-C--:B------:R-:W-:Y:S01]  /*1fc0*/  ISETP.GE.AND P4, PT, R29, R0.reuse, PT ;  /* 0x000000001d00720c */ /* 0x080fe20003f86270 */
[----:B------:R-:W-:Y:S02]  /*1fd0*/  VIADD R29, R25, 0x140 ;  /* 0x00000140191d7836 */ /* 0x000fe40000000000 */
[----:B------:R1:W-:Y:S01]  /*1fe0*/  @!P3 STG.E desc[UR8][R22.64+0x100], R19 ;  /* 0x000100131600b986 */ /* 0x0003e2000c101908 */
[-C--:B------:R-:W-:Y:S01]  /*1ff0*/  ISETP.GE.AND P3, PT, R27, R0.reuse, PT ;  /* 0x000000001b00720c */ /* 0x080fe20003f66270 */
[C---:B------:R-:W-:Y:S02]  /*2000*/  VIADD R27, R25.reuse, 0x160 ;  /* 0x00000160191b7836 */ /* 0x040fe40000000000 */
[----:B0-----:R-:W-:Y:S01]  /*2010*/  VIADD R21, R25, 0x180 ;  /* 0x0000018019157836 */ /* 0x001fe20000000000 */
[----:B------:R-:W-:Y:S01]  /*2020*/  @!P2 STG.E desc[UR8][R22.64+0x180], R18 ;  /* 0x000180121600a986 */ /* 0x000fe2000c101908 */
[----:B------:R-:W-:-:S03]  /*2030*/  ISETP.GE.AND P2, PT, R29, R0, PT ;  /* 0x000000001d00720c */ /* 0x000fc60003f46270 */
[----:B------:R0:W-:Y:S01]  /*2040*/  @!P1 STG.E desc[UR8][R22.64+0x200], R17 ;  /* 0x0002001116009986 */ /* 0x0001e2000c101908 */
[-C--:B------:R-:W-:Y:S01]  /*2050*/  ISETP.GE.AND P1, PT, R27, R0.reuse, PT ;  /* 0x000000001b00720c */ /* 0x080fe20003f26270 */
[----:B------:R-:W-:Y:S02]  /*2060*/  VIADD R27, R25, 0x1a0 ;  /* 0x000001a0191b7836 */ /* 0x000fe40000000000 */
[----:B------:R-:W-:Y:S01]  /*2070*/  @!P0 STG.E desc[UR8][R22.64+0x280], R16 ;  /* 0x0002801016008986 */ /* 0x000fe2000c101908 */
[-C--:B------:R-:W-:Y:S01]  /*2080*/  ISETP.GE.AND P0, PT, R21, R0.reuse, PT ;  /* 0x000000001500720c */ /* 0x080fe20003f06270 */
[C---:B-1----:R-:W-:Y:S02]  /*2090*/  VIADD R19, R25.reuse, 0x1c0 ;  /* 0x000001c019137836 */ /* 0x042fe40000000000 */
[----:B------:R-:W-:Y:S01]  /*20a0*/  @!P5 STG.E desc[UR8][R22.64+0x380], R14 ;  /* 0x0003800e1600d986 */ /* 0x000fe2000c101908 */
[----:B------:R-:W-:Y:S02]  /*20b0*/  VIADD R21, R25, 0x1e0 ;  /* 0x000001e019157836 */ /* 0x000fe40000000000 */
[-C--:B------:R-:W-:Y:S01]  /*20c0*/  ISETP.GE.AND P5, PT, R19, R0.reuse, PT ;  /* 0x000000001300720c */ /* 0x080fe20003fa6270 */
[----:B------:R1:W-:Y:S01]  /*20d0*/  @!P6 STG.E desc[UR8][R22.64+0x300], R15 ;  /* 0x0003000f1600e986 */ /* 0x0003e2000c101908 */
[----:B0-----:R-:W-:Y:S01]  /*20e0*/  VIADD R17, R25, 0x200 ;  /* 0x0000020019117836 */ /* 0x001fe20000000000 */
[-C--:B------:R-:W-:Y:S01]  /*20f0*/  ISETP.GE.AND P6, PT, R27, R0.reuse, PT ;  /* 0x000000001b00720c */ /* 0x080fe20003fc6270 */
[----:B------:R-:W-:Y:S01]  /*2100*/  VIADD R19, R25, 0x220 ;  /* 0x0000022019137836 */ /* 0x000fe20000000000 */
[----:B------:R0:W-:Y:S01]  /*2110*/  @!P4 STG.E desc[UR8][R22.64+0x400], R13 ;  /* 0x0004000d1600c986 */ /* 0x0001e2000c101908 */
[----:B------:R-:W-:-:S03]  /*2120*/  ISETP.GE.AND P4, PT, R21, R0, PT ;  /* 0x000000001500720c */ /* 0x000fc60003f86270 */
[----:B------:R0:W-:Y:S01]  /*2130*/  @!P3 STG.E desc[UR8][R22.64+0x480], R12 ;  /* 0x0004800c1600b986 */ /* 0x0001e2000c101908 */
[-C--:B------:R-:W-:Y:S01]  /*2140*/  ISETP.GE.AND P3, PT, R17, R0.reuse, PT ;  /* 0x000000001100720c */ /* 0x080fe20003f66270 */
[C---:B-1----:R-:W-:Y:S02]  /*2150*/  VIADD R15, R25.reuse, 0x240 ;  /* 0x00000240190f7836 */ /* 0x042fe40000000000 */
[----:B------:R0:W-:Y:S01]  /*2160*/  @!P2 STG.E desc[UR8][R22.64+0x500], R11 ;  /* 0x0005000b1600a986 */ /* 0x0001e2000c101908 */
[----:B------:R-:W-:Y:S01]  /*2170*/  VIADD R25, R25, 0x260 ;  /* 0x0000026019197836 */ /* 0x000fe20000000000 */
[-C--:B------:R-:W-:Y:S02]  /*2180*/  ISETP.GE.AND P2, PT, R19, R0.reuse, PT ;  /* 0x000000001300720c */ /* 0x080fe40003f46270 */
[----:B------:R0:W-:Y:S01]  /*2190*/  @!P1 STG.E desc[UR8][R22.64+0x580], R10 ;  /* 0x0005800a16009986 */ /* 0x0001e2000c101908 */
[----:B------:R-:W-:-:S03]  /*21a0*/  ISETP.GE.AND P1, PT, R15, R0, PT ;  /* 0x000000000f00720c */ /* 0x000fc60003f26270 */
[----:B------:R0:W-:Y:S01]  /*21b0*/  @!P0 STG.E desc[UR8][R22.64+0x600], R9 ;  /* 0x0006000916008986 */ /* 0x0001e2000c101908 */
[----:B------:R-:W-:-:S03]  /*21c0*/  ISETP.GE.AND P0, PT, R25, R0, PT ;  /* 0x000000001900720c */ /* 0x000fc60003f06270 */
[----:B------:R0:W-:Y:S04]  /*21d0*/  @!P6 STG.E desc[UR8][R22.64+0x680], R8 ;  /* 0x000680081600e986 */ /* 0x0001e8000c101908 */
[----:B------:R0:W-:Y:S04]  /*21e0*/  @!P5 STG.E desc[UR8][R22.64+0x700], R7 ;  /* 0x000700071600d986 */ /* 0x0001e8000c101908 */
[----:B------:R0:W-:Y:S04]  /*21f0*/  @!P4 STG.E desc[UR8][R22.64+0x780], R6 ;  /* 0x000780061600c986 */ /* 0x0001e8000c101908 */
[----:B------:R0:W-:Y:S04]  /*2200*/  @!P3 STG.E desc[UR8][R22.64+0x800], R5 ;  /* 0x000800051600b986 */ /* 0x0001e8000c101908 */
[----:B------:R0:W-:Y:S04]  /*2210*/  @!P2 STG.E desc[UR8][R22.64+0x880], R4 ;  /* 0x000880041600a986 */ /* 0x0001e8000c101908 */
[----:B------:R0:W-:Y:S01]  /*2220*/  @!P1 STG.E desc[UR8][R22.64+0x900], R3 ;  /* 0x0009000316009986 */ /* 0x0001e2000c101908 */
[----:B------:R-:W-:Y:S05]  /*2230*/  @P0 EXIT ;  /* 0x000000000000094d */ /* 0x000fea0003800000 */
[----:B------:R-:W-:Y:S01]  /*2240*/  STG.E desc[UR8][R22.64+0x980], R2 ;  /* 0x0009800216007986 */ /* 0x000fe2000c101908 */
[----:B------:R-:W-:Y:S05]  /*2250*/  EXIT ;  /* 0x000000000000794d */ /* 0x000fea0003800000 */
.L_x_14:
[----:B------:R-:W-:Y:S01]  /*2260*/  IMAD.MOV.U32 R28, RZ, RZ, RZ ;  /* 0x000000ffff1c7224 */ /* 0x000fe200078e00ff */
[C---:B------:R-:W-:Y:S01]  /*2270*/  ISETP.GT.U32.AND P0, PT, R29.reuse, 0x1f, PT ;  /* 0x0000001f1d00780c */ /* 0x040fe20003f04070 */
[----:B------:R-:W-:Y:S05]  /*2280*/  WARPSYNC.ALL ;  /* 0x0000000000007948 */ /* 0x000fea0003800000 */
[----:B------:R-:W-:-:S05]  /*2290*/  IMAD.HI.U32 R6, R29, 0x15555556, R28 ;  /* 0x155555561d067827 */ /* 0x000fca00078e001c */
[----:B------:R-:W-:-:S05]  /*22a0*/  LEA R6, R6, UR6, 0x2 ;  /* 0x0000000606067c11 */ /* 0x000fca000f8e10ff */
[----:B------:R0:W-:Y:S01]  /*22b0*/  STS [R6+0x3410], R23 ;  /* 0x0034101706007388 */ /* 0x0001e20000000800 */
[----:B------:R-:W-:Y:S06]  /*22c0*/  BAR.SYNC.DEFER_BLOCKING 0x0 ;  /* 0x0000000000007b1d */ /* 0x000fec0000010000 */
[----:B------:R-:W-:Y:S05]  /*22d0*/  @P0 BRA `(.L_x_24) ;  /* 0x0000000000e00947 */ /* 0x000fea0003800000 */
[----:B------:R-:W-:Y:S01]  /*22e0*/  IMAD.MOV.U32 R3, RZ, RZ, 0x34 ;  /* 0x00000034ff037424 */ /* 0x000fe200078e00ff */
[----:B------:R-:W-:-:S03]  /*22f0*/  UMOV UR5, 0xffffffff ;  /* 0xffffffff00057882 */ /* 0x000fc60000000000 */
[----:B------:R-:W-:-:S05]  /*2300*/  IMAD R12, R29, R3, UR6 ;  /* 0x000000061d0c7e24 */ /* 0x000fca000f8e0203 */
[----:B------:R-:W-:Y:S04]  /*2310*/  LDS R13, [R12+0x3410] ;  /* 0x003410000c0d7984 */ /* 0x000fe80000000800 */
[----:B------:R-:W-:Y:S04]  /*2320*/  LDS R26, [R12+0x3414] ;  /* 0x003414000c1a7984 */ /* 0x000fe80000000800 */
[----:B------:R-:W1:Y:S04]  /*2330*/  LDS R11, [R12+0x3418] ;  /* 0x003418000c0b7984 */ /* 0x000e680000000800 */
[----:B------:R-:W-:Y:S04]  /*2340*/  LDS R10, [R12+0x341c] ;  /* 0x00341c000c0a7984 */ /* 0x000fe80000000800 */
[----:B------:R-:W2:Y:S04]  /*2350*/  LDS R9, [R12+0x3420] ;  /* 0x003420000c097984 */ /* 0x000ea80000000800 */
[----:B------:R-:W-:Y:S04]  /*2360*/  LDS R8, [R12+0x3424] ;  /* 0x003424000c087984 */ /* 0x000fe80000000800 */
[----:B------:R-:W3:Y:S04]  /*2370*/  LDS R7, [R12+0x3428] ;  /* 0x003428000c077984 */ /* 0x000ee80000000800 */
[----:B------:R-:W-:Y:S04]  /*2380*/  LDS R5, [R12+0x342c] ;  /* 0x00342c000c057984 */ /* 0x000fe80000000800 */
[----:B------:R-:W4:Y:S04]  /*2390*/  LDS R4, [R12+0x3430] ;  /* 0x003430000c047984 */ /* 0x000f280000000800 */
[----:B------:R-:W-:Y:S04]  /*23a0*/  LDS R3, [R12+0x3434] ;  /* 0x003434000c037984 */ /* 0x000fe80000000800 */
[----:B------:R-:W5:Y:S04]  /*23b0*/  LDS R0, [R12+0x3438] ;  /* 0x003438000c007984 */ /* 0x000f680000000800 */
[----:B------:R-:W0:Y:S01]  /*23c0*/  LDS R27, [R12+0x343c] ;  /* 0x00343c000c1b7984 */ /* 0x000e220000000800 */
[----:B-1----:R-:W-:-:S04]  /*23d0*/  IADD3 R19, PT, PT, R11, R26, R13 ;  /* 0x0000001a0b137210 */ /* 0x002fc80007ffe00d */
[----:B--2---:R-:W-:-:S04]  /*23e0*/  IADD3 R19, PT, PT, R9, R19, R10 ;  /* 0x0000001309137210 */ /* 0x004fc80007ffe00a */
[----:B---3--:R-:W-:-:S04]  /*23f0*/  IADD3 R19, PT, PT, R7, R19, R8 ;  /* 0x0000001307137210 */ /* 0x008fc80007ffe008 */
[----:B----4-:R-:W-:-:S04]  /*2400*/  IADD3 R19, PT, PT, R4, R19, R5 ;  /* 0x0000001304137210 */ /* 0x010fc80007ffe005 */
[----:B-----5:R-:W-:-:S05]  /*2410*/  IADD3 R50, PT, PT, R0, R19, R3 ;  /* 0x0000001300327210 */ /* 0x020fca0007ffe003 */
[----:B0-----:R-:W-:Y:S01]  /*2420*/  IMAD.IADD R27, R27, 0x1, R50 ;  /* 0x000000011b1b7824 */ /* 0x001fe200078e0232 */
[----:B------:R-:W-:Y:S06]  /*2430*/  BRA.DIV UR5, `(.L_x_25) ;  /* 0x0000005e05e87947 */ /* 0x000fec000b800000 */
[----:B------:R-:W0:Y:S02]  /*2440*/  SHFL.UP P0, R52, R27, 0x1, RZ ;  /* 0x042000001b347989 */ /* 0x000e2400000000ff */
[----:B0-----:R-:W-:-:S05]  /*2450*/  @P0 IMAD.IADD R52, R27, 0x1, R52 ;  /* 0x000000011b340824 */ /* 0x001fca00078e0234 */
[----:B------:R-:W0:Y:S02]  /*2460*/  SHFL.UP P0, R51, R52, 0x2, RZ ;  /* 0x0440000034337989 */ /* 0x000e2400000000ff */
[----:B0-----:R-:W-:-:S05]  /*2470*/  @P0 IMAD.IADD R51, R52, 0x1, R51 ;  /* 0x0000000134330824 */ /* 0x001fca00078e0233 */
[----:B------:R-:W0:Y:S02]  /*2480*/  SHFL.UP P0, R52, R51, 0x4, RZ ;  /* 0x0480000033347989 */ /* 0x000e2400000000ff */
[----:B0-----:R-:W-:-:S05]  /*2490*/  @P0 IMAD.IADD R52, R51, 0x1, R52 ;  /* 0x0000000133340824 */ /* 0x001fca00078e0234 */
[----:B------:R-:W0:Y:S02]  /*24a0*/  SHFL.UP P0, R53, R52, 0x8, RZ ;  /* 0x0500000034357989 */ /* 0x000e2400000000ff */
[----:B0-----:R-:W-:-:S05]  /*24b0*/  @P0 IMAD.IADD R53, R52, 0x1, R53 ;  /* 0x0000000134350824 */ /* 0x001fca00078e0235 */
[----:B------:R0:W1:Y:S02]  /*24c0*/  SHFL.UP P0, R51, R53, 0x10, RZ ;  /* 0x0600000035337989 */ /* 0x00006400000000ff */
.L_x_120:
[----:B-1----:R-:W-:-:S04]  /*24d0*/  @P0 IMAD.IADD R51, R53, 0x1, R51 ;  /* 0x0000000135330824 */ /* 0x002fc800078e0233 */
[----:B------:R-:W-:-:S04]  /*24e0*/  IMAD.IADD R27, R51, 0x1, -R27 ;  /* 0x00000001331b7824 */ /* 0x000fc800078e0a1b */
[----:B------:R-:W-:Y:S01]  /*24f0*/  IMAD.IADD R13, R13, 0x1, R27 ;  /* 0x000000010d0d7824 */ /* 0x000fe200078e021b */
[----:B------:R1:W-:Y:S03]  /*2500*/  STS [R12+0x3410], R27 ;  /* 0x0034101b0c007388 */ /* 0x0003e60000000800 */
        /* <DEDUP_REMOVED lines=19> */
[----:B------:R1:W-:Y:S04]  /*2640*/  STS [R12+0x3438], R3 ;  /* 0x003438030c007388 */ /* 0x0003e80000000800 */
[----:B------:R1:W-:Y:S02]  /*2650*/  STS [R12+0x343c], R19 ;  /* 0x00343c130c007388 */ /* 0x0003e40000000800 */
.L_x_24:
[----:B------:R-:W-:Y:S05]  /*2660*/  WARPSYNC.ALL ;  /* 0x0000000000007948 */ /* 0x000fea0003800000 */
[----:B------:R-:W-:Y:S01]  /*2670*/  BAR.SYNC.DEFER_BLOCKING 0x0 ;  /* 0x0000000000007b1d */ /* 0x000fe20000010000 */
[----:B------:R-:W-:Y:S02]  /*2680*/  ISETP.NE.AND P0, PT, R24, RZ, PT ;  /* 0x000000ff1800720c */ /* 0x000fe40003f05270 */
[----:B------:R-:W-:-:S03]  /*2690*/  LOP3.LUT R0, R21, 0x80000000, RZ, 0x3c, !PT ;  /* 0x8000000015007812 */ /* 0x000fc600078e3cff */
[----:B------:R-:W-:Y:S01]  /*26a0*/  BSSY.RECONVERGENT B0, `(.L_x_26) ;  /* 0x0000029000007945 */ /* 0x000fe20003800200 */
[----:B------:R-:W-:-:S04]  /*26b0*/  SHF.R.U32.HI R0, RZ, UR11, R0 ;  /* 0x0000000bff007c19 */ /* 0x000fc80008011600 */
[----:B------:R-:W-:Y:S01]  /*26c0*/  LOP3.LUT R0, R0, UR4, RZ, 0x30, !PT ;  /* 0x0000000400007c12 */ /* 0x000fe2000f8e30ff */
[----:B0-----:R-:W0:Y:S02]  /*26d0*/  LDS R6, [R6+0x3410] ;  /* 0x0034100006067984 */ /* 0x001e240000000800 */
[----:B------:R-:W-:Y:S05]  /*26e0*/  @P0 BRA `(.L_x_27) ;  /* 0x0000000000900947 */ /* 0x000fea0003800000 */
[----:B-1----:R-:W0:Y:S04]  /*26f0*/  LDS R13, [R22] ;  /* 0x00000000160d7984 */ /* 0x002e280000000800 */
[----:B------:R-:W1:Y:S04]  /*2700*/  LDS R19, [R22+0x400] ;  /* 0x0004000016137984 */ /* 0x000e680000000800 */
[----:B------:R-:W2:Y:S04]  /*2710*/  LDS R27, [R22+0x800] ;  /* 0x00080000161b7984 */ /* 0x000ea80000000800 */
[----:B------:R-:W3:Y:S04]  /*2720*/  LDS R49, [R22+0xc00] ;  /* 0x000c000016317984 */ /* 0x000ee80000000800 */
[----:B------:R-:W4:Y:S04]  /*2730*/  LDS R51, [R22+0x1000] ;  /* 0x0010000016337984 */ /* 0x000f280000000800 */
[----:B------:R-:W5:Y:S04]  /*2740*/  LDS R53, [R22+0x1400] ;  /* 0x0014000016357984 */ /* 0x000f680000000800 */
[----:B------:R-:W5:Y:S04]  /*2750*/  LDS R4, [R22+0x1800] ;  /* 0x0018000016047984 */ /* 0x000f680000000800 */
[----:B------:R-:W5:Y:S04]  /*2760*/  LDS R11, [R22+0x1c00] ;  /* 0x001c0000160b7984 */ /* 0x000f680000000800 */
[----:B------:R-:W5:Y:S04]  /*2770*/  LDS R3, [R22+0x2000] ;  /* 0x0020000016037984 */ /* 0x000f680000000800 */
[----:B------:R-:W5:Y:S04]  /*2780*/  LDS R9, [R22+0x2400] ;  /* 0x0024000016097984 */ /* 0x000f680000000800 */
[----:B------:R-:W5:Y:S01]  /*2790*/  LDS R7, [R22+0x2800] ;  /* 0x0028000016077984 */ /* 0x000f620000000800 */
[----:B0-----:R-:W-:-:S03]  /*27a0*/  IMAD.IADD R13, R6, 0x1, R13 ;  /* 0x00000001060d7824 */ /* 0x001fc600078e020d */
[----:B------:R-:W0:Y:S01]  /*27b0*/  LDS R5, [R22+0x2c00] ;  /* 0x002c000016057984 */ /* 0x000e220000000800 */
[C---:B-1----:R-:W-:Y:S02]  /*27c0*/  IMAD.IADD R19, R6.reuse, 0x1, R19 ;  /* 0x0000000106137824 */ /* 0x042fe400078e0213 */
[C---:B--2---:R-:W-:Y:S01]  /*27d0*/  IMAD.IADD R27, R6.reuse, 0x1, R27 ;  /* 0x00000001061b7824 */ /* 0x044fe200078e021b */
[----:B------:R2:W-:Y:S01]  /*27e0*/  STS [R22], R13 ;  /* 0x0000000d16007388 */ /* 0x0005e20000000800 */
[----:B---3--:R-:W-:-:S03]  /*27f0*/  IMAD.IADD R49, R6, 0x1, R49 ;  /* 0x0000000106317824 */ /* 0x008fc600078e0231 */
[----:B------:R2:W-:Y:S01]  /*2800*/  STS [R22+0x400], R19 ;  /* 0x0004001316007388 */ /* 0x0005e20000000800 */
[----:B----4-:R-:W-:-:S03]  /*2810*/  IMAD.IADD R51, R6, 0x1, R51 ;  /* 0x0000000106337824 */ /* 0x010fc600078e0233 */
[----:B------:R2:W-:Y:S01]  /*2820*/  STS [R22+0x800], R27 ;  /* 0x0008001b16007388 */ /* 0x0005e20000000800 */
[----:B-----5:R-:W-:-:S03]  /*2830*/  IMAD.IADD R53, R6, 0x1, R53 ;  /* 0x0000000106357824 */ /* 0x020fc600078e0235 */
[----:B------:R2:W-:Y:S01]  /*2840*/  STS [R22+0xc00], R49 ;  /* 0x000c003116007388 */ /* 0x0005e20000000800 */
[----:B------:R-:W-:-:S03]  /*2850*/  IMAD.IADD R4, R6, 0x1, R4 ;  /* 0x0000000106047824 */ /* 0x000fc600078e0204 */
        /* <DEDUP_REMOVED lines=9> */
[----:B0-----:R-:W-:-:S03]  /*28f0*/  IMAD.IADD R5, R6, 0x1, R5 ;  /* 0x0000000106057824 */ /* 0x001fc600078e0205 */
[----:B------:R2:W-:Y:S04]  /*2900*/  STS [R22+0x2400], R9 ;  /* 0x0024000916007388 */ /* 0x0005e80000000800 */
[----:B------:R2:W-:Y:S04]  /*2910*/  STS [R22+0x2800], R7 ;  /* 0x0028000716007388 */ /* 0x0005e80000000800 */
[----:B------:R2:W-:Y:S02]  /*2920*/  STS [R22+0x2c00], R5 ;  /* 0x002c000516007388 */ /* 0x0005e40000000800 */
.L_x_27:
[----:B------:R-:W-:Y:S05]  /*2930*/  BSYNC.RECONVERGENT B0 ;  /* 0x0000000000007941 */ /* 0x000fea0003800200 */
.L_x_26:
[----:B------:R-:W-:Y:S01]  /*2940*/  BAR.SYNC.DEFER_BLOCKING 0x0 ;  /* 0x0000000000007b1d */ /* 0x000fe20000010000 */
[----:B------:R-:W-:Y:S01]  /*2950*/  R2P PR, R0, 0x7f ;  /* 0x0000007f00007804 */ /* 0x000fe20000000000 */
[----:B-12---:R-:W-:-:S04]  /*2960*/  IMAD.MOV.U32 R27, RZ, RZ, RZ ;  /* 0x000000ffff1b7224 */ /* 0x006fc800078e00ff */
[----:B------:R-:W-:Y:S01]  /*2970*/  BSSY.RECONVERGENT B0, `(.L_x_28) ;  /* 0x0000027000007945 */ /* 0x000fe20003800200 */
[----:B------:R-:W1:Y:S07]  /*2980*/  S2R R51, SR_LEMASK ;  /* 0x0000000000337919 */ /* 0x000e6e0000003a00 */
[----:B------:R-:W-:Y:S02]  /*2990*/  VOTE.ANY R3, PT, P0 ;  /* 0x0000000000037806 */ /* 0x000fe400000e0100 */
[----:B------:R-:W-:-:S02]  /*29a0*/  VOTE.ANY R4, PT, P1 ;  /* 0x0000000000047806 */ /* 0x000fc400008e0100 */
[----:B------:R-:W-:Y:S02]  /*29b0*/  @!P0 LOP3.LUT R3, RZ, R3, RZ, 0x33, !PT ;  /* 0x00000003ff038212 */ /* 0x000fe400078e33ff */
[----:B------:R-:W-:Y:S02]  /*29c0*/  VOTE.ANY R8, PT, P2 ;  /* 0x0000000000087806 */ /* 0x000fe400010e0100 */
[----:B------:R-:W-:Y:S02]  /*29d0*/  @!P1 LOP3.LUT R4, RZ, R4, RZ, 0x33, !PT ;  /* 0x00000004ff049212 */ /* 0x000fe400078e33ff */
[----:B------:R-:W-:Y:S02]  /*29e0*/  VOTE.ANY R10, PT, P3 ;  /* 0x00000000000a7806 */ /* 0x000fe400018e0100 */
[----:B------:R-:W-:Y:S02]  /*29f0*/  @!P2 LOP3.LUT R8, RZ, R8, RZ, 0x33, !PT ;  /* 0x00000008ff08a212 */ /* 0x000fe400078e33ff */
[----:B------:R-:W-:-:S02]  /*2a00*/  LOP3.LUT R3, R4, R3, RZ, 0xc0, !PT ;  /* 0x0000000304037212 */ /* 0x000fc400078ec0ff */
[----:B------:R-:W-:Y:S02]  /*2a10*/  @!P3 LOP3.LUT R10, RZ, R10, RZ, 0x33, !PT ;  /* 0x0000000aff0ab212 */ /* 0x000fe400078e33ff */
[----:B------:R-:W-:Y:S02]  /*2a20*/  LOP3.LUT R3, R8, R3, RZ, 0xc0, !PT ;  /* 0x0000000308037212 */ /* 0x000fe400078ec0ff */
[----:B------:R-:W-:Y:S02]  /*2a30*/  VOTE.ANY R4, PT, P4 ;  /* 0x0000000000047806 */ /* 0x000fe400020e0100 */
[----:B------:R-:W-:Y:S02]  /*2a40*/  LOP3.LUT P0, RZ, R0, 0x80, RZ, 0xc0, !PT ;  /* 0x0000008000ff7812 */ /* 0x000fe4000780c0ff */
[----:B------:R-:W-:Y:S02]  /*2a50*/  LOP3.LUT R3, R10, R3, RZ, 0xc0, !PT ;  /* 0x000000030a037212 */ /* 0x000fe400078ec0ff */
[----:B------:R-:W-:-:S02]  /*2a60*/  VOTE.ANY R8, PT, P5 ;  /* 0x0000000000087806 */ /* 0x000fc400028e0100 */
[----:B------:R-:W-:Y:S02]  /*2a70*/  @!P4 LOP3.LUT R4, RZ, R4, RZ, 0x33, !PT ;  /* 0x00000004ff04c212 */ /* 0x000fe400078e33ff */
[----:B------:R-:W-:Y:S02]  /*2a80*/  @!P5 LOP3.LUT R8, RZ, R8, RZ, 0x33, !PT ;  /* 0x00000008ff08d212 */ /* 0x000fe400078e33ff */
[----:B------:R-:W-:Y:S02]  /*2a90*/  LOP3.LUT R3, R4, R3, RZ, 0xc0, !PT ;  /* 0x0000000304037212 */ /* 0x000fe400078ec0ff */
[----:B------:R-:W-:Y:S02]  /*2aa0*/  VOTE.ANY R4, PT, P6 ;  /* 0x0000000000047806 */ /* 0x000fe400030e0100 */
[----:B------:R-:W-:Y:S02]  /*2ab0*/  LOP3.LUT R3, R8, R3, RZ, 0xc0, !PT ;  /* 0x0000000308037212 */ /* 0x000fe400078ec0ff */
[----:B------:R-:W-:-:S02]  /*2ac0*/  VOTE.ANY R8, PT, P0 ;  /* 0x0000000000087806 */ /* 0x000fc400000e0100 */
[----:B------:R-:W-:Y:S02]  /*2ad0*/  @!P6 LOP3.LUT R4, RZ, R4, RZ, 0x33, !PT ;  /* 0x00000004ff04e212 */ /* 0x000fe400078e33ff */
[----:B------:R-:W-:Y:S02]  /*2ae0*/  @!P0 LOP3.LUT R8, RZ, R8, RZ, 0x33, !PT ;  /* 0x00000008ff088212 */ /* 0x000fe400078e33ff */
[----:B------:R-:W-:-:S04]  /*2af0*/  LOP3.LUT R3, R4, R3, RZ, 0xc0, !PT ;  /* 0x0000000304037212 */ /* 0x000fc800078ec0ff */
[----:B------:R-:W-:Y:S01]  /*2b00*/  LOP3.LUT R4, R8, R3, RZ, 0xc0, !PT ;  /* 0x0000000308047212 */ /* 0x000fe200078ec0ff */
[----:B------:R-:W-:Y:S01]  /*2b10*/  IMAD.SHL.U32 R3, R29, 0x20, RZ ;  /* 0x000000201d037824 */ /* 0x000fe200078e00ff */
[----:B------:R-:W-:Y:S02]  /*2b20*/  LOP3.LUT R8, R20, 0x80000000, RZ, 0x3c, !PT ;  /* 0x8000000014087812 */ /* 0x000fe400078e3cff */
[----:B------:R-:W2:Y:S01]  /*2b30*/  FLO.U32 R10, R4 ;  /* 0x00000004000a7300 */ /* 0x000ea200000e0000 */
[----:B-1----:R-:W-:Y:S02]  /*2b40*/  LOP3.LUT R26, R51, R4, RZ, 0xc0, !PT ;  /* 0x00000004331a7212 */ /* 0x002fe400078ec0ff */
[----:B------:R-:W-:Y:S02]  /*2b50*/  LOP3.LUT R3, R3, 0x7c00, RZ, 0xc0, !PT ;  /* 0x00007c0003037812 */ /* 0x000fe400078ec0ff */
[----:B------:R-:W-:-:S03]  /*2b60*/  SHF.R.U32.HI R8, RZ, UR11, R8 ;  /* 0x0000000bff087c19 */ /* 0x000fc60008011608 */
[----:B------:R-:W1:Y:S01]  /*2b70*/  POPC R26, R26 ;  /* 0x0000001a001a7309 */ /* 0x000e620000000000 */
[----:B------:R-:W-:Y:S01]  /*2b80*/  VIADD R5, R3, UR6 ;  /* 0x0000000603057c36 */ /* 0x000fe20008000000 */
[----:B------:R-:W-:Y:S02]  /*2b90*/  LOP3.LUT R8, R8, UR4, RZ, 0x30, !PT ;  /* 0x0000000408087c12 */ /* 0x000fe4000f8e30ff */
[----:B--2---:R-:W-:-:S13]  /*2ba0*/  ISETP.NE.AND P0, PT, R47, R10, PT ;  /* 0x0000000a2f00720c */ /* 0x004fda0003f05270 */
[----:B-1----:R-:W-:Y:S05]  /*2bb0*/  @P0 BRA `(.L_x_29) ;  /* 0x0000000000080947 */ /* 0x002fea0003800000 */
[----:B------:R-:W-:-:S06]  /*2bc0*/  IMAD R27, R0, 0x4, R5 ;  /* 0x00000004001b7824 */ /* 0x000fcc00078e0205 */
[----:B------:R1:W2:Y:S02]  /*2bd0*/  ATOMS.ADD R27, [R27], R26 ;  /* 0x0000001a1b1b738c */ /* 0x0002a40000000000 */
.L_x_29:
[----:B------:R-:W-:Y:S05]  /*2be0*/  BSYNC.RECONVERGENT B0 ;  /* 0x0000000000007941 */ /* 0x000fea0003800200 */
.L_x_28:
[----:B------:R-:W-:Y:S01]  /*2bf0*/  R2P PR, R8, 0x7f ;  /* 0x0000007f08007804 */ /* 0x000fe20000000000 */
[----:B--2---:R2:W3:Y:S01]  /*2c00*/  SHFL.IDX PT, R27, R27, R10, 0x1f ;  /* 0x00001f0a1b1b7589 */ /* 0x0044e200000e0000 */
[----:B------:R-:W-:Y:S01]  /*2c10*/  SHF.R.U32.HI R12, RZ, UR11, R33 ;  /* 0x0000000bff0c7c19 */ /* 0x000fe20008011621 */
[----:B------:R-:W-:Y:S03]  /*2c20*/  BSSY.RECONVERGENT B0, `(.L_x_30) ;  /* 0x0000022000007945 */ /* 0x000fe60003800200 */
[----:B------:R-:W-:-:S07]  /*2c30*/  LOP3.LUT R12, R12, UR4, RZ, 0x30, !PT ;  /* 0x000000040c0c7c12 */ /* 0x000fce000f8e30ff */
[----:B------:R-:W-:Y:S02]  /*2c40*/  VOTE.ANY R0, PT, P0 ;  /* 0x0000000000007806 */ /* 0x000fe400000e0100 */
[----:B------:R-:W-:Y:S02]  /*2c50*/  VOTE.ANY R3, PT, P1 ;  /* 0x0000000000037806 */ /* 0x000fe400008e0100 */
[----:B------:R-:W-:Y:S02]  /*2c60*/  @!P0 LOP3.LUT R0, RZ, R0, RZ, 0x33, !PT ;  /* 0x00000000ff008212 */ /* 0x000fe400078e33ff */
[----:B------:R-:W-:Y:S02]  /*2c70*/  VOTE.ANY R7, PT, P2 ;  /* 0x0000000000077806 */ /* 0x000fe400010e0100 */
[----:B------:R-:W-:Y:S02]  /*2c80*/  @!P1 LOP3.LUT R3, RZ, R3, RZ, 0x33, !PT ;  /* 0x00000003ff039212 */ /* 0x000fe400078e33ff */
[----:B------:R-:W-:-:S02]  /*2c90*/  @!P2 LOP3.LUT R7, RZ, R7, RZ, 0x33, !PT ;  /* 0x00000007ff07a212 */ /* 0x000fc400078e33ff */
[----:B------:R-:W-:Y:S02]  /*2ca0*/  LOP3.LUT R0, R3, R0, RZ, 0xc0, !PT ;  /* 0x0000000003007212 */ /* 0x000fe400078ec0ff */
[----:B------:R-:W-:Y:S02]  /*2cb0*/  VOTE.ANY R3, PT, P3 ;  /* 0x0000000000037806 */ /* 0x000fe400018e0100 */
[----:B------:R-:W-:Y:S02]  /*2cc0*/  LOP3.LUT R0, R7, R0, RZ, 0xc0, !PT ;  /* 0x0000000007007212 */ /* 0x000fe400078ec0ff */
[----:B------:R-:W-:Y:S02]  /*2cd0*/  LOP3.LUT P0, RZ, R8, 0x80, RZ, 0xc0, !PT ;  /* 0x0000008008ff7812 */ /* 0x000fe4000780c0ff */
[----:B------:R-:W-:Y:S02]  /*2ce0*/  VOTE.ANY R7, PT, P4 ;  /* 0x0000000000077806 */ /* 0x000fe400020e0100 */
[----:B------:R-:W-:-:S02]  /*2cf0*/  @!P3 LOP3.LUT R3, RZ, R3, RZ, 0x33, !PT ;  /* 0x00000003ff03b212 */ /* 0x000fc400078e33ff */
[----:B------:R-:W-:Y:S02]  /*2d00*/  @!P4 LOP3.LUT R7, RZ, R7, RZ, 0x33, !PT ;  /* 0x00000007ff07c212 */ /* 0x000fe400078e33ff */
[----:B------:R-:W-:Y:S02]  /*2d10*/  LOP3.LUT R0, R3, R0, RZ, 0xc0, !PT ;  /* 0x0000000003007212 */ /* 0x000fe400078ec0ff */
[----:B------:R-:W-:Y:S02]  /*2d20*/  VOTE.ANY R3, PT, P5 ;  /* 0x0000000000037806 */ /* 0x000fe400028e0100 */
[----:B------:R-:W-:Y:S02]  /*2d30*/  LOP3.LUT R0, R7, R0, RZ, 0xc0, !PT ;  /* 0x0000000007007212 */ /* 0x000fe400078ec0ff */
[----:B------:R-:W-:Y:S02]  /*2d40*/  VOTE.ANY R7, PT, P6 ;  /* 0x0000000000077806 */ /* 0x000fe400030e0100 */
[----:B------:R-:W-:-:S02]  /*2d50*/  @!P5 LOP3.LUT R3, RZ, R3, RZ, 0x33, !PT ;  /* 0x00000003ff03d212 */ /* 0x000fc400078e33ff */
[----:B------:R-:W-:Y:S02]  /*2d60*/  VOTE.ANY R9, PT, P0 ;  /* 0x0000000000097806 */ /* 0x000fe400000e0100 */
[----:B------:R-:W-:Y:S02]  /*2d70*/  @!P6 LOP3.LUT R7, RZ, R7, RZ, 0x33, !PT ;  /* 0x00000007ff07e212 */ /* 0x000fe400078e33ff */
[----:B------:R-:W-:Y:S01]  /*2d80*/  LOP3.LUT R0, R3, R0, RZ, 0xc0, !PT ;  /* 0x0000000003007212 */ /* 0x000fe200078ec0ff */
[----:B------:R-:W-:Y:S01]  /*2d90*/  IMAD.MOV.U32 R3, RZ, RZ, RZ ;  /* 0x000000ffff037224 */ /* 0x000fe200078e00ff */
[----:B------:R-:W-:Y:S02]  /*2da0*/  @!P0 LOP3.LUT R9, RZ, R9, RZ, 0x33, !PT ;  /* 0x00000009ff098212 */ /* 0x000fe400078e33ff */
[----:B------:R-:W-:-:S04]  /*2db0*/  LOP3.LUT R0, R7, R0, RZ, 0xc0, !PT ;  /* 0x0000000007007212 */ /* 0x000fc800078ec0ff */
[----:B------:R-:W-:-:S04]  /*2dc0*/  LOP3.LUT R0, R9, R0, RZ, 0xc0, !PT ;  /* 0x0000000009007212 */ /* 0x000fc800078ec0ff */
[----:B------:R-:W4:Y:S01]  /*2dd0*/  FLO.U32 R50, R0 ;  /* 0x0000000000327300 */ /* 0x000f2200000e0000 */
[----:B------:R-:W-:-:S07]  /*2de0*/  LOP3.LUT R4, R51, R0, RZ, 0xc0, !PT ;  /* 0x0000000033047212 */ /* 0x000fce00078ec0ff */
[----:B------:R-:W0:Y:S01]  /*2df0*/  POPC R4, R4 ;  /* 0x0000000400047309 */ /* 0x000e220000000000 */
[----:B----4-:R-:W-:-:S13]  /*2e00*/  ISETP.NE.AND P0, PT, R47, R50, PT ;  /* 0x000000322f00720c */ /* 0x010fda0003f05270 */
[----:B0-23--:R-:W-:Y:S05]  /*2e10*/  @P0 BRA `(.L_x_31) ;  /* 0x0000000000080947 */ /* 0x00dfea0003800000 */
[----:B------:R-:W-:-:S06]  /*2e20*/  IMAD R3, R8, 0x4, R5 ;  /* 0x0000000408037824 */ /* 0x000fcc00078e0205 */
[----:B------:R0:W2:Y:S02]  /*2e30*/  ATOMS.ADD R3, [R3], R4 ;  /* 0x000000040303738c */ /* 0x0000a40000000000 */
.L_x_31:
[----:B------:R-:W-:Y:S05]  /*2e40*/  BSYNC.RECONVERGENT B0 ;  /* 0x0000000000007941 */ /* 0x000fea0003800200 */
.L_x_30:
[----:B------:R-:W-:Y:S01]  /*2e50*/  R2P PR, R12, 0x7f ;  /* 0x0000007f0c007804 */ /* 0x000fe20000000000 */
[----:B--2---:R2:W3:Y:S01]  /*2e60*/  SHFL.IDX PT, R3, R3, R50, 0x1f ;  /* 0x00001f3203037589 */ /* 0x0044e200000e0000 */
[----:B------:R-:W-:Y:S01]  /*2e70*/  LOP3.LUT R10, R18, 0x80000000, RZ, 0x3c, !PT ;  /* 0x80000000120a7812 */ /* 0x000fe200078e3cff */
[----:B------:R-:W-:Y:S03]  /*2e80*/  BSSY.RECONVERGENT B0, `(.L_x_32) ;  /* 0x0000023000007945 */ /* 0x000fe60003800200 */
[----:B------:R-:W-:-:S04]  /*2e90*/  SHF.R.U32.HI R10, RZ, UR11, R10 ;  /* 0x0000000bff0a7c19 */ /* 0x000fc8000801160a */
[----:B------:R-:W-:-:S03]  /*2ea0*/  LOP3.LUT R10, R10, UR4, RZ, 0x30, !PT ;  /* 0x000000040a0a7c12 */ /* 0x000fc6000f8e30ff */
        /* <DEDUP_REMOVED lines=20> */
[----:B------:R-:W-:Y:S02]  /*2ff0*/  LOP3.LUT R0, R7, R0, RZ, 0xc0, !PT ;  /* 0x0000000007007212 */ /* 0x000fe400078ec0ff */
[----:B------:R-:W-:Y:S02]  /*3000*/  @!P0 LOP3.LUT R11, RZ, R11, RZ, 0x33, !PT ;  /* 0x0000000bff0b8212 */ /* 0x000fe400078e33ff */
[----:B------:R-:W-:Y:S01]  /*3010*/  LOP3.LUT R0, R9, R0, RZ, 0xc0, !PT ;  /* 0x0000000009007212 */ /* 0x000fe200078ec0ff */
[----:B------:R-:W-:-:S03]  /*3020*/  IMAD.MOV.U32 R9, RZ, RZ, RZ ;  /* 0x000000ffff097224 */ /* 0x000fc600078e00ff */
        /* <DEDUP_REMOVED lines=8> */
.L_x_33:
[----:B------:R-:W-:Y:S05]  /*30b0*/  BSYNC.RECONVERGENT B0 ;  /* 0x0000000000007941 */ /* 0x000fea0003800200 */
.L_x_32:
[----:B------:R-:W-:Y:S01]  /*30c0*/  R2P PR, R10, 0x7f ;  /* 0x0000007f0a007804 */ /* 0x000fe20000000000 */
[----:B--2---:R2:W3:Y:S01]  /*30d0*/  SHFL.IDX PT, R8, R9, R8, 0x1f ;  /* 0x00001f0809087589 */ /* 0x0044e200000e0000 */
[----:B------:R-:W-:Y:S01]  /*30e0*/  SHF.R.U32.HI R48, RZ, UR11, R48 ;  /* 0x0000000bff307c19 */ /* 0x000fe20008011630 */
[----:B------:R-:W-:Y:S01]  /*30f0*/  BSSY.RECONVERGENT B0, `(.L_x_34) ;  /* 0x0000022000007945 */ /* 0x000fe20003800200 */
[----:B------:R-:W-:Y:S02]  /*3100*/  IMAD.MOV.U32 R11, RZ, RZ, RZ ;  /* 0x000000ffff0b7224 */ /* 0x000fe400078e00ff */
        /* <DEDUP_REMOVED lines=30> */
[----:B------:R-:W-:-:S05]  /*32f0*/  IMAD R10, R10, 0x4, R5 ;  /* 0x000000040a0a7824 */ /* 0x000fca00078e0205 */
[----:B------:R0:W2:Y:S02]  /*3300*/  ATOMS.ADD R11, [R10], R7 ;  /* 0x000000070a0b738c */ /* 0x0000a40000000000 */
.L_x_35:
[----:B------:R-:W-:Y:S05]  /*3310*/  BSYNC.RECONVERGENT B0 ;  /* 0x0000000000007941 */ /* 0x000fea0003800200 */
.L_x_34:
[----:B------:R-:W-:Y:S01]  /*3320*/  R2P PR, R48, 0x7f ;  /* 0x0000007f30007804 */ /* 0x000fe20000000000 */
[----:B------:R-:W-:Y:S01]  /*3330*/  BSSY.RECONVERGENT B0, `(.L_x_36) ;  /* 0x0000024000007945 */ /* 0x000fe20003800200 */
[----:B------:R-:W-:Y:S01]  /*3340*/  SHF.R.U32.HI R46, RZ, UR11, R46 ;  /* 0x0000000bff2e7c19 */ /* 0x000fe2000801162e */
[----:B------:R-:W-:-:S03]  /*3350*/  IMAD.MOV.U32 R13, RZ, RZ, RZ ;  /* 0x000000ffff0d7224 */ /* 0x000fc600078e00ff */
[----:B------:R-:W-:-:S07]  /*3360*/  LOP3.LUT R46, R46, UR4, RZ, 0x30, !PT ;  /* 0x000000042e2e7c12 */ /* 0x000fce000f8e30ff */
[----:B------:R-:W-:Y:S02]  /*3370*/  VOTE.ANY R9, PT, P0 ;  /* 0x0000000000097806 */ /* 0x000fe400000e0100 */
[----:B0-----:R-:W-:Y:S02]  /*3380*/  VOTE.ANY R10, PT, P1 ;  /* 0x00000000000a7806 */ /* 0x001fe400008e0100 */
[----:B------:R-:W-:Y:S02]  /*3390*/  @!P0 LOP3.LUT R9, RZ, R9, RZ, 0x33, !PT ;  /* 0x00000009ff098212 */ /* 0x000fe400078e33ff */
[----:B------:R-:W-:Y:S02]  /*33a0*/  @!P1 LOP3.LUT R10, RZ, R10, RZ, 0x33, !PT ;  /* 0x0000000aff0a9212 */ /* 0x000fe400078e33ff */
[----:B------:R-:W-:Y:S02]  /*33b0*/  VOTE.ANY R50, PT, P2 ;  /* 0x0000000000327806 */ /* 0x000fe400010e0100 */
[----:B------:R-:W-:-:S02]  /*33c0*/  LOP3.LUT R9, R10, R9, RZ, 0xc0, !PT ;  /* 0x000000090a097212 */ /* 0x000fc400078ec0ff */
[----:B------:R-:W-:Y:S02]  /*33d0*/  VOTE.ANY R10, PT, P3 ;  /* 0x00000000000a7806 */ /* 0x000fe400018e0100 */
[----:B------:R-:W-:Y:S02]  /*33e0*/  @!P2 LOP3.LUT R50, RZ, R50, RZ, 0x33, !PT ;  /* 0x00000032ff32a212 */ /* 0x000fe400078e33ff */
[----:B------:R-:W-:Y:S02]  /*33f0*/  @!P3 LOP3.LUT R10, RZ, R10, RZ, 0x33, !PT ;  /* 0x0000000aff0ab212 */ /* 0x000fe400078e33ff */
[----:B------:R-:W-:Y:S02]  /*3400*/  LOP3.LUT R9, R50, R9, RZ, 0xc0, !PT ;  /* 0x0000000932097212 */ /* 0x000fe400078ec0ff */
[----:B------:R-:W-:Y:S02]  /*3410*/  LOP3.LUT P0, RZ, R48, 0x80, RZ, 0xc0, !PT ;  /* 0x0000008030ff7812 */ /* 0x000fe4000780c0ff */
[----:B------:R-:W-:-:S02]  /*3420*/  VOTE.ANY R50, PT, P4 ;  /* 0x0000000000327806 */ /* 0x000fc400020e0100 */
[----:B------:R-:W-:Y:S02]  /*3430*/  LOP3.LUT R9, R10, R9, RZ, 0xc0, !PT ;  /* 0x000000090a097212 */ /* 0x000fe400078ec0ff */
[----:B------:R-:W-:Y:S02]  /*3440*/  VOTE.ANY R10, PT, P5 ;  /* 0x00000000000a7806 */ /* 0x000fe400028e0100 */
[----:B------:R-:W-:Y:S02]  /*3450*/  @!P4 LOP3.LUT R50, RZ, R50, RZ, 0x33, !PT ;  /* 0x00000032ff32c212 */ /* 0x000fe400078e33ff */
[----:B------:R-:W-:Y:S02]  /*3460*/  @!P5 LOP3.LUT R10, RZ, R10, RZ, 0x33, !PT ;  /* 0x0000000aff0ad212 */ /* 0x000fe400078e33ff */
[----:B------:R-:W-:Y:S02]  /*3470*/  LOP3.LUT R9, R50, R9, RZ, 0xc0, !PT ;  /* 0x0000000932097212 */ /* 0x000fe400078ec0ff */
[----:B------:R-:W-:-:S02]  /*3480*/  VOTE.ANY R50, PT, P6 ;  /* 0x0000000000327806 */ /* 0x000fc400030e0100 */
[----:B------:R-:W-:Y:S02]  /*3490*/  LOP3.LUT R9, R10, R9, RZ, 0xc0, !PT ;  /* 0x000000090a097212 */ /* 0x000fe400078ec0ff */
[----:B------:R-:W-:Y:S02]  /*34a0*/  VOTE.ANY R10, PT, P0 ;  /* 0x00000000000a7806 */ /* 0x000fe400000e0100 */
[----:B------:R-:W-:Y:S02]  /*34b0*/  @!P6 LOP3.LUT R50, RZ, R50, RZ, 0x33, !PT ;  /* 0x00000032ff32e212 */ /* 0x000fe400078e33ff */
[----:B------:R-:W-:Y:S02]  /*34c0*/  @!P0 LOP3.LUT R10, RZ, R10, RZ, 0x33, !PT ;  /* 0x0000000aff0a8212 */ /* 0x000fe400078e33ff */
[----:B------:R-:W-:-:S04]  /*34d0*/  LOP3.LUT R9, R50, R9, RZ, 0xc0, !PT ;  /* 0x0000000932097212 */ /* 0x000fc800078ec0ff */
[----:B------:R-:W-:Y:S02]  /*34e0*/  LOP3.LUT R19, R10, R9, RZ, 0xc0, !PT ;  /* 0x000000090a137212 */ /* 0x000fe400078ec0ff */
[----:B--2---:R0:W2:Y:S02]  /*34f0*/  SHFL.IDX PT, R10, R11, R12, 0x1f ;  /* 0x00001f0c0b0a7589 */ /* 0x0040a400000e0000 */
[----:B------:R-:W3:Y:S01]  /*3500*/  FLO.U32 R50, R19 ;  /* 0x0000001300327300 */ /* 0x000ee200000e0000 */
[----:B------:R-:W-:-:S07]  /*3510*/  LOP3.LUT R9, R51, R19, RZ, 0xc0, !PT ;  /* 0x0000001333097212 */ /* 0x000fce00078ec0ff */
[----:B------:R-:W4:Y:S01]  /*3520*/  POPC R9, R9 ;  /* 0x0000000900097309 */ /* 0x000f220000000000 */
[----:B---3--:R-:W-:-:S13]  /*3530*/  ISETP.NE.AND P0, PT, R47, R50, PT ;  /* 0x000000322f00720c */ /* 0x008fda0003f05270 */
[----:B0-2-4-:R-:W-:Y:S05]  /*3540*/  @P0 BRA `(.L_x_37) ;  /* 0x0000000000080947 */ /* 0x015fea0003800000 */
[----:B------:R-:W-:-:S05]  /*3550*/  IMAD R48, R48, 0x4, R5 ;  /* 0x0000000430307824 */ /* 0x000fca00078e0205 */
[----:B------:R0:W2:Y:S02]  /*3560*/  ATOMS.ADD R13, [R48], R9 ;  /* 0x00000009300d738c */ /* 0x0000a40000000000 */
.L_x_37:
[----:B------:R-:W-:Y:S05]  /*3570*/  BSYNC.RECONVERGENT B0 ;  /* 0x0000000000007941 */ /* 0x000fea0003800200 */
.L_x_36:
[----:B------:R-:W-:Y:S01]  /*3580*/  R2P PR, R46, 0x7f ;  /* 0x0000007f2e007804 */ /* 0x000fe20000000000 */
[----:B------:R-:W-:Y:S01]  /*3590*/  BSSY.RECONVERGENT B0, `(.L_x_38) ;  /* 0x0000024000007945 */ /* 0x000fe20003800200 */
[----:B------:R-:W-:Y:S01]  /*35a0*/  SHF.R.U32.HI R52, RZ, UR11, R45 ;  /* 0x0000000bff347c19 */ /* 0x000fe2000801162d */
[----:B------:R-:W-:-:S03]  /*35b0*/  IMAD.MOV.U32 R19, RZ, RZ, RZ ;  /* 0x000000ffff137224 */ /* 0x000fc600078e00ff */
[----:B------:R-:W-:-:S07]  /*35c0*/  LOP3.LUT R52, R52, UR4, RZ, 0x30, !PT ;  /* 0x0000000434347c12 */ /* 0x000fce000f8e30ff */
[----:B------:R-:W-:Y:S02]  /*35d0*/  VOTE.ANY R11, PT, P0 ;  /* 0x00000000000b7806 */ /* 0x000fe400000e0100 */
[----:B------:R-:W-:Y:S02]  /*35e0*/  VOTE.ANY R12, PT, P1 ;  /* 0x00000000000c7806 */ /* 0x000fe400008e0100 */
[----:B------:R-:W-:Y:S02]  /*35f0*/  @!P0 LOP3.LUT R11, RZ, R11, RZ, 0x33, !PT ;  /* 0x0000000bff0b8212 */ /* 0x000fe400078e33ff */
[----:B------:R-:W-:Y:S02]  /*3600*/  @!P1 LOP3.LUT R12, RZ, R12, RZ, 0x33, !PT ;  /* 0x0000000cff0c9212 */ /* 0x000fe400078e33ff */
[----:B0-----:R-:W-:Y:S02]  /*3610*/  VOTE.ANY R48, PT, P2 ;  /* 0x0000000000307806 */ /* 0x001fe400010e0100 */
[----:B------:R-:W-:-:S02]  /*3620*/  LOP3.LUT R11, R12, R11, RZ, 0xc0, !PT ;  /* 0x0000000b0c0b7212 */ /* 0x000fc400078ec0ff */
[----:B------:R-:W-:Y:S02]  /*3630*/  @!P2 LOP3.LUT R48, RZ, R48, RZ, 0x33, !PT ;  /* 0x00000030ff30a212 */ /* 0x000fe400078e33ff */
[----:B------:R-:W-:Y:S02]  /*3640*/  VOTE.ANY R12, PT, P3 ;  /* 0x00000000000c7806 */ /* 0x000fe400018e0100 */
[----:B------:R-:W-:Y:S02]  /*3650*/  LOP3.LUT R11, R48, R11, RZ, 0xc0, !PT ;  /* 0x0000000b300b7212 */ /* 0x000fe400078ec0ff */
[----:B------:R-:W-:Y:S02]  /*3660*/  @!P3 LOP3.LUT R12, RZ, R12, RZ, 0x33, !PT ;  /* 0x0000000cff0cb212 */ /* 0x000fe400078e33ff */
[----:B------:R-:W-:Y:S02]  /*3670*/  LOP3.LUT P0, RZ, R46, 0x80, RZ, 0xc0, !PT ;  /* 0x000000802eff7812 */ /* 0x000fe4000780c0ff */
[----:B------:R-:W-:-:S02]  /*3680*/  LOP3.LUT R11, R12, R11, RZ, 0xc0, !PT ;  /* 0x0000000b0c0b7212 */ /* 0x000fc400078ec0ff */
[----:B------:R-:W-:Y:S02]  /*3690*/  VOTE.ANY R12, PT, P4 ;  /* 0x00000000000c7806 */ /* 0x000fe400020e0100 */
[----:B------:R-:W-:Y:S02]  /*36a0*/  VOTE.ANY R48, PT, P5 ;  /* 0x0000000000307806 */ /* 0x000fe400028e0100 */
[----:B------:R-:W-:Y:S02]  /*36b0*/  @!P4 LOP3.LUT R12, RZ, R12, RZ, 0x33, !PT ;  /* 0x0000000cff0cc212 */ /* 0x000fe400078e33ff */
[----:B------:R-:W-:Y:S02]  /*36c0*/  @!P5 LOP3.LUT R48, RZ, R48, RZ, 0x33, !PT ;  /* 0x00000030ff30d212 */ /* 0x000fe400078e33ff */
[----:B------:R-:W-:Y:S02]  /*36d0*/  LOP3.LUT R11, R12, R11, RZ, 0xc0, !PT ;  /* 0x0000000b0c0b7212 */ /* 0x000fe400078ec0ff */
[----:B------:R-:W-:-:S02]  /*36e0*/  VOTE.ANY R12, PT, P6 ;  /* 0x00000000000c7806 */ /* 0x000fc400030e0100 */
[----:B------:R-:W-:Y:S02]  /*36f0*/  LOP3.LUT R11, R48, R11, RZ, 0xc0, !PT ;  /* 0x0000000b300b7212 */ /* 0x000fe400078ec0ff */
[----:B------:R-:W-:Y:S02]  /*3700*/  @!P6 LOP3.LUT R12, RZ, R12, RZ, 0x33, !PT ;  /* 0x0000000cff0ce212 */ /* 0x000fe400078e33ff */
[----:B------:R-:W-:Y:S02]  /*3710*/  VOTE.ANY R48, PT, P0 ;  /* 0x0000000000307806 */ /* 0x000fe400000e0100 */
[----:B------:R-:W-:Y:S02]  /*3720*/  LOP3.LUT R11, R12, R11, RZ, 0xc0, !PT ;  /* 0x0000000b0c0b7212 */ /* 0x000fe400078ec0ff */
[----:B------:R-:W-:Y:S01]  /*3730*/  @!P0 LOP3.LUT R48, RZ, R48, RZ, 0x33, !PT ;  /* 0x00000030ff308212 */ /* 0x000fe200078e33ff */
[----:B--2---:R0:W2:Y:S03]  /*3740*/  SHFL.IDX PT, R12, R13, R50, 0x1f ;  /* 0x00001f320d0c7589 */ /* 0x0040a600000e0000 */
[----:B------:R-:W-:-:S04]  /*3750*/  LOP3.LUT R49, R48, R11, RZ, 0xc0, !PT ;  /* 0x0000000b30317212 */ /* 0x000fc800078ec0ff */
[----:B------:R-:W3:Y:S01]  /*3760*/  FLO.U32 R48, R49 ;  /* 0x0000003100307300 */ /* 0x000ee200000e0000 */
[----:B------:R-:W-:-:S07]  /*3770*/  LOP3.LUT R11, R51, R49, RZ, 0xc0, !PT ;  /* 0x00000031330b7212 */ /* 0x000fce00078ec0ff */
[----:B------:R-:W4:Y:S01]  /*3780*/  POPC R11, R11 ;  /* 0x0000000b000b7309 */ /* 0x000f220000000000 */
[----:B---3--:R-:W-:-:S13]  /*3790*/  ISETP.NE.AND P0, PT, R47, R48, PT ;  /* 0x000000302f00720c */ /* 0x008fda0003f05270 */
[----:B0-2-4-:R-:W-:Y:S05]  /*37a0*/  @P0 BRA `(.L_x_39) ;  /* 0x0000000000080947 */ /* 0x015fea0003800000 */
[----:B------:R-:W-:-:S05]  /*37b0*/  IMAD R46, R46, 0x4, R5 ;  /* 0x000000042e2e7824 */ /* 0x000fca00078e0205 */
[----:B------:R0:W2:Y:S02]  /*37c0*/  ATOMS.ADD R19, [R46], R11 ;  /* 0x0000000b2e13738c */ /* 0x0000a40000000000 */
.L_x_39:
[----:B------:R-:W-:Y:S05]  /*37d0*/  BSYNC.RECONVERGENT B0 ;  /* 0x0000000000007941 */ /* 0x000fea0003800200 */
.L_x_38:
[----:B------:R-:W-:Y:S01]  /*37e0*/  R2P PR, R52, 0x7f ;  /* 0x0000007f34007804 */ /* 0x000fe20000000000 */
[----:B--2---:R2:W3:Y:S01]  /*37f0*/  SHFL.IDX PT, R48, R19, R48, 0x1f ;  /* 0x00001f3013307589 */ /* 0x0044e200000e0000 */
[----:B------:R-:W-:Y:S01]  /*3800*/  BSSY.RECONVERGENT B0, `(.L_x_40) ;  /* 0x0000023000007945 */ /* 0x000fe20003800200 */
[----:B------:R-:W-:-:S10]  /*3810*/  IMAD.MOV.U32 R49, RZ, RZ, RZ ;  /* 0x000000ffff317224 */ /* 0x000fd400078e00ff */
[----:B------:R-:W-:Y:S02]  /*3820*/  VOTE.ANY R13, PT, P0 ;  /* 0x00000000000d7806 */ /* 0x000fe400000e0100 */
[----:B0-----:R-:W-:Y:S02]  /*3830*/  VOTE.ANY R46, PT, P1 ;  /* 0x00000000002e7806 */ /* 0x001fe400008e0100 */
[----:B------:R-:W-:Y:S02]  /*3840*/  @!P0 LOP3.LUT R13, RZ, R13, RZ, 0x33, !PT ;  /* 0x0000000dff0d8212 */ /* 0x000fe400078e33ff */
[----:B------:R-:W-:Y:S02]  /*3850*/  @!P1 LOP3.LUT R46, RZ, R46, RZ, 0x33, !PT ;  /* 0x0000002eff2e9212 */ /* 0x000fe400078e33ff */
[----:B------:R-:W-:Y:S02]  /*3860*/  LOP3.LUT P0, RZ, R52, 0x80, RZ, 0xc0, !PT ;  /* 0x0000008034ff7812 */ /* 0x000fe4000780c0ff */
[----:B------:R-:W-:-:S02]  /*3870*/  LOP3.LUT R13, R46, R13, RZ, 0xc0, !PT ;  /* 0x0000000d2e0d7212 */ /* 0x000fc400078ec0ff */
[----:B------:R-:W-:-:S04]  /*3880*/  VOTE.ANY R46, PT, P2 ;  /* 0x00000000002e7806 */ /* 0x000fc800010e0100 */
[----:B------:R-:W-:-:S04]  /*3890*/  @!P2 LOP3.LUT R46, RZ, R46, RZ, 0x33, !PT ;  /* 0x0000002eff2ea212 */ /* 0x000fc800078e33ff */
[----:B------:R-:W-:Y:S02]  /*38a0*/  LOP3.LUT R13, R46, R13, RZ, 0xc0, !PT ;  /* 0x0000000d2e0d7212 */ /* 0x000fe400078ec0ff */
        /* <DEDUP_REMOVED lines=15> */
[----:B------:R-:W-:Y:S02]  /*39a0*/  SHF.R.U32.HI R13, RZ, UR11, R44 ;  /* 0x0000000bff0d7c19 */ /* 0x000fe4000801162c */
[----:B------:R-:W0:Y:S01]  /*39b0*/  FLO.U32 R45, R50 ;  /* 0x00000032002d7300 */ /* 0x000e2200000e0000 */
[----:B------:R-:W-:Y:S02]  /*39c0*/  LOP3.LUT R46, R51, R50, RZ, 0xc0, !PT ;  /* 0x00000032332e7212 */ /* 0x000fe400078ec0ff */
[----:B------:R-:W-:-:S05]  /*39d0*/  LOP3.LUT R13, R13, UR4, RZ, 0x30, !PT ;  /* 0x000000040d0d7c12 */ /* 0x000fca000f8e30ff */
[----:B------:R-:W4:Y:S01]  /*39e0*/  POPC R46, R46 ;  /* 0x0000002e002e7309 */ /* 0x000f220000000000 */
[----:B0-----:R-:W-:-:S13]  /*39f0*/  ISETP.NE.AND P0, PT, R47, R45, PT ;  /* 0x0000002d2f00720c */ /* 0x001fda0003f05270 */
[----:B--234-:R-:W-:Y:S05]  /*3a00*/  @P0 BRA `(.L_x_41) ;  /* 0x0000000000080947 */ /* 0x01cfea0003800000 */
[----:B------:R-:W-:-:S06]  /*3a10*/  IMAD R49, R52, 0x4, R5 ;  /* 0x0000000434317824 */ /* 0x000fcc00078e0205 */
[----:B------:R0:W2:Y:S02]  /*3a20*/  ATOMS.ADD R49, [R49], R46 ;  /* 0x0000002e3131738c */ /* 0x0000a40000000000 */
.L_x_41:
[----:B------:R-:W-:Y:S05]  /*3a30*/  BSYNC.RECONVERGENT B0 ;  /* 0x0000000000007941 */ /* 0x000fea0003800200 */
.L_x_40:
        /* <DEDUP_REMOVED lines=37> */
.L_x_43:
[----:B------:R-:W-:Y:S05]  /*3c90*/  BSYNC.RECONVERGENT B0 ;  /* 0x0000000000007941 */ /* 0x000fea0003800200 */
.L_x_42:
[----:B------:R-:W-:Y:S01]  /*3ca0*/  R2P PR, R52, 0x7f ;  /* 0x0000007f34007804 */ /* 0x000fe20000000000 */
[----:B------:R-:W-:Y:S01]  /*3cb0*/  IMAD.IADD R27, R26, 0x1, R27 ;  /* 0x000000011a1b7824 */ /* 0x000fe200078e021b */
[----:B------:R-:W-:Y:S01]  /*3cc0*/  BSSY.RECONVERGENT B0, `(.L_x_44) ;  /* 0x0000025000007945 */ /* 0x000fe20003800200 */
[----:B-12---:R1:W2:Y:S10]  /*3cd0*/  SHFL.IDX PT, R26, R50, R53, 0x1f ;  /* 0x00001f35321a7589 */ /* 0x0062b400000e0000 */
[----:B0-----:R-:W-:Y:S01]  /*3ce0*/  VOTE.ANY R13, PT, P0 ;  /* 0x00000000000d7806 */ /* 0x001fe200000e0100 */
[----:B-1----:R-:W0:Y:S01]  /*3cf0*/  S2R R53, SR_LEMASK ;  /* 0x0000000000357919 */ /* 0x002e220000003a00 */
[----:B------:R-:W-:Y:S01]  /*3d00*/  VOTE.ANY R19, PT, P1 ;  /* 0x0000000000137806 */ /* 0x000fe200008e0100 */
[----:B------:R-:W-:Y:S01]  /*3d10*/  IMAD.MOV.U32 R50, RZ, RZ, RZ ;  /* 0x000000ffff327224 */ /* 0x000fe200078e00ff */
[----:B------:R-:W-:-:S02]  /*3d20*/  @!P0 LOP3.LUT R13, RZ, R13, RZ, 0x33, !PT ;  /* 0x0000000dff0d8212 */ /* 0x000fc400078e33ff */
[----:B------:R-:W-:Y:S02]  /*3d30*/  @!P1 LOP3.LUT R19, RZ, R19, RZ, 0x33, !PT ;  /* 0x00000013ff139212 */ /* 0x000fe400078e33ff */
[----:B------:R-:W-:Y:S02]  /*3d40*/  LOP3.LUT P0, RZ, R52, 0x80, RZ, 0xc0, !PT ;  /* 0x0000008034ff7812 */ /* 0x000fe4000780c0ff */
[----:B------:R-:W-:Y:S02]  /*3d50*/  LOP3.LUT R13, R19, R13, RZ, 0xc0, !PT ;  /* 0x0000000d130d7212 */ /* 0x000fe400078ec0ff */
[----:B------:R-:W-:-:S04]  /*3d60*/  VOTE.ANY R19, PT, P2 ;  /* 0x0000000000137806 */ /* 0x000fc800010e0100 */
[----:B------:R-:W-:-:S04]  /*3d70*/  @!P2 LOP3.LUT R19, RZ, R19, RZ, 0x33, !PT ;  /* 0x00000013ff13a212 */ /* 0x000fc800078e33ff */
[----:B------:R-:W-:Y:S02]  /*3d80*/  LOP3.LUT R13, R19, R13, RZ, 0xc0, !PT ;  /* 0x0000000d130d7212 */ /* 0x000fe400078ec0ff */
[----:B------:R-:W-:Y:S02]  /*3d90*/  VOTE.ANY R19, PT, P3 ;  /* 0x0000000000137806 */ /* 0x000fe400018e0100 */
[----:B------:R-:W-:Y:S02]  /*3da0*/  VOTE.ANY R51, PT, P0 ;  /* 0x0000000000337806 */ /* 0x000fe400000e0100 */
[----:B------:R-:W-:Y:S02]  /*3db0*/  @!P3 LOP3.LUT R19, RZ, R19, RZ, 0x33, !PT ;  /* 0x00000013ff13b212 */ /* 0x000fe400078e33ff */
[----:B------:R-:W-:Y:S02]  /*3dc0*/  @!P0 LOP3.LUT R51, RZ, R51, RZ, 0x33, !PT ;  /* 0x00000033ff338212 */ /* 0x000fe400078e33ff */
        /* <DEDUP_REMOVED lines=11> */
[----:B------:R-:W-:Y:S02]  /*3e80*/  LOP3.LUT R51, R51, R13, RZ, 0xc0, !PT ;  /* 0x0000000d33337212 */ /* 0x000fe400078ec0ff */
[----:B------:R-:W-:Y:S02]  /*3e90*/  LOP3.LUT R19, R19, UR4, RZ, 0x30, !PT ;  /* 0x0000000413137c12 */ /* 0x000fe4000f8e30ff */
[----:B------:R-:W1:Y:S01]  /*3ea0*/  FLO.U32 R49, R51 ;  /* 0x0000003300317300 */ /* 0x000e6200000e0000 */
[----:B0-----:R-:W-:-:S07]  /*3eb0*/  LOP3.LUT R13, R53, R51, RZ, 0xc0, !PT ;  /* 0x00000033350d7212 */ /* 0x001fce00078ec0ff */
[----:B------:R-:W0:Y:S01]  /*3ec0*/  POPC R13, R13 ;  /* 0x0000000d000d7309 */ /* 0x000e220000000000 */
[----:B-1----:R-:W-:-:S13]  /*3ed0*/  ISETP.NE.AND P0, PT, R47, R49, PT ;  /* 0x000000312f00720c */ /* 0x002fda0003f05270 */
[----:B0-2---:R-:W-:Y:S05]  /*3ee0*/  @P0 BRA `(.L_x_45) ;  /* 0x0000000000080947 */ /* 0x005fea0003800000 */
[----:B------:R-:W-:-:S06]  /*3ef0*/  IMAD R50, R52, 0x4, R5 ;  /* 0x0000000434327824 */ /* 0x000fcc00078e0205 */
[----:B------:R0:W1:Y:S02]  /*3f00*/  ATOMS.ADD R50, [R50], R13 ;  /* 0x0000000d3232738c */ /* 0x0000640000000000 */
.L_x_45:
[----:B------:R-:W-:Y:S05]  /*3f10*/  BSYNC.RECONVERGENT B0 ;  /* 0x0000000000007941 */ /* 0x000fea0003800200 */
.L_x_44:
[----:B------:R-:W-:Y:S01]  /*3f20*/  R2P PR, R19, 0x7f ;  /* 0x0000007f13007804 */ /* 0x000fe20000000000 */
[----:B------:R-:W-:Y:S01]  /*3f30*/  IMAD.IADD R4, R4, 0x1, R3 ;  /* 0x0000000104047824 */ /* 0x000fe200078e0203 */
[----:B------:R-:W-:Y:S01]  /*3f40*/  BSSY.RECONVERGENT B0, `(.L_x_46) ;  /* 0x0000025000007945 */ /* 0x000fe20003800200 */
[----:B------:R-:W-:Y:S01]  /*3f50*/  IMAD.IADD R8, R0, 0x1, R8 ;  /* 0x0000000100087824 */ /* 0x000fe200078e0208 */
[----:B------:R-:W-:-:S09]  /*3f60*/  SHF.R.U32.HI R0, RZ, UR11, R41 ;  /* 0x0000000bff007c19 */ /* 0x000fd20008011629 */
        /* <DEDUP_REMOVED lines=23> */
[----:B-1----:R1:W2:Y:S02]  /*40e0*/  SHFL.IDX PT, R51, R50, R49, 0x1f ;  /* 0x00001f3132337589 */ /* 0x0022a400000e0000 */
[----:B------:R-:W-:-:S04]  /*40f0*/  LOP3.LUT R52, R3, R52, RZ, 0xc0, !PT ;  /* 0x0000003403347212 */ /* 0x000fc800078ec0ff */
[----:B------:R-:W3:Y:S01]  /*4100*/  FLO.U32 R3, R52 ;  /* 0x0000003400037300 */ /* 0x000ee200000e0000 */
[----:B------:R-:W-:Y:S02]  /*4110*/  LOP3.LUT R53, R53, R52, RZ, 0xc0, !PT ;  /* 0x0000003435357212 */ /* 0x000fe400078ec0ff */
[----:B-1----:R-:W-:Y:S01]  /*4120*/  LOP3.LUT R50, R0, UR4, RZ, 0x30, !PT ;  /* 0x0000000400327c12 */ /* 0x002fe2000f8e30ff */
[----:B------:R-:W-:-:S04]  /*4130*/  IMAD.MOV.U32 R0, RZ, RZ, RZ ;  /* 0x000000ffff007224 */ /* 0x000fc800078e00ff */
[----:B------:R1:W4:Y:S01]  /*4140*/  POPC R49, R53 ;  /* 0x0000003500317309 */ /* 0x0003220000000000 */
[----:B---3--:R-:W-:-:S13]  /*4150*/  ISETP.NE.AND P0, PT, R47, R3, PT ;  /* 0x000000032f00720c */ /* 0x008fda0003f05270 */
[----:B-12-4-:R-:W-:Y:S05]  /*4160*/  @P0 BRA `(.L_x_47) ;  /* 0x0000000000080947 */ /* 0x016fea0003800000 */
[----:B------:R-:W-:-:S06]  /*4170*/  IMAD R0, R19, 0x4, R5 ;  /* 0x0000000413007824 */ /* 0x000fcc00078e0205 */
[----:B------:R1:W2:Y:S02]  /*4180*/  ATOMS.ADD R0, [R0], R49 ;  /* 0x000000310000738c */ /* 0x0002a40000000000 */
.L_x_47:
[----:B------:R-:W-:Y:S05]  /*4190*/  BSYNC.RECONVERGENT B0 ;  /* 0x0000000000007941 */ /* 0x000fea0003800200 */
.L_x_46:
[----:B------:R-:W-:Y:S01]  /*41a0*/  R2P PR, R50, 0x7f ;  /* 0x0000007f32007804 */ /* 0x000fe20000000000 */
[----:B------:R-:W3:Y:S01]  /*41b0*/  S2R R53, SR_LEMASK ;  /* 0x0000000000357919 */ /* 0x000ee20000003a00 */
[----:B------:R-:W-:Y:S01]  /*41c0*/  IMAD.IADD R10, R7, 0x1, R10 ;  /* 0x00000001070a7824 */ /* 0x000fe200078e020a */
[----:B------:R-:W-:Y:S01]  /*41d0*/  BSSY.RECONVERGENT B0, `(.L_x_48) ;  /* 0x0000025000007945 */ /* 0x000fe20003800200 */
[----:B------:R-:W-:Y:S01]  /*41e0*/  IMAD.IADD R12, R9, 0x1, R12 ;  /* 0x00000001090c7824 */ /* 0x000fe200078e020c */
[----:B------:R-:W-:-:S04]  /*41f0*/  SHF.R.U32.HI R9, RZ, UR11, R40 ;  /* 0x0000000bff097c19 */ /* 0x000fc80008011628 */
[----:B------:R-:W-:-:S04]  /*4200*/  LOP3.LUT R9, R9, UR4, RZ, 0x30, !PT ;  /* 0x0000000409097c12 */ /* 0x000fc8000f8e30ff */
        /* <DEDUP_REMOVED lines=23> */
[----:B--2---:R2:W4:Y:S02]  /*4380*/  SHFL.IDX PT, R19, R0, R3, 0x1f ;  /* 0x00001f0300137589 */ /* 0x00452400000e0000 */
[----:B------:R-:W-:-:S04]  /*4390*/  LOP3.LUT R52, R7, R52, RZ, 0xc0, !PT ;  /* 0x0000003407347212 */ /* 0x000fc800078ec0ff */
[----:B------:R-:W5:Y:S01]  /*43a0*/  FLO.U32 R7, R52 ;  /* 0x0000003400077300 */ /* 0x000f6200000e0000 */
[----:B---3--:R-:W-:Y:S01]  /*43b0*/  LOP3.LUT R53, R53, R52, RZ, 0xc0, !PT ;  /* 0x0000003435357212 */ /* 0x008fe200078ec0ff */
[----:B--2---:R-:W-:-:S06]  /*43c0*/  IMAD.MOV.U32 R0, RZ, RZ, RZ ;  /* 0x000000ffff007224 */ /* 0x004fcc00078e00ff */
[----:B------:R2:W3:Y:S01]  /*43d0*/  POPC R3, R53 ;  /* 0x0000003500037309 */ /* 0x0004e20000000000 */
[----:B-----5:R-:W-:-:S13]  /*43e0*/  ISETP.NE.AND P0, PT, R47, R7, PT ;  /* 0x000000072f00720c */ /* 0x020fda0003f05270 */
[----:B--234-:R-:W-:Y:S05]  /*43f0*/  @P0 BRA `(.L_x_49) ;  /* 0x0000000000080947 */ /* 0x01cfea0003800000 */
[----:B------:R-:W-:-:S06]  /*4400*/  IMAD R0, R50, 0x4, R5 ;  /* 0x0000000432007824 */ /* 0x000fcc00078e0205 */
[----:B------:R2:W3:Y:S02]  /*4410*/  ATOMS.ADD R0, [R0], R3 ;  /* 0x000000030000738c */ /* 0x0004e40000000000 */
.L_x_49:
[----:B------:R-:W-:Y:S05]  /*4420*/  BSYNC.RECONVERGENT B0 ;  /* 0x0000000000007941 */ /* 0x000fea0003800200 */
.L_x_48:
[----:B------:R-:W-:Y:S01]  /*4430*/  R2P PR, R9, 0x7f ;  /* 0x0000007f09007804 */ /* 0x000fe20000000000 */
[----:B------:R-:W-:Y:S01]  /*4440*/  IMAD.IADD R48, R11, 0x1, R48 ;  /* 0x000000010b307824 */ /* 0x000fe200078e0230 */
[----:B------:R-:W4:Y:S01]  /*4450*/  S2R R53, SR_LEMASK ;  /* 0x0000000000357919 */ /* 0x000f220000003a00 */
[----:B------:R-:W-:Y:S01]  /*4460*/  IMAD.IADD R45, R46, 0x1, R45 ;  /* 0x000000012e2d7824 */ /* 0x000fe200078e022d */
[----:B------:R-:W-:Y:S01]  /*4470*/  SHF.R.U32.HI R46, RZ, UR11, R39 ;  /* 0x0000000bff2e7c19 */ /* 0x000fe20008011627 */
[----:B------:R-:W-:Y:S03]  /*4480*/  BSSY.RECONVERGENT B0, `(.L_x_50) ;  /* 0x0000023000007945 */ /* 0x000fe60003800200 */
[----:B------:R-:W-:-:S05]  /*4490*/  LOP3.LUT R46, R46, UR4, RZ, 0x30, !PT ;  /* 0x000000042e2e7c12 */ /* 0x000fca000f8e30ff */
        /* <DEDUP_REMOVED lines=23> */
[----:B---3--:R3:W0:Y:S02]  /*4610*/  SHFL.IDX PT, R50, R0, R7, 0x1f ;  /* 0x00001f0700327589 */ /* 0x00862400000e0000 */
[----:B------:R-:W-:-:S04]  /*4620*/  LOP3.LUT R52, R52, R11, RZ, 0xc0, !PT ;  /* 0x0000000b34347212 */ /* 0x000fc800078ec0ff */
[----:B------:R-:W5:Y:S01]  /*4630*/  FLO.U32 R11, R52 ;  /* 0x00000034000b7300 */ /* 0x000f6200000e0000 */
[----:B----4-:R-:W-:Y:S01]  /*4640*/  LOP3.LUT R53, R53, R52, RZ, 0xc0, !PT ;  /* 0x0000003435357212 */ /* 0x010fe200078ec0ff */
[----:B---3--:R-:W-:-:S06]  /*4650*/  IMAD.MOV.U32 R0, RZ, RZ, RZ ;  /* 0x000000ffff007224 */ /* 0x008fcc00078e00ff */
[----:B------:R3:W4:Y:S01]  /*4660*/  POPC R7, R53 ;  /* 0x0000003500077309 */ /* 0x0007220000000000 */
[----:B-----5:R-:W-:-:S13]  /*4670*/  ISETP.NE.AND P0, PT, R47, R11, PT ;  /* 0x0000000b2f00720c */ /* 0x020fda0003f05270 */
[----:B0--34-:R-:W-:Y:S05]  /*4680*/  @P0 BRA `(.L_x_51) ;  /* 0x0000000000080947 */ /* 0x019fea0003800000 */
[----:B------:R-:W-:-:S06]  /*4690*/  IMAD R0, R9, 0x4, R5 ;  /* 0x0000000409007824 */ /* 0x000fcc00078e0205 */
[----:B------:R0:W3:Y:S02]  /*46a0*/  ATOMS.ADD R0, [R0], R7 ;  /* 0x000000070000738c */ /* 0x0000e40000000000 */
.L_x_51:
[----:B------:R-:W-:Y:S05]  /*46b0*/  BSYNC.RECONVERGENT B0 ;  /* 0x0000000000007941 */ /* 0x000fea0003800200 */
.L_x_50:
        /* <DEDUP_REMOVED lines=40> */
.L_x_53:
[----:B------:R-:W-:Y:S05]  /*4940*/  BSYNC.RECONVERGENT B0 ;  /* 0x0000000000007941 */ /* 0x000fea0003800200 */
.L_x_52:
[----:B------:R-:W-:Y:S01]  /*4950*/  R2P PR, R13, 0x7f ;  /* 0x0000007f0d007804 */ /* 0x000fe20000000000 */
[----:B------:R-:W-:Y:S01]  /*4960*/  IMAD.IADD R19, R49, 0x1, R19 ;  /* 0x0000000131137824 */ /* 0x000fe200078e0213 */
[----:B------:R-:W2:Y:S01]  /*4970*/  S2R R53, SR_LEMASK ;  /* 0x0000000000357919 */ /* 0x000ea20000003a00 */
[----:B------:R-:W-:Y:S01]  /*4980*/  IMAD.IADD R50, R3, 0x1, R50 ;  /* 0x0000000103327824 */ /* 0x000fe200078e0232 */
[----:B------:R-:W-:Y:S09]  /*4990*/  BSSY.RECONVERGENT B0, `(.L_x_54) ;  /* 0x0000024000007945 */ /* 0x000ff20003800200 */
[----:B------:R-:W-:-:S02]  /*49a0*/  VOTE.ANY R46, PT, P0 ;  /* 0x00000000002e7806 */ /* 0x000fc400000e0100 */
[----:B-1----:R-:W-:Y:S02]  /*49b0*/  VOTE.ANY R49, PT, P1 ;  /* 0x0000000000317806 */ /* 0x002fe400008e0100 */
[----:B------:R-:W-:Y:S02]  /*49c0*/  @!P0 LOP3.LUT R46, RZ, R46, RZ, 0x33, !PT ;  /* 0x0000002eff2e8212 */ /* 0x000fe400078e33ff */
[----:B------:R-:W-:Y:S02]  /*49d0*/  @!P1 LOP3.LUT R49, RZ, R49, RZ, 0x33, !PT ;  /* 0x00000031ff319212 */ /* 0x000fe400078e33ff */
[----:B------:R-:W-:Y:S02]  /*49e0*/  LOP3.LUT P0, RZ, R13, 0x80, RZ, 0xc0, !PT ;  /* 0x000000800dff7812 */ /* 0x000fe4000780c0ff */
        /* <DEDUP_REMOVED lines=19> */
[----:B---3--:R1:W3:Y:S02]  /*4b20*/  SHFL.IDX PT, R49, R0, R9, 0x1f ;  /* 0x00001f0900317589 */ /* 0x0082e400000e0000 */
[----:B------:R-:W4:Y:S01]  /*4b30*/  FLO.U32 R46, R52 ;  /* 0x00000034002e7300 */ /* 0x000f2200000e0000 */
[----:B--2---:R-:W-:Y:S02]  /*4b40*/  LOP3.LUT R3, R53, R52, RZ, 0xc0, !PT ;  /* 0x0000003435037212 */ /* 0x004fe400078ec0ff */
[----:B------:R-:W-:-:S05]  /*4b50*/  SHF.R.U32.HI R53, RZ, UR11, R37 ;  /* 0x0000000bff357c19 */ /* 0x000fca0008011625 */
[----:B------:R-:W2:Y:S01]  /*4b60*/  POPC R3, R3 ;  /* 0x0000000300037309 */ /* 0x000ea20000000000 */
[----:B-1----:R-:W-:Y:S01]  /*4b70*/  LOP3.LUT R0, R53, UR4, RZ, 0x30, !PT ;  /* 0x0000000435007c12 */ /* 0x002fe2000f8e30ff */
[----:B------:R-:W-:Y:S01]  /*4b80*/  IMAD.MOV.U32 R9, RZ, RZ, RZ ;  /* 0x000000ffff097224 */ /* 0x000fe200078e00ff */
[----:B----4-:R-:W-:-:S13]  /*4b90*/  ISETP.NE.AND P0, PT, R47, R46, PT ;  /* 0x0000002e2f00720c */ /* 0x010fda0003f05270 */
[----:B--23--:R-:W-:Y:S05]  /*4ba0*/  @P0 BRA `(.L_x_55) ;  /* 0x0000000000080947 */ /* 0x00cfea0003800000 */
[----:B------:R-:W-:-:S05]  /*4bb0*/  IMAD R52, R13, 0x4, R5 ;  /* 0x000000040d347824 */ /* 0x000fca00078e0205 */
[----:B------:R1:W2:Y:S02]  /*4bc0*/  ATOMS.ADD R9, [R52], R3 ;  /* 0x000000033409738c */ /* 0x0002a40000000000 */
.L_x_55:
[----:B------:R-:W-:Y:S05]  /*4bd0*/  BSYNC.RECONVERGENT B0 ;  /* 0x0000000000007941 */ /* 0x000fea0003800200 */
.L_x_54:
[----:B------:R-:W-:Y:S01]  /*4be0*/  R2P PR, R0, 0x7f ;  /* 0x0000007f00007804 */ /* 0x000fe20000000000 */
[----:B------:R-:W3:Y:S01]  /*4bf0*/  S2R R53, SR_LEMASK ;  /* 0x0000000000357919 */ /* 0x000ee20000003a00 */
[----:B------:R-:W-:Y:S01]  /*4c00*/  IMAD.IADD R44, R7, 0x1, R44 ;  /* 0x00000001072c7824 */ /* 0x000fe200078e022c */
[----:B------:R-:W-:Y:S01]  /*4c10*/  BSSY.RECONVERGENT B0, `(.L_x_56) ;  /* 0x0000025000007945 */ /* 0x000fe20003800200 */
[----:B0-----:R-:W-:Y:S01]  /*4c20*/  IMAD.IADD R11, R11, 0x1, R49 ;  /* 0x000000010b0b7824 */ /* 0x001fe200078e0231 */
[----:B--2---:R0:W2:Y:S08]  /*4c30*/  SHFL.IDX PT, R46, R9, R46, 0x1f ;  /* 0x00001f2e092e7589 */ /* 0x0040b000000e0000 */
        /* <DEDUP_REMOVED lines=21> */
[----:B------:R-:W-:Y:S02]  /*4d90*/  VOTE.ANY R52, PT, P0 ;  /* 0x0000000000347806 */ /* 0x000fe400000e0100 */
[----:B------:R-:W-:Y:S02]  /*4da0*/  SHF.R.U32.HI R13, RZ, UR11, R36 ;  /* 0x0000000bff0d7c19 */ /* 0x000fe40008011624 */
[----:B------:R-:W-:Y:S02]  /*4db0*/  @!P0 LOP3.LUT R52, RZ, R52, RZ, 0x33, !PT ;  /* 0x00000034ff348212 */ /* 0x000fe400078e33ff */
[----:B------:R-:W-:Y:S02]  /*4dc0*/  LOP3.LUT R13, R13, UR4, RZ, 0x30, !PT ;  /* 0x000000040d0d7c12 */ /* 0x000fe4000f8e30ff */
[----:B------:R-:W-:-:S04]  /*4dd0*/  LOP3.LUT R7, R52, R7, RZ, 0xc0, !PT ;  /* 0x0000000734077212 */ /* 0x000fc800078ec0ff */
[----:B------:R-:W1:Y:S01]  /*4de0*/  FLO.U32 R52, R7 ;  /* 0x0000000700347300 */ /* 0x000e6200000e0000 */
[----:B---3--:R-:W-:Y:S01]  /*4df0*/  LOP3.LUT R49, R53, R7, RZ, 0xc0, !PT ;  /* 0x0000000735317212 */ /* 0x008fe200078ec0ff */
[----:B------:R-:W-:-:S06]  /*4e00*/  IMAD.MOV.U32 R53, RZ, RZ, RZ ;  /* 0x000000ffff357224 */ /* 0x000fcc00078e00ff */
[----:B------:R-:W3:Y:S01]  /*4e10*/  POPC R49, R49 ;  /* 0x0000003100317309 */ /* 0x000ee20000000000 */
[----:B-1----:R-:W-:-:S13]  /*4e20*/  ISETP.NE.AND P0, PT, R47, R52, PT ;  /* 0x000000342f00720c */ /* 0x002fda0003f05270 */
[----:B0-23--:R-:W-:Y:S05]  /*4e30*/  @P0 BRA `(.L_x_57) ;  /* 0x0000000000080947 */ /* 0x00dfea0003800000 */
[----:B------:R-:W-:-:S05]  /*4e40*/  IMAD R0, R0, 0x4, R5 ;  /* 0x0000000400007824 */ /* 0x000fca00078e0205 */
[----:B------:R0:W1:Y:S02]  /*4e50*/  ATOMS.ADD R53, [R0], R49 ;  /* 0x000000310035738c */ /* 0x0000640000000000 */
.L_x_57:
[----:B------:R-:W-:Y:S05]  /*4e60*/  BSYNC.RECONVERGENT B0 ;  /* 0x0000000000007941 */ /* 0x000fea0003800200 */
.L_x_56:
[----:B------:R-:W-:Y:S01]  /*4e70*/  R2P PR, R13, 0x7f ;  /* 0x0000007f0d007804 */ /* 0x000fe20000000000 */
[----:B-1----:R1:W2:Y:S01]  /*4e80*/  SHFL.IDX PT, R9, R53, R52, 0x1f ;  /* 0x00001f3435097589 */ /* 0x0022a200000e0000 */
[----:B------:R-:W-:Y:S01]  /*4e90*/  BSSY.RECONVERGENT B0, `(.L_x_58) ;  /* 0x0000026000007945 */ /* 0x000fe20003800200 */
[----:B-1----:R-:W1:Y:S10]  /*4ea0*/  S2R R53, SR_LEMASK ;  /* 0x0000000000357919 */ /* 0x002e740000003a00 */
[----:B0-----:R-:W-:-:S02]  /*4eb0*/  VOTE.ANY R0, PT, P0 ;  /* 0x0000000000007806 */ /* 0x001fc400000e0100 */
[----:B------:R-:W-:Y:S02]  /*4ec0*/  VOTE.ANY R7, PT, P1 ;  /* 0x0000000000077806 */ /* 0x000fe400008e0100 */
        /* <DEDUP_REMOVED lines=21> */
[----:B------:R-:W-:Y:S01]  /*5020*/  LOP3.LUT R7, R0, R7, RZ, 0xc0, !PT ;  /* 0x0000000700077212 */ /* 0x000fe200078ec0ff */
[----:B------:R-:W-:Y:S01]  /*5030*/  IMAD.IADD R0, R3, 0x1, R46 ;  /* 0x0000000103007824 */ /* 0x000fe200078e022e */
[----:B------:R-:W-:Y:S01]  /*5040*/  SHF.R.U32.HI R46, RZ, UR11, R34 ;  /* 0x0000000bff2e7c19 */ /* 0x000fe20008011622 */
[----:B--2---:R-:W-:Y:S01]  /*5050*/  IMAD.IADD R3, R49, 0x1, R9 ;  /* 0x0000000131037824 */ /* 0x004fe200078e0209 */
[----:B------:R-:W0:Y:S01]  /*5060*/  FLO.U32 R52, R7 ;  /* 0x0000000700347300 */ /* 0x000e2200000e0000 */
[----:B-1----:R-:W-:Y:S01]  /*5070*/  LOP3.LUT R9, R53, R7, RZ, 0xc0, !PT ;  /* 0x0000000735097212 */ /* 0x002fe200078ec0ff */
[----:B------:R-:W-:Y:S01]  /*5080*/  IMAD.MOV.U32 R49, RZ, RZ, RZ ;  /* 0x000000ffff317224 */ /* 0x000fe200078e00ff */
[----:B------:R-:W-:-:S05]  /*5090*/  LOP3.LUT R46, R46, UR4, RZ, 0x30, !PT ;  /* 0x000000042e2e7c12 */ /* 0x000fca000f8e30ff */
[----:B------:R-:W1:Y:S01]  /*50a0*/  POPC R9, R9 ;  /* 0x0000000900097309 */ /* 0x000e620000000000 */
[----:B0-----:R-:W-:-:S13]  /*50b0*/  ISETP.NE.AND P0, PT, R47, R52, PT ;  /* 0x000000342f00720c */ /* 0x001fda0003f05270 */
[----:B-1----:R-:W-:Y:S05]  /*50c0*/  @P0 BRA `(.L_x_59) ;  /* 0x0000000000080947 */ /* 0x002fea0003800000 */
[----:B------:R-:W-:-:S05]  /*50d0*/  IMAD R13, R13, 0x4, R5 ;  /* 0x000000040d0d7824 */ /* 0x000fca00078e0205 */
[----:B------:R0:W1:Y:S02]  /*50e0*/  ATOMS.ADD R49, [R13], R9 ;  /* 0x000000090d31738c */ /* 0x0000640000000000 */
.L_x_59:
[----:B------:R-:W-:Y:S05]  /*50f0*/  BSYNC.RECONVERGENT B0 ;  /* 0x0000000000007941 */ /* 0x000fea0003800200 */
.L_x_58:
[----:B------:R-:W-:Y:S01]  /*5100*/  R2P PR, R46, 0x7f ;  /* 0x0000007f2e007804 */ /* 0x000fe20000000000 */
[----:B-1----:R1:W2:Y:S01]  /*5110*/  SHFL.IDX PT, R52, R49, R52, 0x1f ;  /* 0x00001f3431347589 */ /* 0x0022a200000e0000 */
[----:B------:R-:W-:Y:S11]  /*5120*/  BSSY.RECONVERGENT B0, `(.L_x_60) ;  /* 0x0000022000007945 */ /* 0x000ff60003800200 */
[----:B------:R-:W-:-:S02]  /*5130*/  VOTE.ANY R7, PT, P0 ;  /* 0x0000000000077806 */ /* 0x000fc400000e0100 */
[----:B0-----:R-:W-:Y:S02]  /*5140*/  VOTE.ANY R13, PT, P1 ;  /* 0x00000000000d7806 */ /* 0x001fe400008e0100 */
        /* <DEDUP_REMOVED lines=21> */
[----:B-1----:R-:W-:Y:S01]  /*52a0*/  LOP3.LUT R49, R13, R7, RZ, 0xc0, !PT ;  /* 0x000000070d317212 */ /* 0x002fe200078ec0ff */
[----:B--2---:R-:W-:Y:S02]  /*52b0*/  IMAD.IADD R7, R9, 0x1, R52 ;  /* 0x0000000109077824 */ /* 0x004fe400078e0234 */
[----:B------:R-:W-:Y:S01]  /*52c0*/  IMAD.MOV.U32 R52, RZ, RZ, RZ ;  /* 0x000000ffff347224 */ /* 0x000fe200078e00ff */
[----:B------:R-:W0:Y:S01]  /*52d0*/  FLO.U32 R13, R49 ;  /* 0x00000031000d7300 */ /* 0x000e2200000e0000 */
[----:B------:R-:W-:-:S07]  /*52e0*/  LOP3.LUT R53, R53, R49, RZ, 0xc0, !PT ;  /* 0x0000003135357212 */ /* 0x000fce00078ec0ff */
[----:B------:R1:W2:Y:S01]  /*52f0*/  POPC R9, R53 ;  /* 0x0000003500097309 */ /* 0x0002a20000000000 */
[----:B0-----:R-:W-:-:S13]  /*5300*/  ISETP.NE.AND P0, PT, R47, R13, PT ;  /* 0x0000000d2f00720c */ /* 0x001fda0003f05270 */
[----:B-12---:R-:W-:Y:S05]  /*5310*/  @P0 BRA `(.L_x_61) ;  /* 0x0000000000080947 */ /* 0x006fea0003800000 */
[----:B------:R-:W-:-:S05]  /*5320*/  IMAD R46, R46, 0x4, R5 ;  /* 0x000000042e2e7824 */ /* 0x000fca00078e0205 */
[----:B------:R0:W1:Y:S02]  /*5330*/  ATOMS.ADD R52, [R46], R9 ;  /* 0x000000092e34738c */ /* 0x0000640000000000 */
.L_x_61:
[----:B------:R-:W-:Y:S05]  /*5340*/  BSYNC.RECONVERGENT B0 ;  /* 0x0000000000007941 */ /* 0x000fea0003800200 */
.L_x_60:
[----:B0-----:R-:W-:Y:S01]  /*5350*/  SHF.R.U32.HI R46, RZ, UR11, R32 ;  /* 0x0000000bff2e7c19 */ /* 0x001fe20008011620 */
[----:B-1----:R-:W0:Y:S01]  /*5360*/  SHFL.IDX PT, R52, R52, R13, 0x1f ;  /* 0x00001f0d34347589 */ /* 0x002e2200000e0000 */
[----:B------:R-:W-:Y:S02]  /*5370*/  BSSY.RECONVERGENT B0, `(.L_x_62) ;  /* 0x0000025000007945 */ /* 0x000fe40003800200 */
[----:B------:R-:W-:-:S04]  /*5380*/  LOP3.LUT R46, R46, UR4, RZ, 0x30, !PT ;  /* 0x000000042e2e7c12 */ /* 0x000fc8000f8e30ff */
[----:B------:R-:W-:-:S13]  /*5390*/  R2P PR, R46, 0x7f ;  /* 0x0000007f2e007804 */ /* 0x000fda0000000000 */
[----:B------:R-:W-:Y:S02]  /*53a0*/  VOTE.ANY R49, PT, P0 ;  /* 0x0000000000317806 */ /* 0x000fe400000e0100 */
[----:B------:R-:W-:Y:S02]  /*53b0*/  VOTE.ANY R53, PT, P1 ;  /* 0x0000000000357806 */ /* 0x000fe400008e0100 */
[----:B------:R-:W-:Y:S01]  /*53c0*/  @!P0 LOP3.LUT R49, RZ, R49, RZ, 0x33, !PT ;  /* 0x00000031ff318212 */ /* 0x000fe200078e33ff */
[----:B0-----:R-:W-:Y:S01]  /*53d0*/  IMAD.IADD R9, R9, 0x1, R52 ;  /* 0x0000000109097824 */ /* 0x001fe200078e0234 */
[----:B------:R-:W-:Y:S02]  /*53e0*/  @!P1 LOP3.LUT R53, RZ, R53, RZ, 0x33, !PT ;  /* 0x00000035ff359212 */ /* 0x000fe400078e33ff */
[----:B------:R-:W-:Y:S02]  /*53f0*/  VOTE.ANY R52, PT, P3 ;  /* 0x0000000000347806 */ /* 0x000fe400018e0100 */
[----:B------:R-:W-:-:S02]  /*5400*/  LOP3.LUT R49, R53, R49, RZ, 0xc0, !PT ;  /* 0x0000003135317212 */ /* 0x000fc400078ec0ff */
[----:B------:R-:W-:Y:S02]  /*5410*/  VOTE.ANY R53, PT, P2 ;  /* 0x0000000000357806 */ /* 0x000fe400010e0100 */
[----:B------:R-:W-:Y:S02]  /*5420*/  @!P3 LOP3.LUT R52, RZ, R52, RZ, 0x33, !PT ;  /* 0x00000034ff34b212 */ /* 0x000fe400078e33ff */
[----:B------:R-:W-:Y:S02]  /*5430*/  @!P2 LOP3.LUT R53, RZ, R53, RZ, 0x33, !PT ;  /* 0x00000035ff35a212 */ /* 0x000fe400078e33ff */
[----:B------:R-:W-:Y:S02]  /*5440*/  LOP3.LUT P0, RZ, R46, 0x80, RZ, 0xc0, !PT ;  /* 0x000000802eff7812 */ /* 0x000fe4000780c0ff */
[----:B------:R-:W-:Y:S02]  /*5450*/  LOP3.LUT R49, R53, R49, RZ, 0xc0, !PT ;  /* 0x0000003135317212 */ /* 0x000fe400078ec0ff */
[----:B------:R-:W0:Y:S02]  /*5460*/  S2R R53, SR_LEMASK ;  /* 0x0000000000357919 */ /* 0x000e240000003a00 */
        /* <DEDUP_REMOVED lines=13> */
[----:B------:R-:W1:Y:S01]  /*5540*/  FLO.U32 R52, R13 ;  /* 0x0000000d00347300 */ /* 0x000e6200000e0000 */
[----:B0-----:R-:W-:Y:S01]  /*5550*/  LOP3.LUT R49, R53, R13, RZ, 0xc0, !PT ;  /* 0x0000000d35317212 */ /* 0x001fe200078ec0ff */
[----:B------:R-:W-:-:S06]  /*5560*/  IMAD.MOV.U32 R53, RZ, RZ, RZ ;  /* 0x000000ffff357224 */ /* 0x000fcc00078e00ff */
[----:B------:R-:W0:Y:S01]  /*5570*/  POPC R49, R49 ;  /* 0x0000003100317309 */ /* 0x000e220000000000 */
[----:B-1----:R-:W-:-:S13]  /*5580*/  ISETP.NE.AND P0, PT, R47, R52, PT ;  /* 0x000000342f00720c */ /* 0x002fda0003f05270 */
[----:B0-----:R-:W-:Y:S05]  /*5590*/  @P0 BRA `(.L_x_63) ;  /* 0x0000000000080947 */ /* 0x001fea0003800000 */
[----:B------:R-:W-:-:S05]  /*55a0*/  IMAD R46, R46, 0x4, R5 ;  /* 0x000000042e2e7824 */ /* 0x000fca00078e0205 */
[----:B------:R0:W1:Y:S02]  /*55b0*/  ATOMS.ADD R53, [R46], R49 ;  /* 0x000000312e35738c */ /* 0x0000640000000000 */
.L_x_63:
[----:B------:R-:W-:Y:S05]  /*55c0*/  BSYNC.RECONVERGENT B0 ;  /* 0x0000000000007941 */ /* 0x000fea0003800200 */
.L_x_62:
[----:B01----:R0:W1:Y:S01]  /*55d0*/  SHFL.IDX PT, R46, R53, R52, 0x1f ;  /* 0x00001f34352e7589 */ /* 0x00306200000e0000 */
[----:B------:R-:W-:Y:S01]  /*55e0*/  SHF.R.U32.HI R13, RZ, UR11, R25 ;  /* 0x0000000bff0d7c19 */ /* 0x000fe20008011619 */
[----:B------:R-:W-:Y:S03]  /*55f0*/  BSSY.RECONVERGENT B0, `(.L_x_64) ;  /* 0x0000025000007945 */ /* 0x000fe60003800200 */
[----:B------:R-:W-:-:S04]  /*5600*/  LOP3.LUT R13, R13, UR4, RZ, 0x30, !PT ;  /* 0x000000040d0d7c12 */ /* 0x000fc8000f8e30ff */
[----:B------:R-:W-:Y:S01]  /*5610*/  R2P PR, R13, 0x7f ;  /* 0x0000007f0d007804 */ /* 0x000fe20000000000 */
[----:B0-----:R-:W0:-:S12]  /*5620*/  S2R R53, SR_LEMASK ;  /* 0x0000000000357919 */ /* 0x001e180000003a00 */
[----:B------:R-:W-:Y:S01]  /*5630*/  VOTE.ANY R52, PT, P1 ;  /* 0x0000000000347806 */ /* 0x000fe200008e0100 */
[----:B-1----:R-:W-:Y:S01]  /*5640*/  IMAD.IADD R46, R49, 0x1, R46 ;  /* 0x00000001312e7824 */ /* 0x002fe200078e022e */
        /* <DEDUP_REMOVED lines=23> */
[----:B------:R0:W1:Y:S02]  /*57c0*/  FLO.U32 R49, R52 ;  /* 0x0000003400317300 */ /* 0x00006400000e0000 */
[----:B0-----:R-:W-:Y:S01]  /*57d0*/  LOP3.LUT R52, R53, R52, RZ, 0xc0, !PT ;  /* 0x0000003435347212 */ /* 0x001fe200078ec0ff */
[----:B------:R-:W-:Y:S01]  /*57e0*/  IMAD.MOV.U32 R53, RZ, RZ, RZ ;  /* 0x000000ffff357224 */ /* 0x000fe200078e00ff */
[----:B-1----:R-:W-:-:S04]  /*57f0*/  ISETP.NE.AND P0, PT, R47, R49, PT ;  /* 0x000000312f00720c */ /* 0x002fc80003f05270 */
[----:B------:R-:W0:Y:S09]  /*5800*/  POPC R52, R52 ;  /* 0x0000003400347309 */ /* 0x000e320000000000 */
[----:B------:R-:W-:Y:S05]  /*5810*/  @P0 BRA `(.L_x_65) ;  /* 0x0000000000080947 */ /* 0x000fea0003800000 */
[----:B------:R-:W-:-:S05]  /*5820*/  IMAD R13, R13, 0x4, R5 ;  /* 0x000000040d0d7824 */ /* 0x000fca00078e0205 */
[----:B0-----:R1:W2:Y:S02]  /*5830*/  ATOMS.ADD R53, [R13], R52 ;  /* 0x000000340d35738c */ /* 0x0012a40000000000 */
.L_x_65:
[----:B------:R-:W-:Y:S05]  /*5840*/  BSYNC.RECONVERGENT B0 ;  /* 0x0000000000007941 */ /* 0x000fea0003800200 */
.L_x_64:
[----:B------:R-:W-:Y:S01]  /*5850*/  R2P PR, R35, 0x7f ;  /* 0x0000007f23007804 */ /* 0x000fe20000000000 */
[----:B--2---:R2:W0:Y:S01]  /*5860*/  SHFL.IDX PT, R53, R53, R49, 0x1f ;  /* 0x00001f3135357589 */ /* 0x00442200000e0000 */
[----:B------:R-:W-:Y:S11]  /*5870*/  BSSY.RECONVERGENT B0, `(.L_x_66) ;  /* 0x0000023000007945 */ /* 0x000ff60003800200 */
[----:B-1----:R-:W-:-:S02]  /*5880*/  VOTE.ANY R13, PT, P0 ;  /* 0x00000000000d7806 */ /* 0x002fc400000e0100 */
[----:B--2---:R-:W-:Y:S02]  /*5890*/  VOTE.ANY R49, PT, P1 ;  /* 0x0000000000317806 */ /* 0x004fe400008e0100 */
[----:B------:R-:W-:Y:S02]  /*58a0*/  @!P0 LOP3.LUT R13, RZ, R13, RZ, 0x33, !PT ;  /* 0x0000000dff0d8212 */ /* 0x000fe400078e33ff */
[----:B------:R-:W-:Y:S02]  /*58b0*/  @!P1 LOP3.LUT R49, RZ, R49, RZ, 0x33, !PT ;  /* 0x00000031ff319212 */ /* 0x000fe400078e33ff */
[----:B------:R-:W-:Y:S02]  /*58c0*/  LOP3.LUT P0, RZ, R35, 0x80, RZ, 0xc0, !PT ;  /* 0x0000008023ff7812 */ /* 0x000fe4000780c0ff */
[----:B------:R-:W-:Y:S02]  /*58d0*/  LOP3.LUT R13, R49, R13, RZ, 0xc0, !PT ;  /* 0x0000000d310d7212 */ /* 0x000fe400078ec0ff */
[----:B------:R-:W-:Y:S01]  /*58e0*/  VOTE.ANY R49, PT, P2 ;  /* 0x0000000000317806 */ /* 0x000fe200010e0100 */
[----:B0-----:R-:W-:-:S02]  /*58f0*/  IMAD.IADD R52, R52, 0x1, R53 ;  /* 0x0000000134347824 */ /* 0x001fc400078e0235 */
[----:B------:R-:W0:Y:S01]  /*5900*/  S2R R53, SR_LEMASK ;  /* 0x0000000000357919 */ /* 0x000e220000003a00 */
        /* <DEDUP_REMOVED lines=17> */
[----:B------:R-:W1:Y:S02]  /*5a20*/  FLO.U32 R13, R49 ;  /* 0x00000031000d7300 */ /* 0x000e6400000e0000 */
[----:B-1----:R-:W-:Y:S02]  /*5a30*/  ISETP.NE.AND P0, PT, R47, R13, PT ;  /* 0x0000000d2f00720c */ /* 0x002fe40003f05270 */
[----:B0-----:R-:W-:Y:S01]  /*5a40*/  LOP3.LUT R47, R53, R49, RZ, 0xc0, !PT ;  /* 0x00000031352f7212 */ /* 0x001fe200078ec0ff */
[----:B------:R-:W-:-:S05]  /*5a50*/  IMAD.MOV.U32 R53, RZ, RZ, RZ ;  /* 0x000000ffff357224 */ /* 0x000fca00078e00ff */
[----:B------:R-:W0:Y:S05]  /*5a60*/  POPC R47, R47 ;  /* 0x0000002f002f7309 */ /* 0x000e2a0000000000 */
[----:B------:R-:W-:Y:S05]  /*5a70*/  @P0 BRA `(.L_x_67) ;  /* 0x0000000000080947 */ /* 0x000fea0003800000 */
[----:B------:R-:W-:-:S05]  /*5a80*/  IMAD R5, R35, 0x4, R5 ;  /* 0x0000000423057824 */ /* 0x000fca00078e0205 */
[----:B0-----:R1:W2:Y:S02]  /*5a90*/  ATOMS.ADD R53, [R5], R47 ;  /* 0x0000002f0535738c */ /* 0x0012a40000000000 */
.L_x_67:
[----:B------:R-:W-:Y:S05]  /*5aa0*/  BSYNC.RECONVERGENT B0 ;  /* 0x0000000000007941 */ /* 0x000fea0003800200 */
.L_x_66:
[----:B------:R-:W-:Y:S01]  /*5ab0*/  BAR.SYNC.DEFER_BLOCKING 0x0 ;  /* 0x0000000000007b1d */ /* 0x000fe20000010000 */
[----:B------:R-:W-:Y:S02]  /*5ac0*/  ISETP.NE.AND P0, PT, R24, RZ, PT ;  /* 0x000000ff1800720c */ /* 0x000fe40003f05270 */
[----:B------:R-:W-:Y:S02]  /*5ad0*/  LOP3.LUT R35, R21, 0x80000000, RZ, 0x3c, !PT ;  /* 0x8000000015237812 */ /* 0x000fe400078e3cff */
[----:B------:R-:W-:Y:S01]  /*5ae0*/  LEA R27, R27, UR6, 0x2 ;  /* 0x000000061b1b7c11 */ /* 0x000fe2000f8e10ff */
[----:B------:R-:W-:Y:S01]  /*5af0*/  BSSY B1, `(.L_x_68) ;  /* 0x000005b000017945 */ /* 0x000fe20003800000 */
[----:B-1----:R-:W-:Y:S01]  /*5b00*/  LOP3.LUT R5, R20, 0x80000000, RZ, 0x3c, !PT ;  /* 0x8000000014057812 */ /* 0x002fe200078e3cff */
[----:B--2---:R1:W0:Y:S01]  /*5b10*/  SHFL.IDX PT, R24, R53, R13, 0x1f ;  /* 0x00001f0d35187589 */ /* 0x00422200000e0000 */
[----:B------:R-:W-:Y:S02]  /*5b20*/  LEA R4, R4, UR6, 0x2 ;  /* 0x0000000604047c11 */ /* 0x000fe4000f8e10ff */
[----:B------:R-:W-:-:S02]  /*5b30*/  LEA R8, R8, UR6, 0x2 ;  /* 0x0000000608087c11 */ /* 0x000fc4000f8e10ff */
[----:B------:R-:W-:Y:S02]  /*5b40*/  LOP3.LUT R21, R18, 0x80000000, RZ, 0x3c, !PT ;  /* 0x8000000012157812 */ /* 0x000fe400078e3cff */
[----:B------:R-:W-:Y:S02]  /*5b50*/  LEA R10, R10, UR6, 0x2 ;  /* 0x000000060a0a7c11 */ /* 0x000fe4000f8e10ff */
[----:B------:R-:W-:Y:S02]  /*5b60*/  LOP3.LUT R17, R17, 0x80000000, RZ, 0x3c, !PT ;  /* 0x8000000011117812 */ /* 0x000fe400078e3cff */
[----:B------:R-:W-:Y:S02]  /*5b70*/  LEA R12, R12, UR6, 0x2 ;  /* 0x000000060c0c7c11 */ /* 0x000fe4000f8e10ff */
[----:B-1----:R-:W-:Y:S02]  /*5b80*/  LOP3.LUT R13, R16, 0x80000000, RZ, 0x3c, !PT ;  /* 0x80000000100d7812 */ /* 0x002fe400078e3cff */
[----:B------:R-:W-:Y:S01]  /*5b90*/  LEA R48, R48, UR6, 0x2 ;  /* 0x0000000630307c11 */ /* 0x000fe2000f8e10ff */
[----:B------:R-:W-:Y:S01]  /*5ba0*/  STS [R27+-0x4], R35 ;  /* 0xfffffc231b007388 */ /* 0x000fe20000000800 */
[----:B------:R-:W-:-:S02]  /*5bb0*/  LOP3.LUT R16, R15, 0x80000000, RZ, 0x3c, !PT ;  /* 0x800000000f107812 */ /* 0x000fc400078e3cff */
[----:B------:R-:W-:Y:S01]  /*5bc0*/  LEA R45, R45, UR6, 0x2 ;  /* 0x000000062d2d7c11 */ /* 0x000fe2000f8e10ff */
[----:B------:R1:W-:Y:S01]  /*5bd0*/  STS [R4+-0x4], R5 ;  /* 0xfffffc0504007388 */ /* 0x0003e20000000800 */
[----:B------:R-:W-:Y:S02]  /*5be0*/  LOP3.LUT R15, R14, 0x80000000, RZ, 0x3c, !PT ;  /* 0x800000000e0f7812 */ /* 0x000fe400078e3cff */
[----:B------:R-:W-:Y:S01]  /*5bf0*/  LEA R26, R26, UR6, 0x2 ;  /* 0x000000061a1a7c11 */ /* 0x000fe2000f8e10ff */
[----:B------:R2:W-:Y:S01]  /*5c00*/  STS [R8+-0x4], R33 ;  /* 0xfffffc2108007388 */ /* 0x0005e20000000800 */
[----:B------:R-:W-:Y:S01]  /*5c10*/  LEA R14, R51, UR6, 0x2 ;  /* 0x00000006330e7c11 */ /* 0x000fe2000f8e10ff */
[----:B0-----:R-:W-:Y:S01]  /*5c20*/  IMAD.IADD R47, R47, 0x1, R24 ;  /* 0x000000012f2f7824 */ /* 0x001fe200078e0218 */
[----:B------:R-:W-:Y:S01]  /*5c30*/  LEA R19, R19, UR6, 0x2 ;  /* 0x0000000613137c11 */ /* 0x000fe2000f8e10ff */
[----:B------:R2:W-:Y:S01]  /*5c40*/  STS [R10+-0x4], R21 ;  /* 0xfffffc150a007388 */ /* 0x0005e20000000800 */
[----:B------:R-:W-:-:S02]  /*5c50*/  LEA R50, R50, UR6, 0x2 ;  /* 0x0000000632327c11 */ /* 0x000fc4000f8e10ff */
[----:B-1----:R-:W-:Y:S01]  /*5c60*/  LEA R5, R44, UR6, 0x2 ;  /* 0x000000062c057c11 */ /* 0x002fe2000f8e10ff */
[----:B------:R2:W-:Y:S01]  /*5c70*/  STS [R12+-0x4], R17 ;  /* 0xfffffc110c007388 */ /* 0x0005e20000000800 */
[----:B------:R-:W-:Y:S02]  /*5c80*/  LEA R4, R11, UR6, 0x2 ;  /* 0x000000060b047c11 */ /* 0x000fe4000f8e10ff */
[----:B------:R-:W-:Y:S01]  /*5c90*/  LEA R11, R0, UR6, 0x2 ;  /* 0x00000006000b7c11 */ /* 0x000fe2000f8e10ff */
[----:B------:R2:W-:Y:S01]  /*5ca0*/  STS [R48+-0x4], R13 ;  /* 0xfffffc0d30007388 */ /* 0x0005e20000000800 */
[----:B------:R-:W-:Y:S02]  /*5cb0*/  LEA R0, R3, UR6, 0x2 ;  /* 0x0000000603007c11 */ /* 0x000fe4000f8e10ff */
[----:B------:R-:W-:Y:S01]  /*5cc0*/  LEA R7, R7, UR6, 0x2 ;  /* 0x0000000607077c11 */ /* 0x000fe2000f8e10ff */
[----:B------:R2:W-:Y:S01]  /*5cd0*/  STS [R45+-0x4], R16 ;  /* 0xfffffc102d007388 */ /* 0x0005e20000000800 */
[----:B------:R-:W-:-:S02]  /*5ce0*/  LEA R9, R9, UR6, 0x2 ;  /* 0x0000000609097c11 */ /* 0x000fc4000f8e10ff */
[----:B------:R-:W-:Y:S01]  /*5cf0*/  LEA R3, R46, UR6, 0x2 ;  /* 0x000000062e037c11 */ /* 0x000fe2000f8e10ff */
[----:B------:R2:W-:Y:S01]  /*5d00*/  STS [R26+-0x4], R15 ;  /* 0xfffffc0f1a007388 */ /* 0x0005e20000000800 */
[----:B------:R-:W-:Y:S02]  /*5d10*/  LEA R52, R52, UR6, 0x2 ;  /* 0x0000000634347c11 */ /* 0x000fe4000f8e10ff */
[----:B------:R-:W-:Y:S01]  /*5d20*/  LOP3.LUT R2, R2, 0x80000000, RZ, 0x3c, !PT ;  /* 0x8000000002027812 */ /* 0x000fe200078e3cff */
[----:B------:R2:W-:Y:S01]  /*5d30*/  STS [R14+-0x4], R43 ;  /* 0xfffffc2b0e007388 */ /* 0x0005e20000000800 */
[----:B------:R-:W-:-:S03]  /*5d40*/  LEA R47, R47, UR6, 0x2 ;  /* 0x000000062f2f7c11 */ /* 0x000fc6000f8e10ff */
[----:B------:R2:W-:Y:S04]  /*5d50*/  STS [R19+-0x4], R42 ;  /* 0xfffffc2a13007388 */ /* 0x0005e80000000800 */
        /* <DEDUP_REMOVED lines=9> */
[----:B------:R2:W-:Y:S01]  /*5df0*/  STS [R47+-0x4], R2 ;  /* 0xfffffc022f007388 */ /* 0x0005e20000000800 */
[----:B------:R-:W-:Y:S05]  /*5e00*/  @P0 BRA `(.L_x_69) ;  /* 0x0000000000a40947 */ /* 0x000fea0003800000 */
[----:B------:R-:W3:Y:S01]  /*5e10*/  LDG.E R31, desc[UR8][R30.64] ;  /* 0x000000081e1f7981 */ /* 0x000ee2000c1e1900 */
[----:B------:R-:W-:Y:S01]  /*5e20*/  UISETP.GE.AND UP0, UPT, UR10, 0x1, UPT ;  /* 0x000000010a00788c */ /* 0x000fe2000bf06270 */
[----:B--2---:R-:W-:Y:S02]  /*5e30*/  IMAD.MOV.U32 R4, RZ, RZ, R23 ;  /* 0x000000ffff047224 */ /* 0x004fe400078e0017 */
[----:B---3--:R-:W-:-:S05]  /*5e40*/  IMAD.IADD R0, R31, 0x1, -R6 ;  /* 0x000000011f007824 */ /* 0x008fca00078e0a06 */
[----:B------:R0:W-:Y:S01]  /*5e50*/  STS [R22+0x7800], R0 ;  /* 0x0078000016007388 */ /* 0x0001e20000000800 */
[----:B------:R-:W-:Y:S05]  /*5e60*/  BRA.U !UP0, `(.L_x_70) ;  /* 0x00000001086c7547 */ /* 0x000fea000b800000 */
[----:B------:R-:W-:Y:S01]  /*5e70*/  BSSY B0, `(.L_x_71) ;  /* 0x0000019000007945 */ /* 0x000fe20003800000 */
[----:B0-----:R-:W-:Y:S02]  /*5e80*/  IMAD.MOV.U32 R0, RZ, RZ, -0x1 ;  /* 0xffffffffff007424 */ /* 0x001fe400078e00ff */
[----:B------:R-:W-:Y:S02]  /*5e90*/  IMAD.U32 R5, RZ, RZ, UR10 ;  /* 0x0000000aff057e24 */ /* 0x000fe4000f8e00ff */
[----:B------:R-:W-:-:S07]  /*5ea0*/  IMAD.MOV.U32 R4, RZ, RZ, R23 ;  /* 0x000000ffff047224 */ /* 0x000fce00078e0017 */
.L_x_75:
[----:B------:R-:W0:Y:S01]  /*5eb0*/  LDC.64 R2, c[0x0][0x380] ;  /* 0x0000e000ff027b82 */ /* 0x000e220000000a00 */
[----:B------:R-:W-:Y:S01]  /*5ec0*/  VIADD R9, R5, 0xffffffff ;  /* 0xffffffff05097836 */ /* 0x000fe20000000000 */
[----:B------:R-:W-:Y:S03]  /*5ed0*/  BSSY B2, `(.L_x_72) ;  /* 0x0000008000027945 */ /* 0x000fe60003800000 */
[----:B------:R-:W-:-:S04]  /*5ee0*/  IMAD R7, R9, 0x100, R29 ;  /* 0x0000010009077824 */ /* 0x000fc800078e021d */
[----:B0-----:R-:W-:-:S07]  /*5ef0*/  IMAD.WIDE R2, R7, 0x4, R2 ;  /* 0x0000000407027825 */ /* 0x001fce00078e0202 */
.L_x_73:
[----:B------:R-:W-:Y:S05]  /*5f00*/  YIELD ;  /* 0x0000000000007946 */ /* 0x000fea0003800000 */
[----:B------:R0:W-:Y:S06]  /*5f10*/  MEMBAR.SC.CTA ;  /* 0x0000000000007992 */ /* 0x0001ec0000000000 */
[----:B0-----:R-:W2:Y:S02]  /*5f20*/  LDG.E.STRONG.SYS R7, desc[UR8][R2.64] ;  /* 0x0000000802077981 */ /* 0x001ea4000c1f5900 */
[----:B--2---:R-:W-:-:S13]  /*5f30*/  ISETP.NE.AND P0, PT, R7, RZ, PT ;  /* 0x000000ff0700720c */ /* 0x004fda0003f05270 */
[----:B------:R-:W-:Y:S05]  /*5f40*/  @!P0 BRA `(.L_x_73) ;  /* 0xfffffffc00ec8947 */ /* 0x000fea000383ffff */
[----:B------:R-:W-:Y:S05]  /*5f50*/  BSYNC B2 ;  /* 0x0000000000027941 */ /* 0x000fea0003800000 */
.L_x_72:
[----:B------:R-:W-:Y:S01]  /*5f60*/  BSSY.RECONVERGENT B2, `(.L_x_74) ;  /* 0x0000006000027945 */ /* 0x000fe20003800200 */
[C---:B------:R-:W-:Y:S02]  /*5f70*/  ISETP.GT.AND P0, PT, R7.reuse, -0x1, PT ;  /* 0xffffffff0700780c */ /* 0x040fe40003f04270 */
[----:B------:R-:W-:Y:S01]  /*5f80*/  LOP3.LUT R7, R7, 0x3fffffff, RZ, 0xc0, !PT ;  /* 0x3fffffff07077812 */ /* 0x000fe200078ec0ff */
[----:B------:R-:W-:Y:S05]  /*5f90*/  WARPSYNC.EXCLUSIVE R0 ;  /* 0x0000000000007348 */ /* 0x000fea0003a00000 */
[----:B------:R-:W-:-:S05]  /*5fa0*/  IMAD.IADD R4, R7, 0x1, R4 ;  /* 0x0000000107047824 */ /* 0x000fca00078e0204 */
[----:B------:R-:W-:-:S07]  /*5fb0*/  VOTE.ANY R0, PT, P0 ;  /* 0x0000000000007806 */ /* 0x000fce00000e0100 */
[----:B------:R-:W-:Y:S05]  /*5fc0*/  BSYNC.RECONVERGENT B2 ;  /* 0x0000000000027941 */ /* 0x000fea0003800200 */
.L_x_74:
[----:B------:R-:W-:Y:S01]  /*5fd0*/  ISETP.GT.U32.AND P1, PT, R5, 0x1, PT ;  /* 0x000000010500780c */ /* 0x000fe20003f24070 */
[----:B------:R-:W-:-:S12]  /*5fe0*/  IMAD.MOV.U32 R5, RZ, RZ, R9 ;  /* 0x000000ffff057224 */ /* 0x000fd800078e0009 */
[----:B------:R-:W-:Y:S05]  /*5ff0*/  @P0 BRA P1, `(.L_x_75) ;  /* 0xfffffffc00ac0947 */ /* 0x000fea000083ffff */
[----:B------:R-:W-:Y:S05]  /*6000*/  BSYNC B0 ;  /* 0x0000000000007941 */ /* 0x000fea0003800000 */
.L_x_71:
[----:B------:R1:W2:Y:S02]  /*6010*/  LDS R0, [R22+0x7800] ;  /* 0x0078000016007984 */ /* 0x0002a40000000800 */
.L_x_70:
[----:B------:R-:W3:Y:S01]  /*6020*/  LDC.64 R2, c[0x0][0x380] ;  /* 0x0000e000ff027b82 */ /* 0x000ee20000000a00 */
[----:B------:R-:W-:Y:S01]  /*6030*/  IMAD.U32 R9, RZ, RZ, UR10 ;  /* 0x0000000aff097e24 */ /* 0x000fe2000f8e00ff */
[----:B--2---:R-:W-:Y:S02]  /*6040*/  IADD3 R7, PT, PT, R0, R4, -R23 ;  /* 0x0000000400077210 */ /* 0x004fe40007ffe817 */
[----:B------:R-:W-:Y:S01]  /*6050*/  LOP3.LUT R5, R4, 0x80000000, RZ, 0xfc, !PT ;  /* 0x8000000004057812 */ /* 0x000fe200078efcff */
[----:B------:R-:W-:Y:S02]  /*6060*/  IMAD R9, R9, 0x100, R29 ;  /* 0x0000010009097824 */ /* 0x000fe400078e021d */
[----:B------:R4:W-:Y:S02]  /*6070*/  STS [R22+0x7800], R7 ;  /* 0x0078000716007388 */ /* 0x0009e40000000800 */
[----:B---3--:R-:W-:-:S05]  /*6080*/  IMAD.WIDE R2, R9, 0x4, R2 ;  /* 0x0000000409027825 */ /* 0x008fca00078e0202 */
[----:B------:R4:W-:Y:S02]  /*6090*/  STG.E.STRONG.SYS desc[UR8][R2.64], R5 ;  /* 0x0000000502007986 */ /* 0x0009e4000c115908 */
.L_x_69:
[----:B------:R-:W-:Y:S05]  /*60a0*/  BSYNC B1 ;  /* 0x0000000000017941 */ /* 0x000fea0003800000 */
.L_x_68:
[----:B--2-4-:R-:W2:Y:S01]  /*60b0*/  LDC.64 R2, c[0x0][0x390] ;  /* 0x0000e400ff027b82 */ /* 0x014ea20000000a00 */
        /* <DEDUP_REMOVED lines=8> */
[----:B------:R-:W-:-:S13]  /*6140*/  ISETP.GT.U32.OR P0, PT, R29, 0xff, P0 ;  /* 0x000000ff1d00780c */ /* 0x000fda0000704470 */
[----:B0-----:R-:W0:Y:S01]  /*6150*/  @!P0 LDS R0, [R22+0x7800] ;  /* 0x0078000016008984 */ /* 0x001e220000000800 */
[----:B------:R-:W2:Y:S02]  /*6160*/  @!P0 LDC.64 R2, c[0x0][0x390] ;  /* 0x0000e400ff028b82 */ /* 0x000ea40000000a00 */
[----:B--2---:R-:W-:Y:S01]  /*6170*/  @!P0 IMAD.WIDE.U32 R2, R29, 0x4, R2 ;  /* 0x000000041d028825 */ /* 0x004fe200078e0002 */
[----:B0-----:R-:W-:-:S05]  /*6180*/  @!P0 IADD3 R23, PT, PT, R0, R6, R23 ;  /* 0x0000000600178210 */ /* 0x001fca0007ffe017 */
[----:B------:R0:W-:Y:S01]  /*6190*/  @!P0 STG.E desc[UR8][R2.64], R23 ;  /* 0x0000001702008986 */ /* 0x0001e2000c101908 */
[----:B------:R-:W-:Y:S06]  /*61a0*/  BAR.SYNC.DEFER_BLOCKING 0x0 ;  /* 0x0000000000007b1d */ /* 0x000fec0000010000 */
[----:B------:R-:W-:Y:S05]  /*61b0*/  @P1 BRA `(.L_x_76) ;  /* 0x0000000c002c1947 */ /* 0x000fea0003800000 */
[----:B------:R-:W0:Y:S01]  /*61c0*/  LDS R0, [R22] ;  /* 0x0000000016007984 */ /* 0x000e220000000800 */
[----:B------:R-:W0:Y:S02]  /*61d0*/  LDCU UR5, c[0x0][0x3c4] ;  /* 0x00007880ff0577ac */ /* 0x000e240008000800 */
[----:B0-----:R-:W-:Y:S02]  /*61e0*/  SHF.R.U32.HI R2, RZ, UR5, R0 ;  /* 0x00000005ff027c19 */ /* 0x001fe40008011600 */
[----:B------:R-:W-:Y:S02]  /*61f0*/  LOP3.LUT R9, R0, 0x80000000, RZ, 0x3c, !PT ;  /* 0x8000000000097812 */ /* 0x000fe400078e3cff */
[----:B------:R-:W-:-:S04]  /*6200*/  LOP3.LUT R2, R2, UR4, RZ, 0x30, !PT ;  /* 0x0000000402027c12 */ /* 0x000fc8000f8e30ff */
[----:B------:R-:W-:Y:S02]  /*6210*/  LEA R7, R2, UR6, 0x2 ;  /* 0x0000000602077c11 */ /* 0x000fe4000f8e10ff */
[----:B------:R-:W0:Y:S03]  /*6220*/  LDC.64 R2, c[0x0][0x3a0] ;  /* 0x0000e800ff027b82 */ /* 0x000e260000000a00 */
[----:B------:R-:W2:Y:S02]  /*6230*/  LDS R5, [R7+0x7800] ;  /* 0x0078000007057984 */ /* 0x000ea40000000800 */
[----:B--2---:R-:W-:-:S04]  /*6240*/  IMAD.IADD R5, R5, 0x1, R29 ;  /* 0x0000000105057824 */ /* 0x004fc800078e021d */
[----:B0-----:R-:W-:-:S05]  /*6250*/  IMAD.WIDE.U32 R4, R5, 0x4, R2 ;  /* 0x0000000405047825 */ /* 0x001fca00078e0002 */
[----:B------:R-:W-:Y:S01]  /*6260*/  STG.E desc[UR8][R4.64], R9 ;  /* 0x0000000904007986 */ /* 0x000fe2000c101908 */
[----:B------:R-:W-:-:S03]  /*6270*/  NOP ;  /* 0x0000000000007918 */ /* 0x000fc60000000000 */
[----:B------:R-:W0:Y:S02]  /*6280*/  LDS R0, [R22+0x600] ;  /* 0x0006000016007984 */ /* 0x000e240000000800 */
[----:B0-----:R-:W-:Y:S02]  /*6290*/  SHF.R.U32.HI R6, RZ, UR5, R0 ;  /* 0x00000005ff067c19 */ /* 0x001fe40008011600 */
[----:B------:R-:W-:Y:S02]  /*62a0*/  LOP3.LUT R11, R0, 0x80000000, RZ, 0x3c, !PT ;  /* 0x80000000000b7812 */ /* 0x000fe400078e3cff */
[----:B------:R-:W-:-:S04]  /*62b0*/  LOP3.LUT R6, R6, UR4, RZ, 0x30, !PT ;  /* 0x0000000406067c12 */ /* 0x000fc8000f8e30ff */
[----:B------:R-:W-:-:S05]  /*62c0*/  LEA R8, R6, UR6, 0x2 ;  /* 0x0000000606087c11 */ /* 0x000fca000f8e10ff */
[----:B------:R-:W0:Y:S02]  /*62d0*/  LDS R7, [R8+0x7800] ;  /* 0x0078000008077984 */ /* 0x000e240000000800 */
[----:B0-----:R-:W-:-:S05]  /*62e0*/  IADD3 R7, PT, PT, R29, 0x180, R7 ;  /* 0x000001801d077810 */ /* 0x001fca0007ffe007 */
[----:B------:R-:W-:-:S05]  /*62f0*/  IMAD.WIDE.U32 R6, R7, 0x4, R2 ;  /* 0x0000000407067825 */ /* 0x000fca00078e0002 */
        /* <DEDUP_REMOVED lines=181> */
[----:B------:R-:W-:Y:S01]  /*6e50*/  NOP ;  /* 0x0000000000007918 */ /* 0x000fe20000000000 */
[----:B------:R-:W-:Y:S05]  /*6e60*/  EXIT ;  /* 0x000000000000794d */ /* 0x000fea0003800000 */
.L_x_76:
[----:B0-----:R-:W-:Y:S01]  /*6e70*/  IMAD.U32 R3, RZ, RZ, UR10 ;  /* 0x0000000aff037e24 */ /* 0x001fe2000f8e00ff */
[----:B------:R-:W-:Y:S01]  /*6e80*/  BSSY.RECONVERGENT B0, `(.L_x_77) ;  /* 0x0000014000007945 */ /* 0x000fe20003800200 */
[----:B------:R-:W-:Y:S02]  /*6e90*/  VIADD R8, R29, 0x180 ;  /* 0x000001801d087836 */ /* 0x000fe40000000000 */
[----:B------:R-:W-:Y:S02]  /*6ea0*/  IMAD R3, R3, -0x1e00, R4 ;  /* 0xffffe20003037824 */ /* 0x000fe400078e0204 */
[C---:B------:R-:W-:Y:S02]  /*6eb0*/  VIADD R10, R29.reuse, 0x300 ;  /* 0x000003001d0a7836 */ /* 0x040fe40000000000 */
[C---:B------:R-:W-:Y:S01]  /*6ec0*/  VIADD R6, R29.reuse, 0x480 ;  /* 0x000004801d067836 */ /* 0x040fe20000000000 */
[-C--:B------:R-:W-:Y:S02]  /*6ed0*/  ISETP.GE.AND P0, PT, R29, R3.reuse, PT ;  /* 0x000000031d00720c */ /* 0x080fe40003f06270 */
[----:B------:R-:W-:-:S02]  /*6ee0*/  ISETP.GE.AND P1, PT, R8, R3, PT ;  /* 0x000000030800720c */ /* 0x000fc40003f26270 */
[----:B------:R-:W-:-:S09]  /*6ef0*/  ISETP.GE.AND P2, PT, R10, R3, PT ;  /* 0x000000030a00720c */ /* 0x000fd20003f46270 */
[----:B------:R-:W-:Y:S05]  /*6f00*/  @P0 BRA `(.L_x_78) ;  /* 0x00000000002c0947 */ /* 0x000fea0003800000 */
[----:B------:R-:W0:Y:S01]  /*6f10*/  LDS R0, [R22] ;  /* 0x0000000016007984 */ /* 0x000e220000000800 */
[----:B------:R-:W0:Y:S01]  /*6f20*/  LDCU UR5, c[0x0][0x3c4] ;  /* 0x00007880ff0577ac */ /* 0x000e220008000800 */
[----:B------:R-:W2:Y:S01]  /*6f30*/  LDC.64 R4, c[0x0][0x3a0] ;  /* 0x0000e800ff047b82 */ /* 0x000ea20000000a00 */
[----:B0-----:R-:W-:-:S04]  /*6f40*/  SHF.R.U32.HI R2, RZ, UR5, R0 ;  /* 0x00000005ff027c19 */ /* 0x001fc80008011600 */
[----:B------:R-:W-:-:S04]  /*6f50*/  LOP3.LUT R2, R2, UR4, RZ, 0x30, !PT ;  /* 0x0000000402027c12 */ /* 0x000fc8000f8e30ff */
[----:B------:R-:W-:-:S05]  /*6f60*/  LEA R2, R2, UR6, 0x2 ;  /* 0x0000000602027c11 */ /* 0x000fca000f8e10ff */
[----:B------:R-:W0:Y:S02]  /*6f70*/  LDS R7, [R2+0x7800] ;  /* 0x0078000002077984 */ /* 0x000e240000000800 */
[----:B0-----:R-:W-:Y:S01]  /*6f80*/  IMAD.IADD R9, R7, 0x1, R29 ;  /* 0x0000000107097824 */ /* 0x001fe200078e021d */
[----:B------:R-:W-:-:S03]  /*6f90*/  LOP3.LUT R7, R0, 0x80000000, RZ, 0x3c, !PT ;  /* 0x8000000000077812 */ /* 0x000fc600078e3cff */
[----:B--2---:R-:W-:-:S05]  /*6fa0*/  IMAD.WIDE.U32 R4, R9, 0x4, R4 ;  /* 0x0000000409047825 */ /* 0x004fca00078e0004 */
[----:B------:R0:W-:Y:S02]  /*6fb0*/  STG.E desc[UR8][R4.64], R7 ;  /* 0x0000000704007986 */ /* 0x0001e4000c101908 */
.L_x_78:
[----:B------:R-:W-:Y:S05]  /*6fc0*/  BSYNC.RECONVERGENT B0 ;  /* 0x0000000000007941 */ /* 0x000fea0003800200 */
.L_x_77:
[----:B------:R-:W-:Y:S01]  /*6fd0*/  NOP ;  /* 0x0000000000007918 */ /* 0x000fe20000000000 */
[----:B------:R-:W-:Y:S04]  /*6fe0*/  BSSY.RECONVERGENT B0, `(.L_x_79) ;  /* 0x000000d000007945 */ /* 0x000fe80003800200 */
[----:B------:R-:W-:Y:S05]  /*6ff0*/  @P1 BRA `(.L_x_80) ;  /* 0x00000000002c1947 */ /* 0x000fea0003800000 */
[----:B------:R-:W2:Y:S01]  /*7000*/  LDS R0, [R22+0x600] ;  /* 0x0006000016007984 */ /* 0x000ea20000000800 */
[----:B------:R-:W2:Y:S01]  /*7010*/  LDCU UR5, c[0x0][0x3c4] ;  /* 0x00007880ff0577ac */ /* 0x000ea20008000800 */
[----:B0-----:R-:W0:Y:S01]  /*7020*/  LDC.64 R4, c[0x0][0x3a0] ;  /* 0x0000e800ff047b82 */ /* 0x001e220000000a00 */
[----:B--2---:R-:W-:-:S04]  /*7030*/  SHF.R.U32.HI R2, RZ, UR5, R0 ;  /* 0x00000005ff027c19 */ /* 0x004fc80008011600 */
[----:B------:R-:W-:-:S04]  /*7040*/  LOP3.LUT R2, R2, UR4, RZ, 0x30, !PT ;  /* 0x0000000402027c12 */ /* 0x000fc8000f8e30ff */
[----:B------:R-:W-:-:S05]  /*7050*/  LEA R2, R2, UR6, 0x2 ;  /* 0x0000000602027c11 */ /* 0x000fca000f8e10ff */
[----:B------:R-:W2:Y:S02]  /*7060*/  LDS R7, [R2+0x7800] ;  /* 0x0078000002077984 */ /* 0x000ea40000000800 */
[----:B--2---:R-:W-:Y:S01]  /*7070*/  IMAD.IADD R9, R8, 0x1, R7 ;  /* 0x0000000108097824 */ /* 0x004fe200078e0207 */
[----:B------:R-:W-:-:S03]  /*7080*/  LOP3.LUT R7, R0, 0x80000000, RZ, 0x3c, !PT ;  /* 0x8000000000077812 */ /* 0x000fc600078e3cff */
[----:B0-----:R-:W-:-:S05]  /*7090*/  IMAD.WIDE.U32 R4, R9, 0x4, R4 ;  /* 0x0000000409047825 */ /* 0x001fca00078e0004 */
[----:B------:R2:W-:Y:S02]  /*70a0*/  STG.E desc[UR8][R4.64], R7 ;  /* 0x0000000704007986 */ /* 0x0005e4000c101908 */
.L_x_80:
[----:B------:R-:W-:Y:S05]  /*70b0*/  BSYNC.RECONVERGENT B0 ;  /* 0x0000000000007941 */ /* 0x000fea0003800200 */
.L_x_79:
[----:B------:R-:W-:Y:S01]  /*70c0*/  NOP ;  /* 0x0000000000007918 */ /* 0x000fe20000000000 */
[----:B------:R-:W-:Y:S01]  /*70d0*/  BSSY.RECONVERGENT B0, `(.L_x_81) ;  /* 0x000000e000007945 */ /* 0x000fe20003800200 */
[----:B------:R-:W-:-:S03]  /*70e0*/  VIADD R12, R29, 0x600 ;  /* 0x000006001d0c7836 */ /* 0x000fc60000000000 */
[----:B------:R-:W-:Y:S05]  /*70f0*/  @P2 BRA `(.L_x_82) ;  /* 0x00000000002c2947 */ /* 0x000fea0003800000 */
[----:B------:R-:W3:Y:S01]  /*7100*/  LDS R0, [R22+0xc00] ;  /* 0x000c000016007984 */ /* 0x000ee20000000800 */
[----:B------:R-:W3:Y:S01]  /*7110*/  LDCU UR5, c[0x0][0x3c4] ;  /* 0x00007880ff0577ac */ /* 0x000ee20008000800 */
[----:B0-2---:R-:W0:Y:S01]  /*7120*/  LDC.64 R4, c[0x0][0x3a0] ;  /* 0x0000e800ff047b82 */ /* 0x005e220000000a00 */
[----:B---3--:R-:W-:-:S04]  /*7130*/  SHF.R.U32.HI R2, RZ, UR5, R0 ;  /* 0x00000005ff027c19 */ /* 0x008fc80008011600 */
[----:B------:R-:W-:-:S04]  /*7140*/  LOP3.LUT R2, R2, UR4, RZ, 0x30, !PT ;  /* 0x0000000402027c12 */ /* 0x000fc8000f8e30ff */
[----:B------:R-:W-:-:S05]  /*7150*/  LEA R2, R2, UR6, 0x2 ;  /* 0x0000000602027c11 */ /* 0x000fca000f8e10ff */
[----:B------:R-:W2:Y:S02]  /*7160*/  LDS R7, [R2+0x7800] ;  /* 0x0078000002077984 */ /* 0x000ea40000000800 */
[----:B--2---:R-:W-:Y:S01]  /*7170*/  IMAD.IADD R9, R10, 0x1, R7 ;  /* 0x000000010a097824 */ /* 0x004fe200078e0207 */
[----:B------:R-:W-:-:S03]  /*7180*/  LOP3.LUT R7, R0, 0x80000000, RZ, 0x3c, !PT ;  /* 0x8000000000077812 */ /* 0x000fc600078e3cff */
[----:B0-----:R-:W-:-:S05]  /*7190*/  IMAD.WIDE.U32 R4, R9, 0x4, R4 ;  /* 0x0000000409047825 */ /* 0x001fca00078e0004 */
[----:B------:R3:W-:Y:S02]  /*71a0*/  STG.E desc[UR8][R4.64], R7 ;  /* 0x0000000704007986 */ /* 0x0007e4000c101908 */
.L_x_82:
[----:B------:R-:W-:Y:S05]  /*71b0*/  BSYNC.RECONVERGENT B0 ;  /* 0x0000000000007941 */ /* 0x000fea0003800200 */
.L_x_81:
[-C--:B------:R-:W-:Y:S01]  /*71c0*/  ISETP.GE.AND P6, PT, R6, R3.reuse, PT ;  /* 0x000000030600720c */ /* 0x080fe20003fc6270 */
[C---:B------:R-:W-:Y:S01]  /*71d0*/  VIADD R14, R29.reuse, 0x780 ;  /* 0x000007801d0e7836 */ /* 0x040fe20000000000 */
[----:B------:R-:W-:Y:S01]  /*71e0*/  ISETP.GE.AND P2, PT, R12, R3, PT ;  /* 0x000000030c00720c */ /* 0x000fe20003f46270 */
[C---:B------:R-:W-:Y:S01]  /*71f0*/  VIADD R16, R29.reuse, 0x900 ;  /* 0x000009001d107836 */ /* 0x040fe20000000000 */
[C---:B0-23--:R-:W-:Y:S01]  /*7200*/  LOP3.LUT R4, R29.reuse, 0xc00, RZ, 0xfc, !PT ;  /* 0x00000c001d047812 */ /* 0x04dfe200078efcff */
[C---:B------:R-:W-:Y:S01]  /*7210*/  VIADD R8, R29.reuse, 0xa80 ;  /* 0x00000a801d087836 */ /* 0x040fe20000000000 */
[----:B------:R-:W-:Y:S01]  /*7220*/  NOP ;  /* 0x0000000000007918 */ /* 0x000fe20000000000 */
[C---:B------:R-:W-:Y:S01]  /*7230*/  VIADD R2, R29.reuse, 0xd80 ;  /* 0x00000d801d027836 */ /* 0x040fe20000000000 */
[----:B------:R-:W-:Y:S01]  /*7240*/  BSSY.RECONVERGENT B0, `(.L_x_83) ;  /* 0x0000015000007945 */ /* 0x000fe20003800200 */
[----:B------:R-:W-:Y:S01]  /*7250*/  VIADD R0, R29, 0xf00 ;  /* 0x00000f001d007836 */ /* 0x000fe20000000000 */
[----:B------:R-:W-:-:S02]  /*7260*/  P2R R13, PR, RZ, 0x4 ;  /* 0x00000004ff0d7803 */ /* 0x000fc40000000000 */
[-C--:B------:R-:W-:Y:S02]  /*7270*/  ISETP.GE.AND P0, PT, R14, R3.reuse, PT ;  /* 0x000000030e00720c */ /* 0x080fe40003f06270 */
[-C--:B------:R-:W-:Y:S02]  /*7280*/  ISETP.GE.AND P1, PT, R16, R3.reuse, PT ;  /* 0x000000031000720c */ /* 0x080fe40003f26270 */
[-C--:B------:R-:W-:Y:S02]  /*7290*/  ISETP.GE.AND P2, PT, R8, R3.reuse, PT ;  /* 0x000000030800720c */ /* 0x080fe40003f46270 */
[-C--:B------:R-:W-:Y:S02]  /*72a0*/  ISETP.GE.AND P3, PT, R4, R3.reuse, PT ;  /* 0x000000030400720c */ /* 0x080fe40003f66270 */
[-C--:B------:R-:W-:Y:S02]  /*72b0*/  ISETP.GE.AND P4, PT, R2, R3.reuse, PT ;  /* 0x000000030200720c */ /* 0x080fe40003f86270 */
[----:B------:R-:W-:Y:S01]  /*72c0*/  ISETP.GE.AND P5, PT, R0, R3, PT ;  /* 0x000000030000720c */ /* 0x000fe20003fa6270 */
[----:B------:R-:W-:-:S12]  /*72d0*/  @P6 BRA `(.L_x_84) ;  /* 0x00000000002c6947 */ /* 0x000fd80003800000 */
[----:B------:R-:W0:Y:S01]  /*72e0*/  LDS R5, [R22+0x1200] ;  /* 0x0012000016057984 */ /* 0x000e220000000800 */
[----:B------:R-:W0:Y:S01]  /*72f0*/  LDCU UR5, c[0x0][0x3c4] ;  /* 0x00007880ff0577ac */ /* 0x000e220008000800 */
[----:B------:R-:W2:Y:S01]  /*7300*/  LDC.64 R10, c[0x0][0x3a0] ;  /* 0x0000e800ff0a7b82 */ /* 0x000ea20000000a00 */
[----:B0-----:R-:W-:Y:S02]  /*7310*/  SHF.R.U32.HI R7, RZ, UR5, R5 ;  /* 0x00000005ff077c19 */ /* 0x001fe40008011605 */
[----:B------:R-:W-:Y:S02]  /*7320*/  LOP3.LUT R5, R5, 0x80000000, RZ, 0x3c, !PT ;  /* 0x8000000005057812 */ /* 0x000fe400078e3cff */
[----:B------:R-:W-:-:S04]  /*7330*/  LOP3.LUT R7, R7, UR4, RZ, 0x30, !PT ;  /* 0x0000000407077c12 */ /* 0x000fc8000f8e30ff */
[----:B------:R-:W-:-:S06]  /*7340*/  LEA R9, R7, UR6, 0x2 ;  /* 0x0000000607097c11 */ /* 0x000fcc000f8e10ff */
[----:B------:R-:W0:Y:S02]  /*7350*/  LDS R9, [R9+0x7800] ;  /* 0x0078000009097984 */ /* 0x000e240000000800 */
[----:B0-----:R-:W-:-:S04]  /*7360*/  IMAD.IADD R7, R6, 0x1, R9 ;  /* 0x0000000106077824 */ /* 0x001fc800078e0209 */
[----:B--2---:R-:W-:-:S05]  /*7370*/  IMAD.WIDE.U32 R6, R7, 0x4, R10 ;  /* 0x0000000407067825 */ /* 0x004fca00078e000a */
[----:B------:R0:W-:Y:S02]  /*7380*/  STG.E desc[UR8][R6.64], R5 ;  /* 0x0000000506007986 */ /* 0x0001e4000c101908 */
.L_x_84:
[----:B------:R-:W-:Y:S05]  /*7390*/  BSYNC.RECONVERGENT B0 ;  /* 0x0000000000007941 */ /* 0x000fea0003800200 */
.L_x_83:
[----:B------:R-:W-:Y:S01]  /*73a0*/  ISETP.NE.AND P6, PT, R13, RZ, PT ;  /* 0x000000ff0d00720c */ /* 0x000fe20003fc5270 */
[----:B------:R-:W-:Y:S01]  /*73b0*/  NOP ;  /* 0x0000000000007918 */ /* 0x000fe20000000000 */
[----:B------:R-:W-:Y:S11]  /*73c0*/  BSSY.RECONVERGENT B0, `(.L_x_85) ;  /* 0x000000d000007945 */ /* 0x000ff60003800200 */
[----:B------:R-:W-:Y:S05]  /*73d0*/  @P6 BRA `(.L_x_86) ;  /* 0x00000000002c6947 */ /* 0x000fea0003800000 */
[----:B0-----:R-:W0:Y:S01]  /*73e0*/  LDS R5, [R22+0x1800] ;  /* 0x0018000016057984 */ /* 0x001e220000000800 */
[----:B------:R-:W0:Y:S02]  /*73f0*/  LDCU UR5, c[0x0][0x3c4] ;  /* 0x00007880ff0577ac */ /* 0x000e240008000800 */
[----:B0-----:R-:W-:Y:S02]  /*7400*/  SHF.R.U32.HI R6, RZ, UR5, R5 ;  /* 0x00000005ff067c19 */ /* 0x001fe40008011605 */
[----:B------:R-:W-:Y:S02]  /*7410*/  LOP3.LUT R5, R5, 0x80000000, RZ, 0x3c, !PT ;  /* 0x8000000005057812 */ /* 0x000fe400078e3cff */
[----:B------:R-:W-:-:S04]  /*7420*/  LOP3.LUT R6, R6, UR4, RZ, 0x30, !PT ;  /* 0x0000000406067c12 */ /* 0x000fc8000f8e30ff */
[----:B------:R-:W-:Y:S02]  /*7430*/  LEA R9, R6, UR6, 0x2 ;  /* 0x0000000606097c11 */ /* 0x000fe4000f8e10ff */
[----:B------:R-:W0:Y:S04]  /*7440*/  LDC.64 R6, c[0x0][0x3a0] ;  /* 0x0000e800ff067b82 */ /* 0x000e280000000a00 */
[----:B------:R-:W2:Y:S02]  /*7450*/  LDS R9, [R9+0x7800] ;  /* 0x0078000009097984 */ /* 0x000ea40000000800 */
[----:B--2---:R-:W-:-:S04]  /*7460*/  IMAD.IADD R11, R12, 0x1, R9 ;  /* 0x000000010c0b7824 */ /* 0x004fc800078e0209 */
[----:B0-----:R-:W-:-:S05]  /*7470*/  IMAD.WIDE.U32 R6, R11, 0x4, R6 ;  /* 0x000000040b067825 */ /* 0x001fca00078e0006 */
[----:B------:R2:W-:Y:S02]  /*7480*/  STG.E desc[UR8][R6.64], R5 ;  /* 0x0000000506007986 */ /* 0x0005e4000c101908 */
.L_x_86:
[----:B------:R-:W-:Y:S05]  /*7490*/  BSYNC.RECONVERGENT B0 ;  /* 0x0000000000007941 */ /* 0x000fea0003800200 */
.L_x_85:
[----:B------:R-:W-:Y:S01]  /*74a0*/  NOP ;  /* 0x0000000000007918 */ /* 0x000fe20000000000 */
[----:B------:R-:W-:Y:S04]  /*74b0*/  BSSY.RECONVERGENT B0, `(.L_x_87) ;  /* 0x000000d000007945 */ /* 0x000fe80003800200 */
[----:B------:R-:W-:Y:S05]  /*74c0*/  @P0 BRA `(.L_x_88) ;  /* 0x00000000002c0947 */ /* 0x000fea0003800000 */
[----:B0-2---:R-:W0:Y:S01]  /*74d0*/  LDS R5, [R22+0x1e00] ;  /* 0x001e000016057984 */ /* 0x005e220000000800 */
        /* <DEDUP_REMOVED lines=10> */
.L_x_88:
[----:B------:R-:W-:Y:S05]  /*7580*/  BSYNC.RECONVERGENT B0 ;  /* 0x0000000000007941 */ /* 0x000fea0003800200 */
.L_x_87:
[----:B------:R-:W-:Y:S01]  /*7590*/  NOP ;  /* 0x0000000000007918 */ /* 0x000fe20000000000 */
[----:B------:R-:W-:Y:S04]  /*75a0*/  BSSY.RECONVERGENT B0, `(.L_x_89) ;  /* 0x000000d000007945 */ /* 0x000fe80003800200 */
[----:B------:R-:W-:Y:S05]  /*75b0*/  @P1 BRA `(.L_x_90) ;  /* 0x00000000002c1947 */ /* 0x000fea0003800000 */
[----:B0-23--:R-:W0:Y:S01]  /*75c0*/  LDS R5, [R22+0x2400] ;  /* 0x0024000016057984 */ /* 0x00de220000000800 */
        /* <DEDUP_REMOVED lines=10> */
.L_x_90:
[----:B------:R-:W-:Y:S05]  /*7670*/  BSYNC.RECONVERGENT B0 ;  /* 0x0000000000007941 */ /* 0x000fea0003800200 */
.L_x_89:
[----:B------:R-:W-:Y:S01]  /*7680*/  NOP ;  /* 0x0000000000007918 */ /* 0x000fe20000000000 */
[----:B------:R-:W-:Y:S04]  /*7690*/  BSSY.RECONVERGENT B0, `(.L_x_91) ;  /* 0x000000d000007945 */ /* 0x000fe80003800200 */
[----:B------:R-:W-:Y:S05]  /*76a0*/  @P2 BRA `(.L_x_92) ;  /* 0x00000000002c2947 */ /* 0x000fea0003800000 */
[----:B0-234-:R-:W0:Y:S01]  /*76b0*/  LDS R5, [R22+0x2a00] ;  /* 0x002a000016057984 */ /* 0x01de220000000800 */
        /* <DEDUP_REMOVED lines=10> */
.L_x_92:
[----:B------:R-:W-:Y:S05]  /*7760*/  BSYNC.RECONVERGENT B0 ;  /* 0x0000000000007941 */ /* 0x000fea0003800200 */
.L_x_91:
[----:B------:R-:W-:Y:S01]  /*7770*/  NOP ;  /* 0x0000000000007918 */ /* 0x000fe20000000000 */
[----:B------:R-:W-:Y:S04]  /*7780*/  BSSY.RECONVERGENT B0, `(.L_x_93) ;  /* 0x000000d000007945 */ /* 0x000fe80003800200 */
[----:B------:R-:W-:Y:S05]  /*7790*/  @P3 BRA `(.L_x_94) ;  /* 0x00000000002c3947 */ /* 0x000fea0003800000 */
[----:B0-234-:R-:W0:Y:S01]  /*77a0*/  LDS R5, [R22+0x3000] ;  /* 0x0030000016057984 */ /* 0x01de220000000800 */
[----:B------:R-:W0:Y:S02]  /*77b0*/  LDCU UR5, c[0x0][0x3c4] ;  /* 0x00007880ff0577ac */ /* 0x000e240008000800 */
[----:B0-----:R-:W-:-:S04]  /*77c0*/  SHF.R.U32.HI R6, RZ, UR5, R5 ;  /* 0x00000005ff067c19 */ /* 0x001fc80008011605 */
[----:B------:R-:W-:-:S04]  /*77d0*/  LOP3.LUT R6, R6, UR4, RZ, 0x30, !PT ;  /* 0x0000000406067c12 */ /* 0x000fc8000f8e30ff */
[----:B------:R-:W-:Y:S02]  /*77e0*/  LEA R8, R6, UR6, 0x2 ;  /* 0x0000000606087c11 */ /* 0x000fe4000f8e10ff */
[----:B------:R-:W0:Y:S03]  /*77f0*/  LDC.64 R6, c[0x0][0x3a0] ;  /* 0x0000e800ff067b82 */ /* 0x000e260000000a00 */
[----:B------:R-:W2:Y:S02]  /*7800*/  LDS R9, [R8+0x7800] ;  /* 0x0078000008097984 */ /* 0x000ea40000000800 */
[----:B--2---:R-:W-:Y:S01]  /*7810*/  IMAD.IADD R11, R4, 0x1, R9 ;  /* 0x00000001040b7824 */ /* 0x004fe200078e0209 */
[----:B------:R-:W-:-:S03]  /*7820*/  LOP3.LUT R9, R5, 0x80000000, RZ, 0x3c, !PT ;  /* 0x8000000005097812 */ /* 0x000fc600078e3cff */
[----:B0-----:R-:W-:-:S05]  /*7830*/  IMAD.WIDE.U32 R4, R11, 0x4, R6 ;  /* 0x000000040b047825 */ /* 0x001fca00078e0006 */
[----:B------:R0:W-:Y:S02]  /*7840*/  STG.E desc[UR8][R4.64], R9 ;  /* 0x0000000904007986 */ /* 0x0001e4000c101908 */
.L_x_94:
[----:B------:R-:W-:Y:S05]  /*7850*/  BSYNC.RECONVERGENT B0 ;  /* 0x0000000000007941 */ /* 0x000fea0003800200 */
.L_x_93:
[----:B------:R-:W-:Y:S01]  /*7860*/  NOP ;  /* 0x0000000000007918 */ /* 0x000fe20000000000 */
[----:B------:R-:W-:Y:S01]  /*7870*/  BSSY.RECONVERGENT B0, `(.L_x_95) ;  /* 0x000000e000007945 */ /* 0x000fe20003800200 */
[----:B------:R-:W-:-:S03]  /*7880*/  VIADD R10, R29, 0x1080 ;  /* 0x000010801d0a7836 */ /* 0x000fc60000000000 */
        /* <DEDUP_REMOVED lines=12> */
.L_x_96:
[----:B------:R-:W-:Y:S05]  /*7950*/  BSYNC.RECONVERGENT B0 ;  /* 0x0000000000007941 */ /* 0x000fea0003800200 */
.L_x_95:
[----:B------:R-:W-:Y:S01]  /*7960*/  NOP ;  /* 0x0000000000007918 */ /* 0x000fe20000000000 */
[----:B------:R-:W-:Y:S01]  /*7970*/  BSSY.RECONVERGENT B0, `(.L_x_97) ;  /* 0x000000e000007945 */ /* 0x000fe20003800200 */
[----:B------:R-:W-:-:S03]  /*7980*/  VIADD R12, R29, 0x1200 ;  /* 0x000012001d0c7836 */ /* 0x000fc60000000000 */
[----:B------:R-:W-:Y:S05]  /*7990*/  @P5 BRA `(.L_x_98) ;  /* 0x00000000002c5947 */ /* 0x000fea0003800000 */
[----:B------:R-:W0:Y:S01]  /*79a0*/  LDS R2, [R22+0x3c00] ;  /* 0x003c000016027984 */ /* 0x000e220000000800 */
[----:B------:R-:W0:Y:S02]  /*79b0*/  LDCU UR5, c[0x0][0x3c4] ;  /* 0x00007880ff0577ac */ /* 0x000e240008000800 */
[----:B0-----:R-:W-:-:S04]  /*79c0*/  SHF.R.U32.HI R4, RZ, UR5, R2 ;  /* 0x00000005ff047c19 */ /* 0x001fc80008011602 */
[----:B------:R-:W-:-:S04]  /*79d0*/  LOP3.LUT R4, R4, UR4, RZ, 0x30, !PT ;  /* 0x0000000404047c12 */ /* 0x000fc8000f8e30ff */
[----:B--234-:R-:W-:Y:S02]  /*79e0*/  LEA R6, R4, UR6, 0x2 ;  /* 0x0000000604067c11 */ /* 0x01cfe4000f8e10ff */
[----:B------:R-:W0:Y:S03]  /*79f0*/  LDC.64 R4, c[0x0][0x3a0] ;  /* 0x0000e800ff047b82 */ /* 0x000e260000000a00 */
[----:B------:R-:W2:Y:S02]  /*7a00*/  LDS R7, [R6+0x7800] ;  /* 0x0078000006077984 */ /* 0x000ea40000000800 */
[----:B--2---:R-:W-:Y:S01]  /*7a10*/  IMAD.IADD R9, R0, 0x1, R7 ;  /* 0x0000000100097824 */ /* 0x004fe200078e0207 */
[----:B------:R-:W-:-:S03]  /*7a20*/  LOP3.LUT R7, R2, 0x80000000, RZ, 0x3c, !PT ;  /* 0x8000000002077812 */ /* 0x000fc600078e3cff */
[----:B0-----:R-:W-:-:S05]  /*7a30*/  IMAD.WIDE.U32 R4, R9, 0x4, R4 ;  /* 0x0000000409047825 */ /* 0x001fca00078e0004 */
[----:B------:R0:W-:Y:S02]  /*7a40*/  STG.E desc[UR8][R4.64], R7 ;  /* 0x0000000704007986 */ /* 0x0001e4000c101908 */
.L_x_98:
[----:B------:R-:W-:Y:S05]  /*7a50*/  BSYNC.RECONVERGENT B0 ;  /* 0x0000000000007941 */ /* 0x000fea0003800200 */
.L_x_97:
[-C--:B------:R-:W-:Y:S01]  /*7a60*/  ISETP.GE.AND P6, PT, R10, R3.reuse, PT ;  /* 0x000000030a00720c */ /* 0x080fe20003fc6270 */
[C---:B------:R-:W-:Y:S01]  /*7a70*/  VIADD R14, R29.reuse, 0x1380 ;  /* 0x000013801d0e7836 */ /* 0x040fe20000000000 */
[----:B------:R-:W-:Y:S01]  /*7a80*/  ISETP.GE.AND P2, PT, R12, R3, PT ;  /* 0x000000030c00720c */ /* 0x000fe20003f46270 */
[C---:B------:R-:W-:Y:S01]  /*7a90*/  VIADD R16, R29.reuse, 0x1500 ;  /* 0x000015001d107836 */ /* 0x040fe20000000000 */
[C---:B0-----:R-:W-:Y:S01]  /*7aa0*/  LOP3.LUT R4, R29.reuse, 0x1800, RZ, 0xfc, !PT ;  /* 0x000018001d047812 */ /* 0x041fe200078efcff */
[C---:B--234-:R-:W-:Y:S01]  /*7ab0*/  VIADD R6, R29.reuse, 0x1680 ;  /* 0x000016801d067836 */ /* 0x05cfe20000000000 */
        /* <DEDUP_REMOVED lines=23> */
.L_x_100:
[----:B------:R-:W-:Y:S05]  /*7c30*/  BSYNC.RECONVERGENT B0 ;  /* 0x0000000000007941 */ /* 0x000fea0003800200 */
.L_x_99:
[----:B------:R-:W-:Y:S01]  /*7c40*/  ISETP.NE.AND P6, PT, R13, RZ, PT ;  /* 0x000000ff0d00720c */ /* 0x000fe20003fc5270 */
[----:B------:R-:W-:Y:S01]  /*7c50*/  NOP ;  /* 0x0000000000007918 */ /* 0x000fe20000000000 */
[----:B------:R-:W-:Y:S11]  /*7c60*/  BSSY.RECONVERGENT B0, `(.L_x_101) ;  /* 0x000000d000007945 */ /* 0x000ff60003800200 */
[----:B------:R-:W-:Y:S05]  /*7c70*/  @P6 BRA `(.L_x_102) ;  /* 0x00000000002c6947 */ /* 0x000fea0003800000 */
[----:B0-----:R-:W0:Y:S01]  /*7c80*/  LDS R5, [R22+0x4800] ;  /* 0x0048000016057984 */ /* 0x001e220000000800 */
        /* <DEDUP_REMOVED lines=10> */
.L_x_102:
[----:B------:R-:W-:Y:S05]  /*7d30*/  BSYNC.RECONVERGENT B0 ;  /* 0x0000000000007941 */ /* 0x000fea0003800200 */
.L_x_101:
[----:B------:R-:W-:Y:S01]  /*7d40*/  NOP ;  /* 0x0000000000007918 */ /* 0x000fe20000000000 */
[----:B------:R-:W-:Y:S04]  /*7d50*/  BSSY.RECONVERGENT B0, `(.L_x_103) ;  /* 0x000000d000007945 */ /* 0x000fe80003800200 */
[----:B------:R-:W-:Y:S05]  /*7d60*/  @P0 BRA `(.L_x_104) ;  /* 0x00000000002c0947 */ /* 0x000fea0003800000 */
[----:B0-2---:R-:W0:Y:S01]  /*7d70*/  LDS R5, [R22+0x4e00] ;  /* 0x004e000016057984 */ /* 0x005e220000000800 */
        /* <DEDUP_REMOVED lines=10> */
.L_x_104:
[----:B------:R-:W-:Y:S05]  /*7e20*/  BSYNC.RECONVERGENT B0 ;  /* 0x0000000000007941 */ /* 0x000fea0003800200 */
.L_x_103:
[----:B------:R-:W-:Y:S01]  /*7e30*/  NOP ;  /* 0x0000000000007918 */ /* 0x000fe20000000000 */
[----:B------:R-:W-:Y:S04]  /*7e40*/  BSSY.RECONVERGENT B0, `(.L_x_105) ;  /* 0x000000d000007945 */ /* 0x000fe80003800200 */
[----:B------:R-:W-:Y:S05]  /*7e50*/  @P1 BRA `(.L_x_106) ;  /* 0x00000000002c1947 */ /* 0x000fea0003800000 */
[----:B0-23--:R-:W0:Y:S01]  /*7e60*/  LDS R5, [R22+0x5400] ;  /* 0x0054000016057984 */ /* 0x00de220000000800 */
        /* <DEDUP_REMOVED lines=10> */
.L_x_106:
[----:B------:R-:W-:Y:S05]  /*7f10*/  BSYNC.RECONVERGENT B0 ;  /* 0x0000000000007941 */ /* 0x000fea0003800200 */
.L_x_105:
[----:B------:R-:W-:Y:S01]  /*7f20*/  NOP ;  /* 0x0000000000007918 */ /* 0x000fe20000000000 */
[----:B------:R-:W-:Y:S04]  /*7f30*/  BSSY.RECONVERGENT B0, `(.L_x_107) ;  /* 0x000000d000007945 */ /* 0x000fe80003800200 */
[----:B------:R-:W-:Y:S05]  /*7f40*/  @P2 BRA `(.L_x_108) ;  /* 0x00000000002c2947 */ /* 0x000fea0003800000 */
[----:B0-234-:R-:W0:Y:S01]  /*7f50*/  LDS R5, [R22+0x5a00] ;  /* 0x005a000016057984 */ /* 0x01de220000000800 */
[----:B------:R-:W0:Y:S01]  /*7f60*/  LDCU UR5, c[0x0][0x3c4] ;  /* 0x00007880ff0577ac */ /* 0x000e220008000800 */
[----:B------:R-:W2:Y:S01]  /*7f70*/  LDC.64 R8, c[0x0][0x3a0] ;  /* 0x0000e800ff087b82 */ /* 0x000ea20000000a00 */
[----:B0-----:R-:W-:Y:S02]  /*7f80*/  SHF.R.U32.HI R7, RZ, UR5, R5 ;  /* 0x00000005ff077c19 */ /* 0x001fe40008011605 */
[----:B------:R-:W-:Y:S02]  /*7f90*/  LOP3.LUT R5, R5, 0x80000000, RZ, 0x3c, !PT ;  /* 0x8000000005057812 */ /* 0x000fe400078e3cff */
[----:B------:R-:W-:-:S04]  /*7fa0*/  LOP3.LUT R7, R7, UR4, RZ, 0x30, !PT ;  /* 0x0000000407077c12 */ /* 0x000fc8000f8e30ff */
[----:B------:R-:W-:-:S05]  /*7fb0*/  LEA R10, R7, UR6, 0x2 ;  /* 0x00000006070a7c11 */ /* 0x000fca000f8e10ff */
[----:B------:R-:W0:Y:S02]  /*7fc0*/  LDS R7, [R10+0x7800] ;  /* 0x007800000a077984 */ /* 0x000e240000000800 */
[----:B0-----:R-:W-:-:S04]  /*7fd0*/  IMAD.IADD R7, R6, 0x1, R7 ;  /* 0x0000000106077824 */ /* 0x001fc800078e0207 */
[----:B--2---:R-:W-:-:S05]  /*7fe0*/  IMAD.WIDE.U32 R6, R7, 0x4, R8 ;  /* 0x0000000407067825 */ /* 0x004fca00078e0008 */
[----:B------:R0:W-:Y:S02]  /*7ff0*/  STG.E desc[UR8][R6.64], R5 ;  /* 0x0000000506007986 */ /* 0x0001e4000c101908 */
.L_x_108:
[----:B------:R-:W-:Y:S05]  /*8000*/  BSYNC.RECONVERGENT B0 ;  /* 0x0000000000007941 */ /* 0x000fea0003800200 */
.L_x_107:
        /* <DEDUP_REMOVED lines=14> */
.L_x_110:
[----:B------:R-:W-:Y:S05]  /*80f0*/  BSYNC.RECONVERGENT B0 ;  /* 0x0000000000007941 */ /* 0x000fea0003800200 */
.L_x_109:
[----:B------:R-:W-:Y:S01]  /*8100*/  NOP ;  /* 0x0000000000007918 */ /* 0x000fe20000000000 */
[----:B------:R-:W-:Y:S04]  /*8110*/  BSSY.RECONVERGENT B0, `(.L_x_111) ;  /* 0x000000d000007945 */ /* 0x000fe80003800200 */
[----:B------:R-:W-:Y:S05]  /*8120*/  @P4 BRA `(.L_x_112) ;  /* 0x00000000002c4947 */ /* 0x000fea0003800000 */
[----:B0-----:R-:W0:Y:S01]  /*8130*/  LDS R6, [R22+0x6600] ;  /* 0x0066000016067984 */ /* 0x001e220000000800 */
[----:B------:R-:W0:Y:S02]  /*8140*/  LDCU UR5, c[0x0][0x3c4] ;  /* 0x00007880ff0577ac */ /* 0x000e240008000800 */
[----:B0-----:R-:W-:Y:S02]  /*8150*/  SHF.R.U32.HI R4, RZ, UR5, R6 ;  /* 0x00000005ff047c19 */ /* 0x001fe40008011606 */
[----:B--234-:R-:W-:Y:S02]  /*8160*/  LOP3.LUT R9, R6, 0x80000000, RZ, 0x3c, !PT ;  /* 0x8000000006097812 */ /* 0x01cfe400078e3cff */
[----:B------:R-:W-:-:S04]  /*8170*/  LOP3.LUT R4, R4, UR4, RZ, 0x30, !PT ;  /* 0x0000000404047c12 */ /* 0x000fc8000f8e30ff */
[----:B------:R-:W-:Y:S02]  /*8180*/  LEA R7, R4, UR6, 0x2 ;  /* 0x0000000604077c11 */ /* 0x000fe4000f8e10ff */
[----:B------:R-:W0:Y:S04]  /*8190*/  LDC.64 R4, c[0x0][0x3a0] ;  /* 0x0000e800ff047b82 */ /* 0x000e280000000a00 */
[----:B------:R-:W2:Y:S02]  /*81a0*/  LDS R7, [R7+0x7800] ;  /* 0x0078000007077984 */ /* 0x000ea40000000800 */
[----:B--2---:R-:W-:-:S04]  /*81b0*/  IMAD.IADD R11, R2, 0x1, R7 ;  /* 0x00000001020b7824 */ /* 0x004fc800078e0207 */
[----:B0-----:R-:W-:-:S05]  /*81c0*/  IMAD.WIDE.U32 R4, R11, 0x4, R4 ;  /* 0x000000040b047825 */ /* 0x001fca00078e0004 */
[----:B------:R0:W-:Y:S02]  /*81d0*/  STG.E desc[UR8][R4.64], R9 ;  /* 0x0000000904007986 */ /* 0x0001e4000c101908 */
.L_x_112:
[----:B------:R-:W-:Y:S05]  /*81e0*/  BSYNC.RECONVERGENT B0 ;  /* 0x0000000000007941 */ /* 0x000fea0003800200 */
.L_x_111:
[----:B------:R-:W-:Y:S01]  /*81f0*/  NOP ;  /* 0x0000000000007918 */ /* 0x000fe20000000000 */
[----:B------:R-:W-:Y:S04]  /*8200*/  BSSY.RECONVERGENT B0, `(.L_x_113) ;  /* 0x000000d000007945 */ /* 0x000fe80003800200 */
[----:B------:R-:W-:Y:S05]  /*8210*/  @P5 BRA `(.L_x_114) ;  /* 0x00000000002c5947 */ /* 0x000fea0003800000 */
[----:B------:R-:W0:Y:S01]  /*8220*/  LDS R2, [R22+0x6c00] ;  /* 0x006c000016027984 */ /* 0x000e220000000800 */
[----:B------:R-:W0:Y:S02]  /*8230*/  LDCU UR5, c[0x0][0x3c4] ;  /* 0x00007880ff0577ac */ /* 0x000e240008000800 */
[----:B0-----:R-:W-:-:S04]  /*8240*/  SHF.R.U32.HI R4, RZ, UR5, R2 ;  /* 0x00000005ff047c19 */ /* 0x001fc80008011602 */
[----:B------:R-:W-:-:S04]  /*8250*/  LOP3.LUT R4, R4, UR4, RZ, 0x30, !PT ;  /* 0x0000000404047c12 */ /* 0x000fc8000f8e30ff */
[----:B------:R-:W-:Y:S02]  /*8260*/  LEA R6, R4, UR6, 0x2 ;  /* 0x0000000604067c11 */ /* 0x000fe4000f8e10ff */
[----:B--234-:R-:W0:Y:S03]  /*8270*/  LDC.64 R4, c[0x0][0x3a0] ;  /* 0x0000e800ff047b82 */ /* 0x01ce260000000a00 */
[----:B------:R-:W2:Y:S02]  /*8280*/  LDS R7, [R6+0x7800] ;  /* 0x0078000006077984 */ /* 0x000ea40000000800 */
[----:B--2---:R-:W-:Y:S01]  /*8290*/  IMAD.IADD R9, R0, 0x1, R7 ;  /* 0x0000000100097824 */ /* 0x004fe200078e0207 */
[----:B------:R-:W-:-:S03]  /*82a0*/  LOP3.LUT R7, R2, 0x80000000, RZ, 0x3c, !PT ;  /* 0x8000000002077812 */ /* 0x000fc600078e3cff */
[----:B0-----:R-:W-:-:S05]  /*82b0*/  IMAD.WIDE.U32 R4, R9, 0x4, R4 ;  /* 0x0000000409047825 */ /* 0x001fca00078e0004 */
[----:B------:R0:W-:Y:S02]  /*82c0*/  STG.E desc[UR8][R4.64], R7 ;  /* 0x0000000704007986 */ /* 0x0001e4000c101908 */
.L_x_114:
[----:B------:R-:W-:Y:S05]  /*82d0*/  BSYNC.RECONVERGENT B0 ;  /* 0x0000000000007941 */ /* 0x000fea0003800200 */
.L_x_113:
[----:B------:R-:W-:Y:S01]  /*82e0*/  NOP ;  /* 0x0000000000007918 */ /* 0x000fe20000000000 */
[----:B-1----:R-:W1:Y:S01]  /*82f0*/  LDS R22, [R22+0x7200] ;  /* 0x0072000016167984 */ /* 0x002e620000000800 */
[----:B------:R-:W1:Y:S01]  /*8300*/  LDCU UR5, c[0x0][0x3c4] ;  /* 0x00007880ff0577ac */ /* 0x000e620008000800 */
[----:B------:R-:W-:-:S05]  /*8310*/  VIADD R28, R29, 0x1c80 ;  /* 0x00001c801d1c7836 */ /* 0x000fca0000000000 */
[----:B------:R-:W-:-:S13]  /*8320*/  ISETP.GE.AND P0, PT, R28, R3, PT ;  /* 0x000000031c00720c */ /* 0x000fda0003f06270 */
[----:B------:R-:W5:Y:S01]  /*8330*/  @!P0 LDC.64 R2, c[0x0][0x3a0] ;  /* 0x0000e800ff028b82 */ /* 0x000f620000000a00 */
[----:B-1----:R-:W-:Y:S02]  /*8340*/  SHF.R.U32.HI R0, RZ, UR5, R22 ;  /* 0x00000005ff007c19 */ /* 0x002fe40008011616 */
[----:B0-----:R-:W-:Y:S02]  /*8350*/  @!P0 LOP3.LUT R7, R22, 0x80000000, RZ, 0x3c, !PT ;  /* 0x8000000016078812 */ /* 0x001fe400078e3cff */
[----:B------:R-:W-:-:S04]  /*8360*/  LOP3.LUT R0, R0, UR4, RZ, 0x30, !PT ;  /* 0x0000000400007c12 */ /* 0x000fc8000f8e30ff */
[----:B------:R-:W-:-:S05]  /*8370*/  LEA R0, R0, UR6, 0x2 ;  /* 0x0000000600007c11 */ /* 0x000fca000f8e10ff */
[----:B--234-:R-:W0:Y:S02]  /*8380*/  LDS R5, [R0+0x7800] ;  /* 0x0078000000057984 */ /* 0x01ce240000000800 */
[----:B0-----:R-:W-:-:S04]  /*8390*/  IMAD.IADD R5, R28, 0x1, R5 ;  /* 0x000000011c057824 */ /* 0x001fc800078e0205 */
[----:B-----5:R-:W-:-:S05]  /*83a0*/  @!P0 IMAD.WIDE.U32 R2, R5, 0x4, R2 ;  /* 0x0000000405028825 */ /* 0x020fca00078e0002 */
[----:B------:R-:W-:Y:S01]  /*83b0*/  @!P0 STG.E desc[UR8][R2.64], R7 ;  /* 0x0000000702008986 */ /* 0x000fe2000c101908 */
[----:B------:R-:W-:Y:S01]  /*83c0*/  NOP ;  /* 0x0000000000007918 */ /* 0x000fe20000000000 */
[----:B------:R-:W-:Y:S05]  /*83d0*/  EXIT ;  /* 0x000000000000794d */ /* 0x000fea0003800000 */
.L_x_25:
[----:B------:R-:W-:Y:S02]  /*83e0*/  IMAD.MOV.U32 R19, RZ, RZ, 0x1 ;  /* 0x00000001ff137424 */ /* 0x000fe400078e00ff */
[----:B------:R-:W-:Y:S02]  /*83f0*/  IMAD.MOV.U32 R53, RZ, RZ, R27 ;  /* 0x000000ffff357224 */ /* 0x000fe400078e001b */
[----:B------:R-:W-:Y:S02]  /*8400*/  IMAD.MOV.U32 R50, RZ, RZ, RZ ;  /* 0x000000ffff327224 */ /* 0x000fe400078e00ff */
[----:B------:R-:W-:-:S07]  /*8410*/  IMAD.MOV.U32 R49, RZ, RZ, -0x1 ;  /* 0xffffffffff317424 */ /* 0x000fce00078e00ff */
[----:B------:R-:W-:Y:S05]  /*8420*/  WARPSYNC.COLLECTIVE R49, `(.L_x_115) ;  /* 0x0000000031087348 */ /* 0x000fea0003c00000 */
[----:B------:R0:W1:Y:S02]  /*8430*/  SHFL.UP P0, R19, R53, R19, R50 ;  /* 0x0400001335137389 */ /* 0x0000640000000032 */
[----:B01----:R-:W-:Y:S05]  /*8440*/  ENDCOLLECTIVE ;  /* 0x000000000000791b */ /* 0x003fea0003800000 */
.L_x_115:
[----:B------:R-:W-:Y:S02]  /*8450*/  IMAD.MOV.U32 R52, RZ, RZ, R19 ;  /* 0x000000ffff347224 */ /* 0x000fe400078e0013 */
[----:B------:R-:W-:Y:S02]  /*8460*/  IMAD.MOV.U32 R19, RZ, RZ, 0x2 ;  /* 0x00000002ff137424 */ /* 0x000fe400078e00ff */
[----:B------:R-:W-:-:S04]  /*8470*/  @P0 IMAD.IADD R52, R27, 0x1, R52 ;  /* 0x000000011b340824 */ /* 0x000fc800078e0234 */
[----:B------:R-:W-:-:S07]  /*8480*/  IMAD.MOV.U32 R53, RZ, RZ, R52 ;  /* 0x000000ffff357224 */ /* 0x000fce00078e0034 */
[----:B------:R-:W-:Y:S05]  /*8490*/  WARPSYNC.COLLECTIVE R49, `(.L_x_116) ;  /* 0x0000000031087348 */ /* 0x000fea0003c00000 */
[----:B------:R0:W1:Y:S02]  /*84a0*/  SHFL.UP P0, R19, R53, R19, R50 ;  /* 0x0400001335137389 */ /* 0x0000640000000032 */
[----:B01----:R-:W-:Y:S05]  /*84b0*/  ENDCOLLECTIVE ;  /* 0x000000000000791b */ /* 0x003fea0003800000 */
.L_x_116:
[----:B------:R-:W-:Y:S02]  /*84c0*/  IMAD.MOV.U32 R51, RZ, RZ, R19 ;  /* 0x000000ffff337224 */ /* 0x000fe400078e0013 */
[----:B------:R-:W-:Y:S02]  /*84d0*/  IMAD.MOV.U32 R19, RZ, RZ, 0x4 ;  /* 0x00000004ff137424 */ /* 0x000fe400078e00ff */
[----:B------:R-:W-:-:S04]  /*84e0*/  @P0 IMAD.IADD R51, R52, 0x1, R51 ;  /* 0x0000000134330824 */ /* 0x000fc800078e0233 */
[----:B------:R-:W-:-:S07]  /*84f0*/  IMAD.MOV.U32 R53, RZ, RZ, R51 ;  /* 0x000000ffff357224 */ /* 0x000fce00078e0033 */
[----:B------:R-:W-:Y:S05]  /*8500*/  WARPSYNC.COLLECTIVE R49, `(.L_x_117) ;  /* 0x0000000031087348 */ /* 0x000fea0003c00000 */
[----:B------:R0:W1:Y:S02]  /*8510*/  SHFL.UP P0, R19, R53, R19, R50 ;  /* 0x0400001335137389 */ /* 0x0000640000000032 */
[----:B01----:R-:W-:Y:S05]  /*8520*/  ENDCOLLECTIVE ;  /* 0x000000000000791b */ /* 0x003fea0003800000 */
.L_x_117:
[----:B------:R-:W-:Y:S02]  /*8530*/  IMAD.MOV.U32 R52, RZ, RZ, R19 ;  /* 0x000000ffff347224 */ /* 0x000fe400078e0013 */
[----:B------:R-:W-:Y:S02]  /*8540*/  IMAD.MOV.U32 R19, RZ, RZ, 0x8 ;  /* 0x00000008ff137424 */ /* 0x000fe400078e00ff */
[----:B------:R-:W-:-:S04]  /*8550*/  @P0 IMAD.IADD R52, R51, 0x1, R52 ;  /* 0x0000000133340824 */ /* 0x000fc800078e0234 */
[----:B------:R-:W-:-:S07]  /*8560*/  IMAD.MOV.U32 R53, RZ, RZ, R52 ;  /* 0x000000ffff357224 */ /* 0x000fce00078e0034 */
[----:B------:R-:W-:Y:S05]  /*8570*/  WARPSYNC.COLLECTIVE R49, `(.L_x_118) ;  /* 0x0000000031087348 */ /* 0x000fea0003c00000 */
[----:B------:R0:W1:Y:S02]  /*8580*/  SHFL.UP P0, R19, R53, R19, R50 ;  /* 0x0400001335137389 */ /* 0x0000640000000032 */
[----:B01----:R-:W-:Y:S05]  /*8590*/  ENDCOLLECTIVE ;  /* 0x000000000000791b */ /* 0x003fea0003800000 */
.L_x_118:
[----:B------:R-:W-:Y:S02]  /*85a0*/  IMAD.MOV.U32 R53, RZ, RZ, R19 ;  /* 0x000000ffff357224 */ /* 0x000fe400078e0013 */
[----:B------:R-:W-:Y:S02]  /*85b0*/  IMAD.MOV.U32 R19, RZ, RZ, 0x10 ;  /* 0x00000010ff137424 */ /* 0x000fe400078e00ff */
[----:B------:R-:W-:-:S07]  /*85c0*/  @P0 IMAD.IADD R53, R52, 0x1, R53 ;  /* 0x0000000134350824 */ /* 0x000fce00078e0235 */
[----:B------:R-:W-:Y:S05]  /*85d0*/  WARPSYNC.COLLECTIVE R49, `(.L_x_119) ;  /* 0x0000000031087348 */ /* 0x000fea0003c00000 */
[----:B------:R0:W1:Y:S02]  /*85e0*/  SHFL.UP P0, R19, R53, R19, R50 ;  /* 0x0400001335137389 */ /* 0x0000640000000032 */
[----:B01----:R-:W-:Y:S05]  /*85f0*/  ENDCOLLECTIVE ;  /* 0x000000000000791b */ /* 0x003fea0003800000 */
.L_x_119:
[----:B------:R-:W-:Y:S01]  /*8600*/  IMAD.MOV.U32 R51, RZ, RZ, R19 ;  /* 0x000000ffff337224 */ /* 0x000fe200078e0013 */
[----:B------:R-:W-:Y:S06]  /*8610*/  BRA `(.L_x_120) ;  /* 0xffffff9c00ac7947 */ /* 0x000fec000383ffff */
.L_x_121:
[----:B------:R-:W-:-:S00]  /*8620*/  BRA `(.L_x_121) ;  /* 0xfffffffc00fc7947 */ /* 0x000fc0000383ffff */
[----:B------:R-:W-:-:S00]  /*8630*/  NOP ;  /* 0x0000000000007918 */ /* 0x000fc00000000000 */
        /* <DEDUP_REMOVED lines=12> */
.L_x_240:


//--------------------- .text._ZN3cub18CUB_300001_SM_10006detail10radix_sort33DeviceRadixSortExclusiveSumKernelINS1_5radix10policy_hubIiNS0_8NullTypeEjE10Policy1000EjEEvPT0_ --------------------------
	.section	.text._ZN3cub18CUB_300001_SM_10006detail10radix_sort33DeviceRadixSortExclusiveSumKernelINS1_5radix10policy_hubIiNS0_8NullTypeEjE10Policy1000EjEEvPT0_,"ax",@progbits
	.align	128
        .global         _ZN3cub18CUB_300001_SM_10006detail10radix_sort33DeviceRadixSortExclusiveSumKernelINS1_5radix10policy_hubIiNS0_8NullTypeEjE10Policy1000EjEEvPT0_
        .type           _ZN3cub18CUB_300001_SM_10006detail10radix_sort33DeviceRadixSortExclusiveSumKernelINS1_5radix10policy_hubIiNS0_8NullTypeEjE10Policy1000EjEEvPT0_,@function
        .size           _ZN3cub18CUB_300001_SM_10006detail10radix_sort33DeviceRadixSortExclusiveSumKernelINS1_5radix10policy_hubIiNS0_8NullTypeEjE10Policy1000EjEEvPT0_,(.L_x_241 - _ZN3cub18CUB_300001_SM_10006detail10radix_sort33DeviceRadixSortExclusiveSumKernelINS1_5radix10policy_hubIiNS0_8NullTypeEjE10Policy1000EjEEvPT0_)
        .other          _ZN3cub18CUB_300001_SM_10006detail10radix_sort33DeviceRadixSortExclusiveSumKernelINS1_5radix10policy_hubIiNS0_8NullTypeEjE10Policy1000EjEEvPT0_,@"STO_CUDA_ENTRY STV_DEFAULT"
_ZN3cub18CUB_300001_SM_10006detail10radix_sort33DeviceRadixSortExclusiveSumKernelINS1_5radix10policy_hubIiNS0_8NullTypeEjE10Policy1000EjEEvPT0_:
.text._ZN3cub18CUB_300001_SM_10006detail10radix_sort33DeviceRadixSortExclusiveSumKernelINS1_5radix10policy_hubIiNS0_8NullTypeEjE10Policy1000EjEEvPT0_:
[----:B------:R-:W-:Y:S01]  /*0000*/  LDC R1, c[0x0][0x37c] ;  /* 0x0000df00ff017b82 */ /* 0x000fe20000000800 */
[----:B------:R-:W0:Y:S07]  /*0010*/  S2R R4, SR_TID.X ;  /* 0x0000000000047919 */ /* 0x000e2e0000002100 */
[----:B------:R-:W1:Y:S01]  /*0020*/  LDC.64 R2, c[0x0][0x380] ;  /* 0x0000e000ff027b82 */ /* 0x000e620000000a00 */
[----:B------:R-:W2:Y:S01]  /*0030*/  LDCU.64 UR4, c[0x0][0x358] ;  /* 0x00006b00ff0477ac */ /* 0x000ea20008000a00 */
[----:B------:R-:W3:Y:S01]  /*0040*/  S2R R5, SR_CTAID.X ;  /* 0x0000000000057919 */ /* 0x000ee20000002500 */
[----:B0-----:R-:W-:Y:S01]  /*0050*/  ISETP.GT.U32.AND P1, PT, R4, 0xff, PT ;  /* 0x000000ff0400780c */ /* 0x001fe20003f24070 */
[----:B---3--:R-:W-:-:S04]  /*0060*/  IMAD R5, R5, 0x100, R4 ;  /* 0x0000010005057824 */ /* 0x008fc800078e0204 */
[----:B-1----:R-:W-:-:S08]  /*0070*/  IMAD.WIDE R2, R5, 0x4, R2 ;  /* 0x0000000405027825 */ /* 0x002fd000078e0202 */
[----:B--2---:R-:W2:Y:S01]  /*0080*/  @!P1 LDG.E R7, desc[UR4][R2.64] ;  /* 0x0000000402079981 */ /* 0x004ea2000c1e1900 */
[----:B------:R-:W-:Y:S02]  /*0090*/  MOV R0, 0x400 ;  /* 0x0000040000007802 */ /* 0x000fe40000000f00 */
[C---:B------:R-:W-:Y:S01]  /*00a0*/  ISETP.GT.U32.AND P0, PT, R4.reuse, 0x1f, PT ;  /* 0x0000001f0400780c */ /* 0x040fe20003f04070 */
[----:B------:R-:W0:Y:S02]  /*00b0*/  S2R R5, SR_CgaCtaId ;  /* 0x0000000000057919 */ /* 0x000e240000008800 */
[----:B0-----:R-:W-:Y:S02]  /*00c0*/  LEA R5, R5, R0, 0x18 ;  /* 0x0000000005057211 */ /* 0x001fe400078ec0ff */
[----:B------:R-:W-:-:S05]  /*00d0*/  LEA.HI R0, R4, R4, RZ, 0x1d ;  /* 0x0000000404007211 */ /* 0x000fca00078fe8ff */
[----:B------:R-:W-:-:S05]  /*00e0*/  IMAD R0, R0, 0x4, R5 ;  /* 0x0000000400007824 */ /* 0x000fca00078e0205 */
[----:B--2---:R0:W-:Y:S01]  /*00f0*/  STS [R0+0x10], R7 ;  /* 0x0000100700007388 */ /* 0x0041e20000000800 */
[----:B------:R-:W-:Y:S06]  /*0100*/  BAR.SYNC.DEFER_BLOCKING 0x0 ;  /* 0x0000000000007b1d */ /* 0x000fec0000010000 */
[----:B------:R-:W-:Y:S05]  /*0110*/  @P0 BRA `(.L_x_122) ;  /* 0x0000000000a40947 */ /* 0x000fea0003800000 */
[----:B------:R-:W-:Y:S01]  /*0120*/  IMAD R4, R4, 0x24, R5 ;  /* 0x0000002404047824 */ /* 0x000fe200078e0205 */
[----:B------:R-:W-:-:S04]  /*0130*/  UMOV UR6, 0xffffffff ;  /* 0xffffffff00067882 */ /* 0x000fc80000000000 */
[----:B------:R-:W-:Y:S04]  /*0140*/  LDS R9, [R4+0x10] ;  /* 0x0000100004097984 */ /* 0x000fe80000000800 */
[----:B------:R-:W-:Y:S04]  /*0150*/  LDS R10, [R4+0x14] ;  /* 0x00001400040a7984 */ /* 0x000fe80000000800 */
[----:B------:R-:W1:Y:S04]  /*0160*/  LDS R11, [R4+0x18] ;  /* 0x00001800040b7984 */ /* 0x000e680000000800 */
[----:B------:R-:W-:Y:S04]  /*0170*/  LDS R8, [R4+0x1c] ;  /* 0x00001c0004087984 */ /* 0x000fe80000000800 */
[----:B0-----:R-:W0:Y:S04]  /*0180*/  LDS R7, [R4+0x20] ;  /* 0x0000200004077984 */ /* 0x001e280000000800 */
[----:B------:R-:W-:Y:S04]  /*0190*/  LDS R6, [R4+0x24] ;  /* 0x0000240004067984 */ /* 0x000fe80000000800 */
[----:B------:R-:W2:Y:S04]  /*01a0*/  LDS R5, [R4+0x28] ;  /* 0x0000280004057984 */ /* 0x000ea80000000800 */
[----:B------:R-:W3:Y:S01]  /*01b0*/  LDS R12, [R4+0x2c] ;  /* 0x00002c00040c7984 */ /* 0x000ee20000000800 */
[----:B-1----:R-:W-:-:S04]  /*01c0*/  IADD3 R13, PT, PT, R11, R10, R9 ;  /* 0x0000000a0b0d7210 */ /* 0x002fc80007ffe009 */
[----:B0-----:R-:W-:-:S04]  /*01d0*/  IADD3 R13, PT, PT, R7, R13, R8 ;  /* 0x0000000d070d7210 */ /* 0x001fc80007ffe008 */
[----:B--2---:R-:W-:-:S04]  /*01e0*/  IADD3 R13, PT, PT, R5, R13, R6 ;  /* 0x0000000d050d7210 */ /* 0x004fc80007ffe006 */
[----:B---3--:R-:W-:Y:S01]  /*01f0*/  IADD3 R12, PT, PT, R12, R13, RZ ;  /* 0x0000000d0c0c7210 */ /* 0x008fe20007ffe0ff */
[----:B------:R-:W-:Y:S06]  /*0200*/  BRA.DIV UR6, `(.L_x_123) ;  /* 0x0000000206807947 */ /* 0x000fec000b800000 */
[----:B------:R-:W0:Y:S02]  /*0210*/  SHFL.UP P0, R13, R12, 0x1, RZ ;  /* 0x042000000c0d7989 */ /* 0x000e2400000000ff */
[----:B0-----:R-:W-:-:S05]  /*0220*/  @P0 IMAD.IADD R13, R12, 0x1, R13 ;  /* 0x000000010c0d0824 */ /* 0x001fca00078e020d */
[----:B------:R-:W0:Y:S02]  /*0230*/  SHFL.UP P0, R14, R13, 0x2, RZ ;  /* 0x044000000d0e7989 */ /* 0x000e2400000000ff */
[----:B0-----:R-:W-:-:S05]  /*0240*/  @P0 IMAD.IADD R14, R13, 0x1, R14 ;  /* 0x000000010d0e0824 */ /* 0x001fca00078e020e */
[----:B------:R-:W0:Y:S02]  /*0250*/  SHFL.UP P0, R15, R14, 0x4, RZ ;  /* 0x048000000e0f7989 */ /* 0x000e2400000000ff */
[----:B0-----:R-:W-:-:S05]  /*0260*/  @P0 IADD3 R15, PT, PT, R14, R15, RZ ;  /* 0x0000000f0e0f0210 */ /* 0x001fca0007ffe0ff */
[----:B------:R-:W0:Y:S02]  /*0270*/  SHFL.UP P0, R16, R15, 0x8, RZ ;  /* 0x050000000f107989 */ /* 0x000e2400000000ff */
[----:B0-----:R-:W-:-:S05]  /*0280*/  @P0 IMAD.IADD R16, R15, 0x1, R16 ;  /* 0x000000010f100824 */ /* 0x001fca00078e0210 */
[----:B------:R0:W1:Y:S02]  /*0290*/  SHFL.UP P0, R17, R16, 0x10, RZ ;  /* 0x0600000010117989 */ /* 0x00006400000000ff */
.L_x_129:
[----:B-1----:R-:W-:-:S05]  /*02a0*/  @P0 IMAD.IADD R17, R16, 0x1, R17 ;  /* 0x0000000110110824 */ /* 0x002fca00078e0211 */
[----:B------:R-:W-:-:S05]  /*02b0*/  IADD3 R12, PT, PT, -R12, R17, RZ ;  /* 0x000000110c0c7210 */ /* 0x000fca0007ffe1ff */
[----:B------:R-:W-:Y:S01]  /*02c0*/  IMAD.IADD R9, R9, 0x1, R12 ;  /* 0x0000000109097824 */ /* 0x000fe200078e020c */
[----:B------:R1:W-:Y:S03]  /*02d0*/  STS [R4+0x10], R12 ;  /* 0x0000100c04007388 */ /* 0x0003e60000000800 */
[----:B------:R-:W-:Y:S01]  /*02e0*/  IMAD.IADD R10, R10, 0x1, R9 ;  /* 0x000000010a0a7824 */ /* 0x000fe200078e0209 */
[----:B------:R1:W-:Y:S04]  /*02f0*/  STS [R4+0x14], R9 ;  /* 0x0000140904007388 */ /* 0x0003e80000000800 */
[----:B------:R-:W-:Y:S01]  /*0300*/  IADD3 R11, PT, PT, R11, R10, RZ ;  /* 0x0000000a0b0b7210 */ /* 0x000fe20007ffe0ff */
[----:B------:R1:W-:Y:S04]  /*0310*/  STS [R4+0x18], R10 ;  /* 0x0000180a04007388 */ /* 0x0003e80000000800 */
        /* <DEDUP_REMOVED lines=8> */
[----:B------:R1:W-:Y:S02]  /*03a0*/  STS [R4+0x2c], R5 ;  /* 0x00002c0504007388 */ /* 0x0003e40000000800 */
.L_x_122:
[----:B------:R-:W-:Y:S05]  /*03b0*/  WARPSYNC.ALL ;  /* 0x0000000000007948 */ /* 0x000fea0003800000 */
[----:B------:R-:W-:Y:S06]  /*03c0*/  BAR.SYNC.DEFER_BLOCKING 0x0 ;  /* 0x0000000000007b1d */ /* 0x000fec0000010000 */
[----:B------:R-:W-:Y:S05]  /*03d0*/  @P1 EXIT ;  /* 0x000000000000194d */ /* 0x000fea0003800000 */
[----:B-1----:R-:W1:Y:S04]  /*03e0*/  LDS R5, [R0+0x10] ;  /* 0x0000100000057984 */ /* 0x002e680000000800 */
[----:B-1----:R-:W-:Y:S01]  /*03f0*/  STG.E desc[UR4][R2.64], R5 ;  /* 0x0000000502007986 */ /* 0x002fe2000c101904 */
[----:B------:R-:W-:Y:S05]  /*0400*/  EXIT ;  /* 0x000000000000794d */ /* 0x000fea0003800000 */
.L_x_123:
[----:B------:R-:W-:Y:S02]  /*0410*/  HFMA2 R20, -RZ, RZ, 0, 5.9604644775390625e-08 ;  /* 0x00000001ff147431 */ /* 0x000fe400000001ff */
[----:B------:R-:W-:Y:S01]  /*0420*/  IMAD.MOV.U32 R19, RZ, RZ, R12 ;  /* 0x000000ffff137224 */ /* 0x000fe200078e000c */
[----:B------:R-:W-:Y:S01]  /*0430*/  MOV R18, 0xffffffff ;  /* 0xffffffff00127802 */ /* 0x000fe20000000f00 */
[----:B------:R-:W-:-:S07]  /*0440*/  IMAD.MOV.U32 R21, RZ, RZ, RZ ;  /* 0x000000ffff157224 */ /* 0x000fce00078e00ff */
[----:B------:R-:W-:Y:S05]  /*0450*/  WARPSYNC.COLLECTIVE R18, `(.L_x_124) ;  /* 0x0000000012087348 */ /* 0x000fea0003c00000 */
[----:B------:R0:W1:Y:S02]  /*0460*/  SHFL.UP P0, R17, R19, R20, R21 ;  /* 0x0400001413117389 */ /* 0x0000640000000015 */
[----:B01----:R-:W-:Y:S05]  /*0470*/  ENDCOLLECTIVE ;  /* 0x000000000000791b */ /* 0x003fea0003800000 */
.L_x_124:
[----:B------:R-:W-:Y:S02]  /*0480*/  HFMA2 R20, -RZ, RZ, 0, 1.1920928955078125e-07 ;  /* 0x00000002ff147431 */ /* 0x000fe400000001ff */
[----:B------:R-:W-:-:S05]  /*0490*/  IMAD.MOV.U32 R13, RZ, RZ, R17 ;  /* 0x000000ffff0d7224 */ /* 0x000fca00078e0011 */
[----:B------:R-:W-:-:S05]  /*04a0*/  @P0 IADD3 R13, PT, PT, R12, R13, RZ ;  /* 0x0000000d0c0d0210 */ /* 0x000fca0007ffe0ff */
[----:B------:R-:W-:-:S07]  /*04b0*/  IMAD.MOV.U32 R19, RZ, RZ, R13 ;  /* 0x000000ffff137224 */ /* 0x000fce00078e000d */
[----:B------:R-:W-:Y:S05]  /*04c0*/  WARPSYNC.COLLECTIVE R18, `(.L_x_125) ;  /* 0x0000000012087348 */ /* 0x000fea0003c00000 */
[----:B------:R0:W1:Y:S02]  /*04d0*/  SHFL.UP P0, R17, R19, R20, R21 ;  /* 0x0400001413117389 */ /* 0x0000640000000015 */
[----:B01----:R-:W-:Y:S05]  /*04e0*/  ENDCOLLECTIVE ;  /* 0x000000000000791b */ /* 0x003fea0003800000 */
.L_x_125:
[----:B------:R-:W-:Y:S01]  /*04f0*/  MOV R20, 0x4 ;  /* 0x0000000400147802 */ /* 0x000fe20000000f00 */
[----:B------:R-:W-:-:S05]  /*0500*/  IMAD.MOV.U32 R14, RZ, RZ, R17 ;  /* 0x000000ffff0e7224 */ /* 0x000fca00078e0011 */
[----:B------:R-:W-:-:S05]  /*0510*/  @P0 IADD3 R14, PT, PT, R13, R14, RZ ;  /* 0x0000000e0d0e0210 */ /* 0x000fca0007ffe0ff */
[----:B------:R-:W-:-:S07]  /*0520*/  IMAD.MOV.U32 R19, RZ, RZ, R14 ;  /* 0x000000ffff137224 */ /* 0x000fce00078e000e */
[----:B------:R-:W-:Y:S05]  /*0530*/  WARPSYNC.COLLECTIVE R18, `(.L_x_126) ;  /* 0x0000000012087348 */ /* 0x000fea0003c00000 */
[----:B------:R0:W1:Y:S02]  /*0540*/  SHFL.UP P0, R17, R19, R20, R21 ;  /* 0x0400001413117389 */ /* 0x0000640000000015 */
[----:B01----:R-:W-:Y:S05]  /*0550*/  ENDCOLLECTIVE ;  /* 0x000000000000791b */ /* 0x003fea0003800000 */
.L_x_126:
[----:B------:R-:W-:Y:S02]  /*0560*/  HFMA2 R20, -RZ, RZ, 0, 4.76837158203125e-07 ;  /* 0x00000008ff147431 */ /* 0x000fe400000001ff */
[----:B------:R-:W-:-:S05]  /*0570*/  IMAD.MOV.U32 R15, RZ, RZ, R17 ;  /* 0x000000ffff0f7224 */ /* 0x000fca00078e0011 */
[----:B------:R-:W-:-:S05]  /*0580*/  @P0 IADD3 R15, PT, PT, R14, R15, RZ ;  /* 0x0000000f0e0f0210 */ /* 0x000fca0007ffe0ff */
[----:B------:R-:W-:-:S07]  /*0590*/  IMAD.MOV.U32 R19, RZ, RZ, R15 ;  /* 0x000000ffff137224 */ /* 0x000fce00078e000f */
[----:B------:R-:W-:Y:S05]  /*05a0*/  WARPSYNC.COLLECTIVE R18, `(.L_x_127) ;  /* 0x0000000012087348 */ /* 0x000fea0003c00000 */
[----:B------:R0:W1:Y:S02]  /*05b0*/  SHFL.UP P0, R17, R19, R20, R21 ;  /* 0x0400001413117389 */ /* 0x0000640000000015 */
[----:B01----:R-:W-:Y:S05]  /*05c0*/  ENDCOLLECTIVE ;  /* 0x000000000000791b */ /* 0x003fea0003800000 */
.L_x_127:
[----:B------:R-:W-:Y:S01]  /*05d0*/  MOV R20, 0x10 ;  /* 0x0000001000147802 */ /* 0x000fe20000000f00 */
[----:B------:R-:W-:-:S05]  /*05e0*/  IMAD.MOV.U32 R16, RZ, RZ, R17 ;  /* 0x000000ffff107224 */ /* 0x000fca00078e0011 */
[----:B------:R-:W-:-:S05]  /*05f0*/  @P0 IADD3 R16, PT, PT, R15, R16, RZ ;  /* 0x000000100f100210 */ /* 0x000fca0007ffe0ff */
[----:B------:R-:W-:-:S07]  /*0600*/  IMAD.MOV.U32 R19, RZ, RZ, R16 ;  /* 0x000000ffff137224 */ /* 0x000fce00078e0010 */
[----:B------:R-:W-:Y:S05]  /*0610*/  WARPSYNC.COLLECTIVE R18, `(.L_x_128) ;  /* 0x0000000012087348 */ /* 0x000fea0003c00000 */
[----:B------:R0:W1:Y:S02]  /*0620*/  SHFL.UP P0, R17, R19, R20, R21 ;  /* 0x0400001413117389 */ /* 0x0000640000000015 */
[----:B01----:R-:W-:Y:S05]  /*0630*/  ENDCOLLECTIVE ;  /* 0x000000000000791b */ /* 0x003fea0003800000 */
.L_x_128:
[----:B------:R-:W-:Y:S05]  /*0640*/  BRA `(.L_x_129) ;  /* 0xfffffffc00147947 */ /* 0x000fea000383ffff */
.L_x_130:
        /* <DEDUP_REMOVED lines=11> */
.L_x_241:


//--------------------- .text._ZN3cub18CUB_300001_SM_10006detail10radix_sort30DeviceRadixSortHistogramKernelINS1_5radix10policy_hubIiNS0_8NullTypeEjE10Policy1000ELNS0_9SortOrderE0EijNS1_21identity_decomposer_tEEEvPT2_PKT1_SB_iiT3_ --------------------------
	.section	.text._ZN3cub18CUB_300001_SM_10006detail10radix_sort30DeviceRadixSortHistogramKernelINS1_5radix10policy_hubIiNS0_8NullTypeEjE10Policy1000ELNS0_9SortOrderE0EijNS1_21identity_decomposer_tEEEvPT2_PKT1_SB_iiT3_,"ax",@progbits
	.align	128
        .global         _ZN3cub18CUB_300001_SM_10006detail10radix_sort30DeviceRadixSortHistogramKernelINS1_5radix10policy_hubIiNS0_8NullTypeEjE10Policy1000ELNS0_9SortOrderE0EijNS1_21identity_decomposer_tEEEvPT2_PKT1_SB_iiT3_
        .type           _ZN3cub18CUB_300001_SM_10006detail10radix_sort30DeviceRadixSortHistogramKernelINS1_5radix10policy_hubIiNS0_8NullTypeEjE10Policy1000ELNS0_9SortOrderE0EijNS1_21identity_decomposer_tEEEvPT2_PKT1_SB_iiT3_,@function
        .size           _ZN3cub18CUB_300001_SM_10006detail10radix_sort30DeviceRadixSortHistogramKernelINS1_5radix10policy_hubIiNS0_8NullTypeEjE10Policy1000ELNS0_9SortOrderE0EijNS1_21identity_decomposer_tEEEvPT2_PKT1_SB_iiT3_,(.L_x_242 - _ZN3cub18CUB_300001_SM_10006detail10radix_sort30DeviceRadixSortHistogramKernelINS1_5radix10policy_hubIiNS0_8NullTypeEjE10Policy1000ELNS0_9SortOrderE0EijNS1_21identity_decomposer_tEEEvPT2_PKT1_SB_iiT3_)
        .other          _ZN3cub18CUB_300001_SM_10006detail10radix_sort30DeviceRadixSortHistogramKernelINS1_5radix10policy_hubIiNS0_8NullTypeEjE10Policy1000ELNS0_9SortOrderE0EijNS1_21identity_decomposer_tEEEvPT2_PKT1_SB_iiT3_,@"STO_CUDA_ENTRY STV_DEFAULT"
_ZN3cub18CUB_300001_SM_10006detail10radix_sort30DeviceRadixSortHistogramKernelINS1_5radix10policy_hubIiNS0_8NullTypeEjE10Policy1000ELNS0_9SortOrderE0EijNS1_21identity_decomposer_tEEEvPT2_PKT1_SB_iiT3_:
.text._ZN3cub18CUB_300001_SM_10006detail10radix_sort30DeviceRadixSortHistogramKernelINS1_5radix10policy_hubIiNS0_8NullTypeEjE10Policy1000ELNS0_9SortOrderE0EijNS1_21identity_decomposer_tEEEvPT2_PKT1_SB_iiT3_:
[----:B------:R-:W-:Y:S01]  /*0000*/  LDC R1, c[0x0][0x37c] ;  /* 0x0000df00ff017b82 */ /* 0x000fe20000000800 */
[----:B------:R-:W0:Y:S02]  /*0010*/  LDCU UR4, c[0x0][0x390] ;  /* 0x00007200ff0477ac */ /* 0x000e240008000800 */
[----:B0-----:R-:W-:-:S13]  /*0020*/  ISETP.NE.AND P0, PT, RZ, UR4, PT ;  /* 0x00000004ff007c0c */ /* 0x001fda000bf05270 */
[----:B------:R-:W-:Y:S05]  /*0030*/  @!P0 EXIT ;  /* 0x000000000000894d */ /* 0x000fea0003800000 */
[----:B------:R-:W0:Y:S01]  /*0040*/  LDC R2, c[0x0][0x398] ;  /* 0x0000e600ff027b82 */ /* 0x000e220000000800 */
[----:B------:R-:W1:Y:S01]  /*0050*/  S2R R0, SR_TID.X ;  /* 0x0000000000007919 */ /* 0x000e620000002100 */
[----:B------:R-:W2:Y:S01]  /*0060*/  LDCU.64 UR12, c[0x0][0x358] ;  /* 0x00006b00ff0c77ac */ /* 0x000ea20008000a00 */
[----:B------:R-:W3:Y:S05]  /*0070*/  LDCU UR14, c[0x0][0x370] ;  /* 0x00006e00ff0e77ac */ /* 0x000eea0008000800 */
[----:B------:R-:W0:Y:S01]  /*0080*/  LDC R3, c[0x0][0x394] ;  /* 0x0000e500ff037b82 */ /* 0x000e220000000800 */
[----:B------:R-:W-:-:S07]  /*0090*/  UMOV UR4, URZ ;  /* 0x000000ff00047c82 */ /* 0x000fce0008000000 */
[----:B------:R-:W4:Y:S01]  /*00a0*/  S2UR UR6, SR_CTAID.X ;  /* 0x00000000000679c3 */ /* 0x000f220000002500 */
[----:B0-----:R-:W-:Y:S01]  /*00b0*/  IADD3 R2, PT, PT, R2, 0x7, -R3 ;  /* 0x0000000702027810 */ /* 0x001fe20007ffe803 */
[----:B-1----:R-:W-:-:S03]  /*00c0*/  VIADD R4, R0, 0x780 ;  /* 0x0000078000047836 */ /* 0x002fc60000000000 */
[----:B------:R-:W-:Y:S02]  /*00d0*/  SHF.R.S32.HI R3, RZ, 0x1f, R2 ;  /* 0x0000001fff037819 */ /* 0x000fe40000011402 */
[----:B------:R-:W-:Y:S02]  /*00e0*/  ISETP.GE.AND P0, PT, R2, 0x8, PT ;  /* 0x000000080200780c */ /* 0x000fe40003f06270 */
[----:B------:R-:W-:Y:S01]  /*00f0*/  LEA.HI R3, R3, R2, RZ, 0x3 ;  /* 0x0000000203037211 */ /* 0x000fe200078f18ff */
[C---:B------:R-:W-:Y:S01]  /*0100*/  VIADD R2, R0.reuse, 0x300 ;  /* 0x0000030000027836 */ /* 0x040fe20000000000 */
[C---:B------:R-:W-:Y:S01]  /*0110*/  ISETP.GT.U32.OR P0, PT, R0.reuse, 0xff, !P0 ;  /* 0x000000ff0000780c */ /* 0x040fe20004704470 */
[----:B----4-:R-:W-:Y:S01]  /*0120*/  USHF.L.U32 UR6, UR6, 0xb, URZ ;  /* 0x0000000b06067899 */ /* 0x010fe200080006ff */
[----:B------:R-:W-:Y:S01]  /*0130*/  SHF.R.S32.HI R7, RZ, 0x3, R3 ;  /* 0x00000003ff077819 */ /* 0x000fe20000011403 */
[----:B------:R-:W-:Y:S01]  /*0140*/  VIADD R3, R0, 0x500 ;  /* 0x0000050000037836 */ /* 0x000fe20000000000 */
[----:B------:R-:W-:-:S02]  /*0150*/  P2R R8, PR, RZ, 0x1 ;  /* 0x00000001ff087803 */ /* 0x000fc40000000000 */
[C---:B------:R-:W-:Y:S01]  /*0160*/  LOP3.LUT R6, R7.reuse, 0x7, RZ, 0xc0, !PT ;  /* 0x0000000707067812 */ /* 0x040fe200078ec0ff */
[C---:B------:R-:W-:Y:S01]  /*0170*/  VIADD R5, R7.reuse, 0xffffffff ;  /* 0xffffffff07057836 */ /* 0x040fe20000000000 */
[----:B--23--:R-:W-:-:S07]  /*0180*/  LOP3.LUT R7, R7, 0x3, RZ, 0xc0, !PT ;  /* 0x0000000307077812 */ /* 0x00cfce00078ec0ff */
.L_x_214:
[----:B------:R-:W-:Y:S01]  /*0190*/  ISETP.NE.AND P0, PT, R8, RZ, PT ;  /* 0x000000ff0800720c */ /* 0x000fe20003f05270 */
[----:B------:R-:W-:-:S12]  /*01a0*/  BSSY.RECONVERGENT B0, `(.L_x_131) ;  /* 0x0000083000007945 */ /* 0x000fd80003800200 */
[----:B0-2345:R-:W-:Y:S05]  /*01b0*/  @P0 BRA `(.L_x_132) ;  /* 0x0000000800040947 */ /* 0x03dfea0003800000 */
[----:B------:R-:W0:Y:S01]  /*01c0*/  LDC R9, c[0x0][0x398] ;  /* 0x0000e600ff097b82 */ /* 0x000e220000000800 */
[----:B------:R-:W-:Y:S01]  /*01d0*/  ISETP.GE.U32.AND P0, PT, R5, 0xf, PT ;  /* 0x0000000f0500780c */ /* 0x000fe20003f06070 */
[----:B------:R-:W-:-:S06]  /*01e0*/  UMOV UR5, 0x400 ;  /* 0x0000040000057882 */ /* 0x000fcc0000000000 */
[----:B------:R-:W0:Y:S08]  /*01f0*/  LDC R10, c[0x0][0x394] ;  /* 0x0000e500ff0a7b82 */ /* 0x000e300000000800 */
[----:B------:R-:W1:Y:S01]  /*0200*/  S2UR UR7, SR_CgaCtaId ;  /* 0x00000000000779c3 */ /* 0x000e620000008800 */
[----:B0-----:R-:W-:-:S04]  /*0210*/  IADD3 R9, PT, PT, R9, 0x7, -R10 ;  /* 0x0000000709097810 */ /* 0x001fc80007ffe80a */
[----:B------:R-:W-:Y:S01]  /*0220*/  SHF.R.S32.HI R10, RZ, 0x1f, R9 ;  /* 0x0000001fff0a7819 */ /* 0x000fe20000011409 */
[----:B-1----:R-:W-:-:S03]  /*0230*/  ULEA UR5, UR7, UR5, 0x18 ;  /* 0x0000000507057291 */ /* 0x002fc6000f8ec0ff */
[----:B------:R-:W-:Y:S01]  /*0240*/  LEA.HI R10, R10, R9, RZ, 0x3 ;  /* 0x000000090a0a7211 */ /* 0x000fe200078f18ff */
[----:B------:R-:W-:-:S03]  /*0250*/  IMAD.MOV.U32 R9, RZ, RZ, RZ ;  /* 0x000000ffff097224 */ /* 0x000fc600078e00ff */
[----:B------:R-:W-:Y:S02]  /*0260*/  SHF.R.S32.HI R11, RZ, 0x3, R10 ;  /* 0x00000003ff0b7819 */ /* 0x000fe4000001140a */
[----:B------:R-:W-:Y:S02]  /*0270*/  LEA R14, R0, UR5, 0x2 ;  /* 0x00000005000e7c11 */ /* 0x000fe4000f8e10ff */
[----:B------:R-:W-:Y:S01]  /*0280*/  LOP3.LUT R12, R11, 0xffffff0, RZ, 0xc0, !PT ;  /* 0x0ffffff00b0c7812 */ /* 0x000fe200078ec0ff */
[----:B------:R-:W-:Y:S06]  /*0290*/  @!P0 BRA `(.L_x_133) ;  /* 0x00000000005c8947 */ /* 0x000fec0003800000 */
[----:B------:R-:W-:Y:S02]  /*02a0*/  IMAD.MOV R10, RZ, RZ, -R12 ;  /* 0x000000ffff0a7224 */ /* 0x000fe400078e0a0c */
[----:B------:R-:W-:-:S07]  /*02b0*/  VIADD R9, R14, 0x2000 ;  /* 0x000020000e097836 */ /* 0x000fce0000000000 */
.L_x_134:
[----:B------:R-:W-:Y:S01]  /*02c0*/  VIADD R10, R10, 0x10 ;  /* 0x000000100a0a7836 */ /* 0x000fe20000000000 */
[----:B------:R-:W-:Y:S04]  /*02d0*/  STS [R9+-0x2000], RZ ;  /* 0xffe000ff09007388 */ /* 0x000fe80000000800 */
        /* <DEDUP_REMOVED lines=18> */
[----:B------:R-:W-:-:S07]  /*0400*/  IMAD.MOV.U32 R9, RZ, RZ, R12 ;  /* 0x000000ffff097224 */ /* 0x000fce00078e000c */
.L_x_133:
[----:B------:R-:W-:Y:S01]  /*0410*/  LOP3.LUT R11, R11, 0xf, RZ, 0xc0, !PT ;  /* 0x0000000f0b0b7812 */ /* 0x000fe200078ec0ff */
[----:B------:R-:W-:-:S03]  /*0420*/  VIADD R13, R6, 0xffffffff ;  /* 0xffffffff060d7836 */ /* 0x000fc60000000000 */
[C---:B------:R-:W-:Y:S01]  /*0430*/  ISETP.NE.AND P1, PT, R11.reuse, RZ, PT ;  /* 0x000000ff0b00720c */ /* 0x040fe20003f25270 */
[----:B------:R-:W-:-:S12]  /*0440*/  VIADD R11, R11, 0xffffffff ;  /* 0xffffffff0b0b7836 */ /* 0x000fd80000000000 */
[----:B------:R-:W-:Y:S05]  /*0450*/  @!P1 BRA `(.L_x_135) ;  /* 0x0000000000789947 */ /* 0x000fea0003800000 */
[----:B------:R-:W-:Y:S02]  /*0460*/  ISETP.GE.U32.AND P2, PT, R11, 0x7, PT ;  /* 0x000000070b00780c */ /* 0x000fe40003f46070 */
[----:B------:R-:W-:-:S11]  /*0470*/  ISETP.NE.AND P3, PT, R6, RZ, PT ;  /* 0x000000ff0600720c */ /* 0x000fd60003f65270 */
[----:B------:R-:W-:Y:S05]  /*0480*/  @!P2 BRA `(.L_x_136) ;  /* 0x000000000028a947 */ /* 0x000fea0003800000 */
        /* <DEDUP_REMOVED lines=10> */
.L_x_136:
[----:B------:R-:W-:Y:S05]  /*0530*/  @!P3 BRA `(.L_x_135) ;  /* 0x000000000040b947 */ /* 0x000fea0003800000 */
[----:B------:R-:W-:Y:S02]  /*0540*/  ISETP.GE.U32.AND P2, PT, R13, 0x3, PT ;  /* 0x000000030d00780c */ /* 0x000fe40003f46070 */
[----:B------:R-:W-:-:S11]  /*0550*/  ISETP.NE.AND P3, PT, R7, RZ, PT ;  /* 0x000000ff0700720c */ /* 0x000fd60003f65270 */
[C---:B0-----:R-:W-:Y:S02]  /*0560*/  @P2 IMAD R10, R9.reuse, 0x400, R14 ;  /* 0x00000400090a2824 */ /* 0x041fe400078e020e */
[----:B------:R-:W-:-:S03]  /*0570*/  @P2 VIADD R9, R9, 0x4 ;  /* 0x0000000409092836 */ /* 0x000fc60000000000 */
[----:B------:R1:W-:Y:S04]  /*0580*/  @P2 STS [R10], RZ ;  /* 0x000000ff0a002388 */ /* 0x0003e80000000800 */
[----:B------:R1:W-:Y:S04]  /*0590*/  @P2 STS [R10+0x400], RZ ;  /* 0x000400ff0a002388 */ /* 0x0003e80000000800 */
[----:B------:R1:W-:Y:S04]  /*05a0*/  @P2 STS [R10+0x800], RZ ;  /* 0x000800ff0a002388 */ /* 0x0003e80000000800 */
[----:B------:R1:W-:Y:S01]  /*05b0*/  @P2 STS [R10+0xc00], RZ ;  /* 0x000c00ff0a002388 */ /* 0x0003e20000000800 */
[----:B------:R-:W-:Y:S05]  /*05c0*/  @!P3 BRA `(.L_x_135) ;  /* 0x00000000001cb947 */ /* 0x000fea0003800000 */
[----:B------:R-:W-:Y:S01]  /*05d0*/  IMAD R9, R9, 0x400, R14 ;  /* 0x0000040009097824 */ /* 0x000fe200078e020e */
[----:B------:R-:W-:-:S04]  /*05e0*/  ISETP.NE.AND P2, PT, R7, 0x1, PT ;  /* 0x000000010700780c */ /* 0x000fc80003f45270 */
[----:B------:R2:W-:Y:S09]  /*05f0*/  STS [R9], RZ ;  /* 0x000000ff09007388 */ /* 0x0005f20000000800 */
[----:B--2---:R-:W-:Y:S05]  /*0600*/  @!P2 BRA `(.L_x_135) ;  /* 0x00000000000ca947 */ /* 0x004fea0003800000 */
[----:B------:R-:W-:Y:S01]  /*0610*/  ISETP.NE.AND P2, PT, R7, 0x2, PT ;  /* 0x000000020700780c */ /* 0x000fe20003f45270 */
[----:B------:R2:W-:-:S12]  /*0620*/  STS [R9+0x400], RZ ;  /* 0x000400ff09007388 */ /* 0x0005d80000000800 */
[----:B------:R2:W-:Y:S02]  /*0630*/  @P2 STS [R9+0x800], RZ ;  /* 0x000800ff09002388 */ /* 0x0005e40000000800 */
.L_x_135:
[----:B------:R-:W-:-:S13]  /*0640*/  ISETP.GT.U32.AND P2, PT, R0, 0x7f, PT ;  /* 0x0000007f0000780c */ /* 0x000fda0003f44070 */
[----:B------:R-:W-:Y:S05]  /*0650*/  @P2 BRA `(.L_x_132) ;  /* 0x0000000000dc2947 */ /* 0x000fea0003800000 */
[----:B--2---:R-:W-:Y:S01]  /*0660*/  IMAD.MOV.U32 R9, RZ, RZ, RZ ;  /* 0x000000ffff097224 */ /* 0x004fe200078e00ff */
[----:B------:R-:W-:Y:S06]  /*0670*/  @!P0 BRA `(.L_x_137) ;  /* 0x0000000000588947 */ /* 0x000fec0003800000 */
[----:B------:R-:W-:-:S07]  /*0680*/  IMAD.MOV.U32 R9, RZ, RZ, RZ ;  /* 0x000000ffff097224 */ /* 0x000fce00078e00ff */
.L_x_138:
[C---:B012---:R-:W-:Y:S02]  /*0690*/  IMAD R10, R9.reuse, 0x400, R14 ;  /* 0x00000400090a7824 */ /* 0x047fe400078e020e */
[----:B------:R-:W-:-:S03]  /*06a0*/  VIADD R9, R9, 0x10 ;  /* 0x0000001009097836 */ /* 0x000fc60000000000 */
[----:B------:R2:W-:Y:S02]  /*06b0*/  STS [R10+0x200], RZ ;  /* 0x000200ff0a007388 */ /* 0x0005e40000000800 */
[----:B------:R-:W-:Y:S02]  /*06c0*/  ISETP.NE.AND P0, PT, R9, R12, PT ;  /* 0x0000000c0900720c */ /* 0x000fe40003f05270 */
[----:B------:R2:W-:Y:S04]  /*06d0*/  STS [R10+0x600], RZ ;  /* 0x000600ff0a007388 */ /* 0x0005e80000000800 */
        /* <DEDUP_REMOVED lines=13> */
[----:B------:R2:W-:Y:S01]  /*07b0*/  STS [R10+0x3e00], RZ ;  /* 0x003e00ff0a007388 */ /* 0x0005e20000000800 */
[----:B------:R-:W-:Y:S05]  /*07c0*/  @P0 BRA `(.L_x_138) ;  /* 0xfffffffc00b00947 */ /* 0x000fea000383ffff */
[----:B------:R-:W-:-:S07]  /*07d0*/  IMAD.MOV.U32 R9, RZ, RZ, R12 ;  /* 0x000000ffff097224 */ /* 0x000fce00078e000c */
.L_x_137:
[----:B------:R-:W-:Y:S05]  /*07e0*/  @!P1 BRA `(.L_x_132) ;  /* 0x0000000000789947 */ /* 0x000fea0003800000 */
[----:B------:R-:W-:Y:S02]  /*07f0*/  ISETP.GE.U32.AND P0, PT, R11, 0x7, PT ;  /* 0x000000070b00780c */ /* 0x000fe40003f06070 */
[----:B------:R-:W-:-:S11]  /*0800*/  ISETP.NE.AND P1, PT, R6, RZ, PT ;  /* 0x000000ff0600720c */ /* 0x000fd60003f25270 */
[----:B------:R-:W-:Y:S05]  /*0810*/  @!P0 BRA `(.L_x_139) ;  /* 0x0000000000288947 */ /* 0x000fea0003800000 */
[C---:B012---:R-:W-:Y:S02]  /*0820*/  IMAD R10, R9.reuse, 0x400, R14 ;  /* 0x00000400090a7824 */ /* 0x047fe400078e020e */
[----:B------:R-:W-:-:S03]  /*0830*/  VIADD R9, R9, 0x8 ;  /* 0x0000000809097836 */ /* 0x000fc60000000000 */
[----:B------:R3:W-:Y:S04]  /*0840*/  STS [R10+0x200], RZ ;  /* 0x000200ff0a007388 */ /* 0x0007e80000000800 */
[----:B------:R3:W-:Y:S04]  /*0850*/  STS [R10+0x600], RZ ;  /* 0x000600ff0a007388 */ /* 0x0007e80000000800 */
[----:B------:R3:W-:Y:S04]  /*0860*/  STS [R10+0xa00], RZ ;  /* 0x000a00ff0a007388 */ /* 0x0007e80000000800 */
[----:B------:R3:W-:Y:S04]  /*0870*/  STS [R10+0xe00], RZ ;  /* 0x000e00ff0a007388 */ /* 0x0007e80000000800 */
[----:B------:R3:W-:Y:S04]  /*0880*/  STS [R10+0x1200], RZ ;  /* 0x001200ff0a007388 */ /* 0x0007e80000000800 */
[----:B------:R3:W-:Y:S04]  /*0890*/  STS [R10+0x1600], RZ ;  /* 0x001600ff0a007388 */ /* 0x0007e80000000800 */
[----:B------:R3:W-:Y:S04]  /*08a0*/  STS [R10+0x1a00], RZ ;  /* 0x001a00ff0a007388 */ /* 0x0007e80000000800 */
[----:B------:R3:W-:Y:S02]  /*08b0*/  STS [R10+0x1e00], RZ ;  /* 0x001e00ff0a007388 */ /* 0x0007e40000000800 */
.L_x_139:
[----:B------:R-:W-:Y:S05]  /*08c0*/  @!P1 BRA `(.L_x_132) ;  /* 0x0000000000409947 */ /* 0x000fea0003800000 */
[----:B------:R-:W-:Y:S02]  /*08d0*/  ISETP.GE.U32.AND P0, PT, R13, 0x3, PT ;  /* 0x000000030d00780c */ /* 0x000fe40003f06070 */
[----:B------:R-:W-:-:S11]  /*08e0*/  ISETP.NE.AND P1, PT, R7, RZ, PT ;  /* 0x000000ff0700720c */ /* 0x000fd60003f25270 */
[C---:B0123--:R-:W-:Y:S02]  /*08f0*/  @P0 IMAD R10, R9.reuse, 0x400, R14 ;  /* 0x00000400090a0824 */ /* 0x04ffe400078e020e */
[----:B------:R-:W-:-:S03]  /*0900*/  @P0 VIADD R9, R9, 0x4 ;  /* 0x0000000409090836 */ /* 0x000fc60000000000 */
[----:B------:R4:W-:Y:S04]  /*0910*/  @P0 STS [R10+0x200], RZ ;  /* 0x000200ff0a000388 */ /* 0x0009e80000000800 */
[----:B------:R4:W-:Y:S04]  /*0920*/  @P0 STS [R10+0x600], RZ ;  /* 0x000600ff0a000388 */ /* 0x0009e80000000800 */
[----:B------:R4:W-:Y:S04]  /*0930*/  @P0 STS [R10+0xa00], RZ ;  /* 0x000a00ff0a000388 */ /* 0x0009e80000000800 */
[----:B------:R4:W-:Y:S01]  /*0940*/  @P0 STS [R10+0xe00], RZ ;  /* 0x000e00ff0a000388 */ /* 0x0009e20000000800 */
[----:B------:R-:W-:Y:S05]  /*0950*/  @!P1 BRA `(.L_x_132) ;  /* 0x00000000001c9947 */ /* 0x000fea0003800000 */
[----:B------:R-:W-:Y:S01]  /*0960*/  IMAD R9, R9, 0x400, R14 ;  /* 0x0000040009097824 */ /* 0x000fe200078e020e */
[----:B------:R-:W-:-:S04]  /*0970*/  ISETP.NE.AND P0, PT, R7, 0x1, PT ;  /* 0x000000010700780c */ /* 0x000fc80003f05270 */
[----:B------:R0:W-:Y:S09]  /*0980*/  STS [R9+0x200], RZ ;  /* 0x000200ff09007388 */ /* 0x0001f20000000800 */
[----:B0-----:R-:W-:Y:S05]  /*0990*/  @!P0 BRA `(.L_x_132) ;  /* 0x00000000000c8947 */ /* 0x001fea0003800000 */
[----:B------:R-:W-:Y:S01]  /*09a0*/  ISETP.NE.AND P0, PT, R7, 0x2, PT ;  /* 0x000000020700780c */ /* 0x000fe20003f05270 */
[----:B------:R0:W-:-:S12]  /*09b0*/  STS [R9+0x600], RZ ;  /* 0x000600ff09007388 */ /* 0x0001d80000000800 */
[----:B------:R0:W-:Y:S02]  /*09c0*/  @P0 STS [R9+0xa00], RZ ;  /* 0x000a00ff09000388 */ /* 0x0001e40000000800 */
.L_x_132:
[----:B------:R-:W-:Y:S05]  /*09d0*/  BSYNC.RECONVERGENT B0 ;  /* 0x0000000000007941 */ /* 0x000fea0003800200 */
.L_x_131:
[----:B------:R-:W-:Y:S06]  /*09e0*/  BAR.SYNC.DEFER_BLOCKING 0x0 ;  /* 0x0000000000007b1d */ /* 0x000fec0000010000 */
[----:B------:R-:W5:Y:S02]  /*09f0*/  LDCU UR5, c[0x0][0x390] ;  /* 0x00007200ff0577ac */ /* 0x000f640008000800 */
[----:B-----5:R-:W-:-:S04]  /*0a00*/  UIMAD UR5, UR4, -0x40000000, UR5 ;  /* 0xc0000000040578a4 */ /* 0x020fc8000f8e0205 */
[----:B------:R-:W-:-:S04]  /*0a10*/  UISETP.LT.U32.AND UP0, UPT, UR5, 0x40000000, UPT ;  /* 0x400000000500788c */ /* 0x000fc8000bf01070 */
[----:B------:R-:W-:-:S04]  /*0a20*/  USEL UR8, UR5, 0x40000000, UP0 ;  /* 0x4000000005087887 */ /* 0x000fc80008000000 */
[----:B------:R-:W-:Y:S01]  /*0a30*/  UISETP.GE.U32.AND UP0, UPT, UR6, UR8, UPT ;  /* 0x000000080600728c */ /* 0x000fe2000bf06070 */
[----:B------:R-:W-:Y:S08]  /*0a40*/  BAR.SYNC.DEFER_BLOCKING 0x0 ;  /* 0x0000000000007b1d */ /* 0x000ff00000010000 */
[----:B------:R-:W-:Y:S05]  /*0a50*/  BRA.U UP0, `(.L_x_140) ;  /* 0x0000000900f87547 */ /* 0x000fea000b800000 */
[----:B------:R-:W-:-:S05]  /*0a60*/  UMOV UR7, UR6 ;  /* 0x0000000600077c82 */ /* 0x000fca0008000000 */
.L_x_145:
[----:B-----5:R-:W5:Y:S01]  /*0a70*/  LDCU UR5, c[0x0][0x390] ;  /* 0x00007200ff0577ac */ /* 0x020f620008000800 */
[----:B------:R-:W-:Y:S02]  /*0a80*/  ULEA UR9, UR4, UR7, 0x1e ;  /* 0x0000000704097291 */ /* 0x000fe4000f8ef0ff */
[----:B------:R-:W-:-:S04]  /*0a90*/  ULEA UR7, UR14, UR7, 0xb ;  /* 0x000000070e077291 */ /* 0x000fc8000f8e58ff */
[----:B------:R-:W-:Y:S02]  /*0aa0*/  UISETP.GE.U32.AND UP1, UPT, UR7, UR8, UPT ;  /* 0x000000080700728c */ /* 0x000fe4000bf26070 */
[----:B-----5:R-:W-:-:S04]  /*0ab0*/  UIADD3 UR5, UPT, UPT, -UR9, UR5, URZ ;  /* 0x0000000509057290 */ /* 0x020fc8000fffe1ff */
[----:B------:R-:W-:-:S09]  /*0ac0*/  UISETP.GE.U32.AND UP0, UPT, UR5, 0x800, UPT ;  /* 0x000008000500788c */ /* 0x000fd2000bf06070 */
[----:B0-----:R-:W-:Y:S05]  /*0ad0*/  BRA.U !UP0, `(.L_x_141) ;  /* 0x0000000108507547 */ /* 0x001fea000b800000 */
[----:B01234-:R-:W0:Y:S01]  /*0ae0*/  LDC.64 R10, c[0x0][0x388] ;  /* 0x0000e200ff0a7b82 */ /* 0x01fe220000000a00 */
[----:B------:R-:W-:-:S04]  /*0af0*/  VIADD R9, R0, UR9 ;  /* 0x0000000900097c36 */ /* 0x000fc80008000000 */
[----:B0-----:R-:W-:-:S05]  /*0b00*/  IMAD.WIDE.U32 R10, R9, 0x4, R10 ;  /* 0x00000004090a7825 */ /* 0x001fca00078e000a */
        /* <DEDUP_REMOVED lines=15> */
[----:B------:R0:W5:Y:S01]  /*0c00*/  LDG.E R26, desc[UR12][R10.64+0x1e00] ;  /* 0x001e000c0a1a7981 */ /* 0x000162000c1e1900 */
[----:B------:R-:W-:Y:S05]  /*0c10*/  BRA `(.L_x_142) ;  /* 0x0000000000fc7947 */ /* 0x000fea0003800000 */
.L_x_141:
[----:B01234-:R-:W0:Y:S01]  /*0c20*/  LDC.64 R10, c[0x0][0x388] ;  /* 0x0000e200ff0a7b82 */ /* 0x01fe220000000a00 */
[C---:B------:R-:W-:Y:S01]  /*0c30*/  ISETP.GE.AND P1, PT, R0.reuse, UR5, PT ;  /* 0x0000000500007c0c */ /* 0x040fe2000bf26270 */
[C---:B------:R-:W-:Y:S02]  /*0c40*/  VIADD R12, R0.reuse, 0x80 ;  /* 0x00000080000c7836 */ /* 0x040fe40000000000 */
[C---:B------:R-:W-:Y:S02]  /*0c50*/  VIADD R14, R0.reuse, 0x100 ;  /* 0x00000100000e7836 */ /* 0x040fe40000000000 */
[----:B------:R-:W-:Y:S01]  /*0c60*/  VIADD R13, R0, 0x180 ;  /* 0x00000180000d7836 */ /* 0x000fe20000000000 */
[----:B------:R-:W-:Y:S01]  /*0c70*/  ISETP.GE.AND P2, PT, R12, UR5, PT ;  /* 0x000000050c007c0c */ /* 0x000fe2000bf46270 */
[----:B------:R-:W-:Y:S01]  /*0c80*/  VIADD R9, R0, UR9 ;  /* 0x0000000900097c36 */ /* 0x000fe20008000000 */
[----:B------:R-:W-:Y:S01]  /*0c90*/  ISETP.GE.AND P3, PT, R14, UR5, PT ;  /* 0x000000050e007c0c */ /* 0x000fe2000bf66270 */
[----:B------:R-:W-:Y:S01]  /*0ca0*/  IMAD.MOV.U32 R22, RZ, RZ, 0x7fffffff ;  /* 0x7fffffffff167424 */ /* 0x000fe200078e00ff */
[----:B------:R-:W-:Y:S01]  /*0cb0*/  ISETP.GE.AND P4, PT, R13, UR5, PT ;  /* 0x000000050d007c0c */ /* 0x000fe2000bf86270 */
[----:B------:R-:W-:-:S02]  /*0cc0*/  VIADD R12, R0, 0x200 ;  /* 0x00000200000c7836 */ /* 0x000fc40000000000 */
[----:B------:R-:W-:Y:S02]  /*0cd0*/  VIADD R13, R0, 0x280 ;  /* 0x00000280000d7836 */ /* 0x000fe40000000000 */
[----:B------:R-:W-:Y:S01]  /*0ce0*/  IMAD.MOV.U32 R21, RZ, RZ, 0x7fffffff ;  /* 0x7fffffffff157424 */ /* 0x000fe200078e00ff */
[----:B------:R-:W-:Y:S01]  /*0cf0*/  ISETP.GE.AND P5, PT, R12, UR5, PT ;  /* 0x000000050c007c0c */ /* 0x000fe2000bfa6270 */
[----:B------:R-:W-:Y:S01]  /*0d00*/  IMAD.MOV.U32 R20, RZ, RZ, 0x7fffffff ;  /* 0x7fffffffff147424 */ /* 0x000fe200078e00ff */
[----:B------:R-:W-:Y:S01]  /*0d10*/  ISETP.GE.AND P0, PT, R13, UR5, PT ;  /* 0x000000050d007c0c */ /* 0x000fe2000bf06270 */
[----:B------:R-:W-:Y:S02]  /*0d20*/  IMAD.MOV.U32 R19, RZ, RZ, 0x7fffffff ;  /* 0x7fffffffff137424 */ /* 0x000fe400078e00ff */
[----:B0-----:R-:W-:-:S04]  /*0d30*/  IMAD.WIDE.U32 R10, R9, 0x4, R10 ;  /* 0x00000004090a7825 */ /* 0x001fc800078e000a */
[C---:B------:R-:W-:Y:S01]  /*0d40*/  VIADD R9, R0.reuse, 0x380 ;  /* 0x0000038000097836 */ /* 0x040fe20000000000 */
[----:B------:R1:W5:Y:S01]  /*0d50*/  @!P1 LDG.E R22, desc[UR12][R10.64] ;  /* 0x0000000c0a169981 */ /* 0x000362000c1e1900 */
[----:B------:R-:W-:-:S03]  /*0d60*/  VIADD R12, R0, 0x480 ;  /* 0x00000480000c7836 */ /* 0x000fc60000000000 */
[----:B------:R-:W-:Y:S01]  /*0d70*/  ISETP.GE.AND P1, PT, R9, UR5, PT ;  /* 0x0000000509007c0c */ /* 0x000fe2000bf26270 */
[----:B------:R1:W5:Y:S01]  /*0d80*/  @!P2 LDG.E R21, desc[UR12][R10.64+0x200] ;  /* 0x0002000c0a15a981 */ /* 0x000362000c1e1900 */
[----:B------:R-:W-:Y:S01]  /*0d90*/  LOP3.LUT R9, R0, 0x400, RZ, 0xfc, !PT ;  /* 0x0000040000097812 */ /* 0x000fe200078efcff */
[----:B------:R-:W-:Y:S01]  /*0da0*/  IMAD.MOV.U32 R18, RZ, RZ, 0x7fffffff ;  /* 0x7fffffffff127424 */ /* 0x000fe200078e00ff */
[----:B------:R-:W-:Y:S01]  /*0db0*/  ISETP.GE.AND P2, PT, R2, UR5, PT ;  /* 0x0000000502007c0c */ /* 0x000fe2000bf46270 */
[----:B------:R1:W5:Y:S01]  /*0dc0*/  @!P3 LDG.E R20, desc[UR12][R10.64+0x400] ;  /* 0x0004000c0a14b981 */ /* 0x000362000c1e1900 */
[----:B------:R-:W-:Y:S01]  /*0dd0*/  ISETP.GE.AND P3, PT, R9, UR5, PT ;  /* 0x0000000509007c0c */ /* 0x000fe2000bf66270 */
[----:B------:R-:W-:Y:S02]  /*0de0*/  IMAD.MOV.U32 R17, RZ, RZ, 0x7fffffff ;  /* 0x7fffffffff117424 */ /* 0x000fe400078e00ff */
[----:B------:R1:W5:Y:S01]  /*0df0*/  @!P4 LDG.E R19, desc[UR12][R10.64+0x600] ;  /* 0x0006000c0a13c981 */ /* 0x000362000c1e1900 */
[----:B------:R-:W-:Y:S01]  /*0e00*/  ISETP.GE.AND P4, PT, R12, UR5, PT ;  /* 0x000000050c007c0c */ /* 0x000fe2000bf86270 */
[----:B------:R-:W-:-:S02]  /*0e10*/  VIADD R9, R0, 0x580 ;  /* 0x0000058000097836 */ /* 0x000fc40000000000 */
[----:B------:R-:W-:Y:S01]  /*0e20*/  VIADD R12, R0, 0x600 ;  /* 0x00000600000c7836 */ /* 0x000fe20000000000 */
[----:B------:R1:W5:Y:S01]  /*0e30*/  @!P5 LDG.E R18, desc[UR12][R10.64+0x800] ;  /* 0x0008000c0a12d981 */ /* 0x000362000c1e1900 */
[----:B------:R-:W-:Y:S01]  /*0e40*/  IMAD.MOV.U32 R16, RZ, RZ, 0x7fffffff ;  /* 0x7fffffffff107424 */ /* 0x000fe200078e00ff */
[----:B------:R-:W-:Y:S01]  /*0e50*/  ISETP.GE.AND P5, PT, R9, UR5, PT ;  /* 0x0000000509007c0c */ /* 0x000fe2000bfa6270 */
[----:B------:R-:W-:Y:S01]  /*0e60*/  IMAD.MOV.U32 R15, RZ, RZ, 0x7fffffff ;  /* 0x7fffffffff0f7424 */ /* 0x000fe200078e00ff */
[----:B------:R1:W5:Y:S01]  /*0e70*/  @!P0 LDG.E R17, desc[UR12][R10.64+0xa00] ;  /* 0x000a000c0a118981 */ /* 0x000362000c1e1900 */
[----:B------:R-:W-:Y:S01]  /*0e80*/  IMAD.MOV.U32 R14, RZ, RZ, 0x7fffffff ;  /* 0x7fffffffff0e7424 */ /* 0x000fe200078e00ff */
[----:B------:R-:W-:Y:S01]  /*0e90*/  ISETP.GE.AND P0, PT, R12, UR5, PT ;  /* 0x000000050c007c0c */ /* 0x000fe2000bf06270 */
[----:B------:R-:W-:Y:S01]  /*0ea0*/  IMAD.MOV.U32 R13, RZ, RZ, 0x7fffffff ;  /* 0x7fffffffff0d7424 */ /* 0x000fe200078e00ff */
[----:B------:R1:W5:Y:S01]  /*0eb0*/  @!P2 LDG.E R16, desc[UR12][R10.64+0xc00] ;  /* 0x000c000c0a10a981 */ /* 0x000362000c1e1900 */
[----:B------:R-:W-:-:S02]  /*0ec0*/  VIADD R9, R0, 0x680 ;  /* 0x0000068000097836 */ /* 0x000fc40000000000 */
[----:B------:R-:W-:Y:S01]  /*0ed0*/  VIADD R12, R0, 0x700 ;  /* 0x00000700000c7836 */ /* 0x000fe20000000000 */
[----:B------:R1:W5:Y:S01]  /*0ee0*/  @!P1 LDG.E R15, desc[UR12][R10.64+0xe00] ;  /* 0x000e000c0a0f9981 */ /* 0x000362000c1e1900 */
[----:B------:R-:W-:Y:S02]  /*0ef0*/  ISETP.GE.AND P2, PT, R3, UR5, PT ;  /* 0x0000000503007c0c */ /* 0x000fe4000bf46270 */
[----:B------:R-:W-:Y:S01]  /*0f00*/  ISETP.GE.AND P1, PT, R9, UR5, PT ;  /* 0x0000000509007c0c */ /* 0x000fe2000bf26270 */
[----:B------:R1:W5:Y:S01]  /*0f10*/  @!P3 LDG.E R14, desc[UR12][R10.64+0x1000] ;  /* 0x0010000c0a0eb981 */ /* 0x000362000c1e1900 */
[----:B------:R-:W-:-:S03]  /*0f20*/  ISETP.GE.AND P3, PT, R12, UR5, PT ;  /* 0x000000050c007c0c */ /* 0x000fc6000bf66270 */
[----:B------:R1:W5:Y:S01]  /*0f30*/  @!P4 LDG.E R13, desc[UR12][R10.64+0x1200] ;  /* 0x0012000c0a0dc981 */ /* 0x000362000c1e1900 */
[----:B------:R-:W-:Y:S01]  /*0f40*/  ISETP.GE.AND P4, PT, R4, UR5, PT ;  /* 0x0000000504007c0c */ /* 0x000fe2000bf86270 */
[----:B------:R-:W-:Y:S02]  /*0f50*/  IMAD.MOV.U32 R12, RZ, RZ, 0x7fffffff ;  /* 0x7fffffffff0c7424 */ /* 0x000fe400078e00ff */
[----:B------:R-:W-:Y:S02]  /*0f60*/  IMAD.MOV.U32 R9, RZ, RZ, 0x7fffffff ;  /* 0x7fffffffff097424 */ /* 0x000fe400078e00ff */
[----:B------:R-:W-:Y:S02]  /*0f70*/  IMAD.MOV.U32 R23, RZ, RZ, 0x7fffffff ;  /* 0x7fffffffff177424 */ /* 0x000fe400078e00ff */
[----:B------:R-:W-:Y:S01]  /*0f80*/  IMAD.MOV.U32 R25, RZ, RZ, 0x7fffffff ;  /* 0x7fffffffff197424 */ /* 0x000fe200078e00ff */
[----:B------:R1:W5:Y:S01]  /*0f90*/  @!P2 LDG.E R12, desc[UR12][R10.64+0x1400] ;  /* 0x0014000c0a0ca981 */ /* 0x000362000c1e1900 */
[----:B------:R-:W-:-:S02]  /*0fa0*/  IMAD.MOV.U32 R24, RZ, RZ, 0x7fffffff ;  /* 0x7fffffffff187424 */ /* 0x000fc400078e00ff */
[----:B------:R-:W-:Y:S01]  /*0fb0*/  IMAD.MOV.U32 R26, RZ, RZ, 0x7fffffff ;  /* 0x7fffffffff1a7424 */ /* 0x000fe200078e00ff */
[----:B------:R1:W5:Y:S04]  /*0fc0*/  @!P5 LDG.E R9, desc[UR12][R10.64+0x1600] ;  /* 0x0016000c0a09d981 */ /* 0x000368000c1e1900 */
[----:B------:R1:W5:Y:S04]  /*0fd0*/  @!P0 LDG.E R23, desc[UR12][R10.64+0x1800] ;  /* 0x0018000c0a178981 */ /* 0x000368000c1e1900 */
[----:B------:R1:W5:Y:S04]  /*0fe0*/  @!P1 LDG.E R25, desc[UR12][R10.64+0x1a00] ;  /* 0x001a000c0a199981 */ /* 0x000368000c1e1900 */
[----:B------:R1:W5:Y:S04]  /*0ff0*/  @!P3 LDG.E R24, desc[UR12][R10.64+0x1c00] ;  /* 0x001c000c0a18b981 */ /* 0x000368000c1e1900 */
[----:B------:R1:W5:Y:S02]  /*1000*/  @!P4 LDG.E R26, desc[UR12][R10.64+0x1e00] ;  /* 0x001e000c0a1ac981 */ /* 0x000364000c1e1900 */
.L_x_142:
[----:B01----:R-:W0:Y:S01]  /*1010*/  LDC R10, c[0x0][0x398] ;  /* 0x0000e600ff0a7b82 */ /* 0x003e220000000800 */
[----:B------:R-:W0:Y:S02]  /*1020*/  LDCU UR5, c[0x0][0x394] ;  /* 0x00007280ff0577ac */ /* 0x000e240008000800 */
[----:B0-----:R-:W-:-:S13]  /*1030*/  ISETP.GT.AND P0, PT, R10, UR5, PT ;  /* 0x000000050a007c0c */ /* 0x001fda000bf04270 */
[----:B------:R-:W-:Y:S05]  /*1040*/  @!P0 BRA `(.L_x_143) ;  /* 0x0000000400788947 */ /* 0x000fea0003800000 */
[----:B------:R-:W0:Y:S01]  /*1050*/  S2UR UR9, SR_CgaCtaId ;  /* 0x00000000000979c3 */ /* 0x000e220000008800 */
[----:B-----5:R-:W-:Y:S01]  /*1060*/  LOP3.LUT R11, R26, 0x80000000, RZ, 0x3c, !PT ;  /* 0x800000001a0b7812 */ /* 0x020fe200078e3cff */
[----:B------:R-:W-:Y:S01]  /*1070*/  UMOV UR5, 0x400 ;  /* 0x0000040000057882 */ /* 0x000fe20000000000 */
[----:B------:R-:W-:Y:S01]  /*1080*/  LOP3.LUT R24, R24, 0x80000000, RZ, 0x3c, !PT ;  /* 0x8000000018187812 */ /* 0x000fe200078e3cff */
[----:B------:R-:W1:Y:S01]  /*1090*/  LDCU UR10, c[0x0][0x394] ;  /* 0x00007280ff0a77ac */ /* 0x000e620008000800 */
[----:B------:R-:W-:Y:S02]  /*10a0*/  LOP3.LUT R25, R25, 0x80000000, RZ, 0x3c, !PT ;  /* 0x8000000019197812 */ /* 0x000fe400078e3cff */
[----:B------:R-:W-:Y:S02]  /*10b0*/  LOP3.LUT R23, R23, 0x80000000, RZ, 0x3c, !PT ;  /* 0x8000000017177812 */ /* 0x000fe400078e3cff */
[----:B------:R-:W-:Y:S02]  /*10c0*/  LOP3.LUT R9, R9, 0x80000000, RZ, 0x3c, !PT ;  /* 0x8000000009097812 */ /* 0x000fe400078e3cff */
[----:B------:R-:W-:-:S02]  /*10d0*/  LOP3.LUT R12, R12, 0x80000000, RZ, 0x3c, !PT ;  /* 0x800000000c0c7812 */ /* 0x000fc400078e3cff */
[----:B------:R-:W-:Y:S02]  /*10e0*/  LOP3.LUT R13, R13, 0x80000000, RZ, 0x3c, !PT ;  /* 0x800000000d0d7812 */ /* 0x000fe400078e3cff */
[----:B------:R-:W-:Y:S02]  /*10f0*/  LOP3.LUT R14, R14, 0x80000000, RZ, 0x3c, !PT ;  /* 0x800000000e0e7812 */ /* 0x000fe400078e3cff */
[----:B------:R-:W-:Y:S02]  /*1100*/  LOP3.LUT R15, R15, 0x80000000, RZ, 0x3c, !PT ;  /* 0x800000000f0f7812 */ /* 0x000fe400078e3cff */
[----:B------:R-:W-:Y:S02]  /*1110*/  LOP3.LUT R16, R16, 0x80000000, RZ, 0x3c, !PT ;  /* 0x8000000010107812 */ /* 0x000fe400078e3cff */
[----:B------:R-:W-:Y:S02]  /*1120*/  LOP3.LUT R17, R17, 0x80000000, RZ, 0x3c, !PT ;  /* 0x8000000011117812 */ /* 0x000fe400078e3cff */
[----:B------:R-:W-:Y:S01]  /*1130*/  LOP3.LUT R18, R18, 0x80000000, RZ, 0x3c, !PT ;  /* 0x8000000012127812 */ /* 0x000fe200078e3cff */
[----:B0-----:R-:W-:Y:S01]  /*1140*/  ULEA UR9, UR9, UR5, 0x18 ;  /* 0x0000000509097291 */ /* 0x001fe2000f8ec0ff */
[----:B------:R-:W-:-:S02]  /*1150*/  LOP3.LUT R19, R19, 0x80000000, RZ, 0x3c, !PT ;  /* 0x8000000013137812 */ /* 0x000fc400078e3cff */
[----:B------:R-:W-:Y:S01]  /*1160*/  LOP3.LUT R20, R20, 0x80000000, RZ, 0x3c, !PT ;  /* 0x8000000014147812 */ /* 0x000fe200078e3cff */
[----:B------:R-:W-:Y:S01]  /*1170*/  UMOV UR5, URZ ;  /* 0x000000ff00057c82 */ /* 0x000fe20008000000 */
[----:B------:R-:W-:Y:S02]  /*1180*/  LOP3.LUT R21, R21, 0x80000000, RZ, 0x3c, !PT ;  /* 0x8000000015157812 */ /* 0x000fe400078e3cff */
[----:B-1----:R-:W-:-:S07]  /*1190*/  LOP3.LUT R22, R22, 0x80000000, RZ, 0x3c, !PT ;  /* 0x8000000016167812 */ /* 0x002fce00078e3cff */
.L_x_144:
[----:B------:R-:W-:Y:S01]  /*11a0*/  IMAD R27, RZ, RZ, -UR10 ;  /* 0x8000000aff1b7e24 */ /* 0x000fe2000f8e02ff */
[----:B------:R-:W-:Y:S01]  /*11b0*/  ULEA UR11, UR5, UR9, 0xa ;  /* 0x00000009050b7291 */ /* 0x000fe2000f8e50ff */
[----:B0-----:R-:W-:Y:S01]  /*11c0*/  SHF.R.U32.HI R29, RZ, UR10, R21 ;  /* 0x0000000aff1d7c19 */ /* 0x001fe20008011615 */
[----:B------:R-:W-:Y:S01]  /*11d0*/  UIADD3 UR5, UPT, UPT, UR5, 0x1, URZ ;  /* 0x0000000105057890 */ /* 0x000fe2000fffe0ff */
[----:B------:R-:W-:Y:S02]  /*11e0*/  SHF.R.U32.HI R28, RZ, UR10, R20 ;  /* 0x0000000aff1c7c19 */ /* 0x000fe40008011614 */
[----:B------:R-:W-:Y:S01]  /*11f0*/  VIADDMNMX R26, R27, R10, 0x8, PT ;  /* 0x000000081b1a7446 */ /* 0x000fe2000380010a */
[----:B------:R-:W-:-:S05]  /*1200*/  IMAD.MOV.U32 R27, RZ, RZ, -0x1 ;  /* 0xffffffffff1b7424 */ /* 0x000fca00078e00ff */
[----:B------:R-:W-:Y:S02]  /*1210*/  SHF.L.U32 R26, R27, R26, RZ ;  /* 0x0000001a1b1a7219 */ /* 0x000fe400000006ff */
[----:B------:R-:W-:Y:S02]  /*1220*/  SHF.R.U32.HI R27, RZ, UR10, R22 ;  /* 0x0000000aff1b7c19 */ /* 0x000fe40008011616 */
[-C--:B------:R-:W-:Y:S02]  /*1230*/  LOP3.LUT R29, R29, R26.reuse, RZ, 0x30, !PT ;  /* 0x0000001a1d1d7212 */ /* 0x080fe400078e30ff */
[-C--:B------:R-:W-:Y:S02]  /*1240*/  LOP3.LUT R27, R27, R26.reuse, RZ, 0x30, !PT ;  /* 0x0000001a1b1b7212 */ /* 0x080fe400078e30ff */
[----:B------:R-:W-:Y:S02]  /*1250*/  LOP3.LUT R28, R28, R26, RZ, 0x30, !PT ;  /* 0x0000001a1c1c7212 */ /* 0x000fe400078e30ff */
[----:B------:R-:W-:-:S02]  /*1260*/  LEA R27, R27, UR11, 0x2 ;  /* 0x0000000b1b1b7c11 */ /* 0x000fc4000f8e10ff */
[----:B------:R-:W-:Y:S02]  /*1270*/  LEA R29, R29, UR11, 0x2 ;  /* 0x0000000b1d1d7c11 */ /* 0x000fe4000f8e10ff */
[----:B------:R-:W-:Y:S01]  /*1280*/  LEA R28, R28, UR11, 0x2 ;  /* 0x0000000b1c1c7c11 */ /* 0x000fe2000f8e10ff */
[----:B------:R0:W-:Y:S04]  /*1290*/  ATOMS.POPC.INC.32 RZ, [R27+URZ] ;  /* 0x000000001bff7f8c */ /* 0x0001e8000d8000ff */
[----:B------:R-:W-:Y:S01]  /*12a0*/  ATOMS.POPC.INC.32 RZ, [R29+URZ] ;  /* 0x000000001dff7f8c */ /* 0x000fe2000d8000ff */
[----:B0-----:R-:W-:-:S03]  /*12b0*/  SHF.R.U32.HI R27, RZ, UR10, R19 ;  /* 0x0000000aff1b7c19 */ /* 0x001fc60008011613 */
[----:B------:R-:W-:Y:S01]  /*12c0*/  ATOMS.POPC.INC.32 RZ, [R28+URZ] ;  /* 0x000000001cff7f8c */ /* 0x000fe2000d8000ff */
[----:B------:R-:W-:-:S04]  /*12d0*/  LOP3.LUT R27, R27, R26, RZ, 0x30, !PT ;  /* 0x0000001a1b1b7212 */ /* 0x000fc800078e30ff */
[----:B------:R-:W-:-:S05]  /*12e0*/  LEA R27, R27, UR11, 0x2 ;  /* 0x0000000b1b1b7c11 */ /* 0x000fca000f8e10ff */
[----:B------:R0:W-:Y:S02]  /*12f0*/  ATOMS.POPC.INC.32 RZ, [R27+URZ] ;  /* 0x000000001bff7f8c */ /* 0x0001e4000d8000ff */
[----:B0-----:R-:W-:-:S04]  /*1300*/  SHF.R.U32.HI R27, RZ, UR10, R18 ;  /* 0x0000000aff1b7c19 */ /* 0x001fc80008011612 */
[----:B------:R-:W-:-:S04]  /*1310*/  LOP3.LUT R27, R27, R26, RZ, 0x30, !PT ;  /* 0x0000001a1b1b7212 */ /* 0x000fc800078e30ff */
[----:B------:R-:W-:Y:S02]  /*1320*/  LEA R29, R27, UR11, 0x2 ;  /* 0x0000000b1b1d7c11 */ /* 0x000fe4000f8e10ff */
[----:B------:R-:W-:-:S03]  /*1330*/  SHF.R.U32.HI R27, RZ, UR10, R17 ;  /* 0x0000000aff1b7c19 */ /* 0x000fc60008011611 */
[----:B------:R-:W-:Y:S01]  /*1340*/  ATOMS.POPC.INC.32 RZ, [R29+URZ] ;  /* 0x000000001dff7f8c */ /* 0x000fe2000d8000ff */
[----:B------:R-:W-:-:S04]  /*1350*/  LOP3.LUT R27, R27, R26, RZ, 0x30, !PT ;  /* 0x0000001a1b1b7212 */ /* 0x000fc800078e30ff */
[----:B------:R-:W-:Y:S02]  /*1360*/  LEA R28, R27, UR11, 0x2 ;  /* 0x0000000b1b1c7c11 */ /* 0x000fe4000f8e10ff */
[----:B------:R-:W-:-:S03]  /*1370*/  SHF.R.U32.HI R27, RZ, UR10, R16 ;  /* 0x0000000aff1b7c19 */ /* 0x000fc60008011610 */
        /* <DEDUP_REMOVED lines=32> */
[----:B------:R0:W-:Y:S01]  /*1580*/  ATOMS.POPC.INC.32 RZ, [R29+URZ] ;  /* 0x000000001dff7f8c */ /* 0x0001e2000d8000ff */
[----:B------:R-:W-:-:S04]  /*1590*/  LOP3.LUT R27, R27, R26, RZ, 0x30, !PT ;  /* 0x0000001a1b1b7212 */ /* 0x000fc800078e30ff */
[----:B------:R-:W-:Y:S02]  /*15a0*/  LEA R28, R27, UR11, 0x2 ;  /* 0x0000000b1b1c7c11 */ /* 0x000fe4000f8e10ff */
[----:B------:R-:W-:Y:S01]  /*15b0*/  SHF.R.U32.HI R27, RZ, UR10, R11 ;  /* 0x0000000aff1b7c19 */ /* 0x000fe2000801160b */
[----:B------:R-:W-:Y:S02]  /*15c0*/  UIADD3 UR10, UPT, UPT, UR10, 0x8, URZ ;  /* 0x000000080a0a7890 */ /* 0x000fe4000fffe0ff */
[----:B------:R0:W-:Y:S01]  /*15d0*/  ATOMS.POPC.INC.32 RZ, [R28+URZ] ;  /* 0x000000001cff7f8c */ /* 0x0001e2000d8000ff */
[----:B------:R-:W-:-:S03]  /*15e0*/  LOP3.LUT R26, R27, R26, RZ, 0x30, !PT ;  /* 0x0000001a1b1a7212 */ /* 0x000fc600078e30ff */
[----:B------:R-:W-:Y:S02]  /*15f0*/  ISETP.LE.AND P0, PT, R10, UR10, PT ;  /* 0x0000000a0a007c0c */ /* 0x000fe4000bf03270 */
[----:B------:R-:W-:-:S05]  /*1600*/  LEA R26, R26, UR11, 0x2 ;  /* 0x0000000b1a1a7c11 */ /* 0x000fca000f8e10ff */
[----:B------:R0:W-:Y:S06]  /*1610*/  ATOMS.POPC.INC.32 RZ, [R26+URZ] ;  /* 0x000000001aff7f8c */ /* 0x0001ec000d8000ff */
[----:B------:R-:W-:Y:S05]  /*1620*/  @!P0 BRA `(.L_x_144) ;  /* 0xfffffff800dc8947 */ /* 0x000fea000383ffff */
.L_x_143:
[----:B------:R-:W-:Y:S05]  /*1630*/  BRA.U !UP1, `(.L_x_145) ;  /* 0xfffffff5090c7547 */ /* 0x000fea000b83ffff */
.L_x_140:
[----:B------:R-:W-:Y:S01]  /*1640*/  BAR.SYNC.DEFER_BLOCKING 0x0 ;  /* 0x0000000000007b1d */ /* 0x000fe20000010000 */
[----:B------:R-:W-:-:S05]  /*1650*/  ISETP.NE.AND P0, PT, R8, RZ, PT ;  /* 0x000000ff0800720c */ /* 0x000fca0003f05270 */
[----:B------:R-:W-:Y:S08]  /*1660*/  BSSY.RECONVERGENT B0, `(.L_x_146) ;  /* 0x0000141000007945 */ /* 0x000ff00003800200 */
[----:B------:R-:W-:Y:S05]  /*1670*/  @P0 BRA `(.L_x_147) ;  /* 0x0000001000fc0947 */ /* 0x000fea0003800000 */
[----:B0-2--5:R-:W0:Y:S01]  /*1680*/  LDC R9, c[0x0][0x398] ;  /* 0x0000e600ff097b82 */ /* 0x025e220000000800 */
[----:B------:R-:W-:Y:S01]  /*1690*/  ISETP.GE.U32.AND P0, PT, R5, 0x7, PT ;  /* 0x000000070500780c */ /* 0x000fe20003f06070 */
[----:B------:R-:W-:-:S06]  /*16a0*/  UMOV UR5, 0x400 ;  /* 0x0000040000057882 */ /* 0x000fcc0000000000 */
[----:B-1-34-:R-:W0:Y:S08]  /*16b0*/  LDC R10, c[0x0][0x394] ;  /* 0x0000e500ff0a7b82 */ /* 0x01ae300000000800 */
        /* <DEDUP_REMOVED lines=10> */
[----:B------:R-:W0:Y:S01]  /*1760*/  LDC.64 R14, c[0x0][0x380] ;  /* 0x0000e000ff0e7b82 */ /* 0x000e220000000a00 */
[----:B------:R-:W-:-:S07]  /*1770*/  IMAD.MOV.U32 R9, RZ, RZ, RZ ;  /* 0x000000ffff097224 */ /* 0x000fce00078e00ff */
.L_x_165:
[----:B01234-:R-:W-:Y:S01]  /*1780*/  IMAD R16, R9, 0x400, R10 ;  /* 0x0000040009107824 */ /* 0x01ffe200078e020a */
[----:B------:R-:W-:Y:S04]  /*1790*/  BSSY.RECONVERGENT B1, `(.L_x_149) ;  /* 0x000000e000017945 */ /* 0x000fe80003800200 */
[----:B------:R-:W1:Y:S04]  /*17a0*/  LDS R29, [R16] ;  /* 0x00000000101d7984 */ /* 0x000e680000000800 */
[----:B------:R2:W3:Y:S04]  /*17b0*/  LDS R27, [R16+0x400] ;  /* 0x00040000101b7984 */ /* 0x0004e80000000800 */
[----:B------:R2:W4:Y:S04]  /*17c0*/  LDS R25, [R16+0x800] ;  /* 0x0008000010197984 */ /* 0x0005280000000800 */
[----:B------:R2:W0:Y:S04]  /*17d0*/  LDS R23, [R16+0xc00] ;  /* 0x000c000010177984 */ /* 0x0004280000000800 */
[----:B------:R2:W0:Y:S04]  /*17e0*/  LDS R21, [R16+0x1000] ;  /* 0x0010000010157984 */ /* 0x0004280000000800 */
[----:B------:R2:W0:Y:S04]  /*17f0*/  LDS R19, [R16+0x1400] ;  /* 0x0014000010137984 */ /* 0x0004280000000800 */
[----:B------:R2:W0:Y:S04]  /*1800*/  LDS R13, [R16+0x1800] ;  /* 0x00180000100d7984 */ /* 0x0004280000000800 */
[----:B------:R2:W0:Y:S01]  /*1810*/  LDS R18, [R16+0x1c00] ;  /* 0x001c000010127984 */ /* 0x0004220000000800 */
[----:B-1----:R-:W-:-:S13]  /*1820*/  ISETP.NE.AND P0, PT, R29, RZ, PT ;  /* 0x000000ff1d00720c */ /* 0x002fda0003f05270 */
[----:B--234-:R-:W-:Y:S05]  /*1830*/  @!P0 BRA `(.L_x_150) ;  /* 0x00000000000c8947 */ /* 0x01cfea0003800000 */
[----:B------:R-:W-:-:S04]  /*1840*/  IMAD R17, R9, 0x100, R0 ;  /* 0x0000010009117824 */ /* 0x000fc800078e0200 */
[----:B0-----:R-:W-:-:S05]  /*1850*/  IMAD.WIDE.U32 R16, R17, 0x4, R14 ;  /* 0x0000000411107825 */ /* 0x001fca00078e000e */
[----:B------:R1:W-:Y:S02]  /*1860*/  REDG.E.ADD.STRONG.GPU desc[UR12][R16.64], R29 ;  /* 0x0000001d1000798e */ /* 0x0003e4000c12e10c */
.L_x_150:
[----:B------:R-:W-:Y:S05]  /*1870*/  BSYNC.RECONVERGENT B1 ;  /* 0x0000000000017941 */ /* 0x000fea0003800200 */
.L_x_149:
[----:B------:R-:W-:Y:S01]  /*1880*/  ISETP.NE.AND P6, PT, R27, RZ, PT ;  /* 0x000000ff1b00720c */ /* 0x000fe20003fc5270 */
[----:B------:R-:W-:Y:S01]  /*1890*/  BSSY.RECONVERGENT B1, `(.L_x_151) ;  /* 0x000000c000017945 */ /* 0x000fe20003800200 */
[----:B------:R-:W-:Y:S02]  /*18a0*/  ISETP.NE.AND P0, PT, R25, RZ, PT ;  /* 0x000000ff1900720c */ /* 0x000fe40003f05270 */
[----:B0-----:R-:W-:Y:S02]  /*18b0*/  ISETP.NE.AND P1, PT, R23, RZ, PT ;  /* 0x000000ff1700720c */ /* 0x001fe40003f25270 */
[----:B------:R-:W-:Y:S02]  /*18c0*/  ISETP.NE.AND P2, PT, R21, RZ, PT ;  /* 0x000000ff1500720c */ /* 0x000fe40003f45270 */
[----:B------:R-:W-:Y:S02]  /*18d0*/  ISETP.NE.AND P3, PT, R19, RZ, PT ;  /* 0x000000ff1300720c */ /* 0x000fe40003f65270 */
[----:B------:R-:W-:-:S02]  /*18e0*/  ISETP.NE.AND P4, PT, R13, RZ, PT ;  /* 0x000000ff0d00720c */ /* 0x000fc40003f85270 */
[----:B------:R-:W-:Y:S01]  /*18f0*/  ISETP.NE.AND P5, PT, R18, RZ, PT ;  /* 0x000000ff1200720c */ /* 0x000fe20003fa5270 */
[----:B------:R-:W-:-:S12]  /*1900*/  @!P6 BRA `(.L_x_152) ;  /* 0x000000000010e947 */ /* 0x000fd80003800000 */
[----:B-1----:R-:W-:-:S04]  /*1910*/  IMAD R17, R9, 0x100, R0 ;  /* 0x0000010009117824 */ /* 0x002fc800078e0200 */
[----:B------:R-:W-:-:S04]  /*1920*/  VIADD R17, R17, 0x100 ;  /* 0x0000010011117836 */ /* 0x000fc80000000000 */
[----:B------:R-:W-:-:S05]  /*1930*/  IMAD.WIDE.U32 R16, R17, 0x4, R14 ;  /* 0x0000000411107825 */ /* 0x000fca00078e000e */
[----:B------:R0:W-:Y:S02]  /*1940*/  REDG.E.ADD.STRONG.GPU desc[UR12][R16.64], R27 ;  /* 0x0000001b1000798e */ /* 0x0001e4000c12e10c */
.L_x_152:
[----:B------:R-:W-:Y:S05]  /*1950*/  BSYNC.RECONVERGENT B1 ;  /* 0x0000000000017941 */ /* 0x000fea0003800200 */
.L_x_151:
[----:B------:R-:W-:Y:S04]  /*1960*/  BSSY.RECONVERGENT B1, `(.L_x_153) ;  /* 0x0000006000017945 */ /* 0x000fe80003800200 */
[----:B------:R-:W-:Y:S05]  /*1970*/  @!P0 BRA `(.L_x_154) ;  /* 0x0000000000108947 */ /* 0x000fea0003800000 */
[----:B01----:R-:W-:-:S04]  /*1980*/  IMAD R17, R9, 0x100, R0 ;  /* 0x0000010009117824 */ /* 0x003fc800078e0200 */
[----:B------:R-:W-:-:S04]  /*1990*/  VIADD R17, R17, 0x200 ;  /* 0x0000020011117836 */ /* 0x000fc80000000000 */
[----:B------:R-:W-:-:S05]  /*19a0*/  IMAD.WIDE.U32 R16, R17, 0x4, R14 ;  /* 0x0000000411107825 */ /* 0x000fca00078e000e */
[----:B------:R2:W-:Y:S02]  /*19b0*/  REDG.E.ADD.STRONG.GPU desc[UR12][R16.64], R25 ;  /* 0x000000191000798e */ /* 0x0005e4000c12e10c */
.L_x_154:
[----:B------:R-:W-:Y:S05]  /*19c0*/  BSYNC.RECONVERGENT B1 ;  /* 0x0000000000017941 */ /* 0x000fea0003800200 */
.L_x_153:
[----:B------:R-:W-:Y:S04]  /*19d0*/  BSSY.RECONVERGENT B1, `(.L_x_155) ;  /* 0x0000006000017945 */ /* 0x000fe80003800200 */
[----:B------:R-:W-:Y:S05]  /*19e0*/  @!P1 BRA `(.L_x_156) ;  /* 0x0000000000109947 */ /* 0x000fea0003800000 */
[----:B012---:R-:W-:-:S04]  /*19f0*/  IMAD R17, R9, 0x100, R0 ;  /* 0x0000010009117824 */ /* 0x007fc800078e0200 */
[----:B------:R-:W-:-:S04]  /*1a00*/  VIADD R17, R17, 0x300 ;  /* 0x0000030011117836 */ /* 0x000fc80000000000 */
[----:B------:R-:W-:-:S05]  /*1a10*/  IMAD.WIDE.U32 R16, R17, 0x4, R14 ;  /* 0x0000000411107825 */ /* 0x000fca00078e000e */
[----:B------:R3:W-:Y:S02]  /*1a20*/  REDG.E.ADD.STRONG.GPU desc[UR12][R16.64], R23 ;  /* 0x000000171000798e */ /* 0x0007e4000c12e10c */
.L_x_156:
[----:B------:R-:W-:Y:S05]  /*1a30*/  BSYNC.RECONVERGENT B1 ;  /* 0x0000000000017941 */ /* 0x000fea0003800200 */
.L_x_155:
[----:B------:R-:W-:Y:S04]  /*1a40*/  BSSY.RECONVERGENT B1, `(.L_x_157) ;  /* 0x0000006000017945 */ /* 0x000fe80003800200 */
[----:B------:R-:W-:Y:S05]  /*1a50*/  @!P2 BRA `(.L_x_158) ;  /* 0x000000000010a947 */ /* 0x000fea0003800000 */
[----:B0123--:R-:W-:-:S04]  /*1a60*/  IMAD R17, R9, 0x100, R0 ;  /* 0x0000010009117824 */ /* 0x00ffc800078e0200 */
[----:B------:R-:W-:-:S04]  /*1a70*/  VIADD R17, R17, 0x400 ;  /* 0x0000040011117836 */ /* 0x000fc80000000000 */
[----:B------:R-:W-:-:S05]  /*1a80*/  IMAD.WIDE.U32 R16, R17, 0x4, R14 ;  /* 0x0000000411107825 */ /* 0x000fca00078e000e */
[----:B------:R4:W-:Y:S02]  /*1a90*/  REDG.E.ADD.STRONG.GPU desc[UR12][R16.64], R21 ;  /* 0x000000151000798e */ /* 0x0009e4000c12e10c */
.L_x_158:
[----:B------:R-:W-:Y:S05]  /*1aa0*/  BSYNC.RECONVERGENT B1 ;  /* 0x0000000000017941 */ /* 0x000fea0003800200 */
.L_x_157:
[----:B------:R-:W-:Y:S04]  /*1ab0*/  BSSY.RECONVERGENT B1, `(.L_x_159) ;  /* 0x0000006000017945 */ /* 0x000fe80003800200 */
[----:B------:R-:W-:Y:S05]  /*1ac0*/  @!P3 BRA `(.L_x_160) ;  /* 0x000000000010b947 */ /* 0x000fea0003800000 */
[----:B01234-:R-:W-:-:S04]  /*1ad0*/  IMAD R17, R9, 0x100, R0 ;  /* 0x0000010009117824 */ /* 0x01ffc800078e0200 */
[----:B------:R-:W-:-:S04]  /*1ae0*/  VIADD R17, R17, 0x500 ;  /* 0x0000050011117836 */ /* 0x000fc80000000000 */
[----:B------:R-:W-:-:S05]  /*1af0*/  IMAD.WIDE.U32 R16, R17, 0x4, R14 ;  /* 0x0000000411107825 */ /* 0x000fca00078e000e */
[----:B------:R0:W-:Y:S02]  /*1b00*/  REDG.E.ADD.STRONG.GPU desc[UR12][R16.64], R19 ;  /* 0x000000131000798e */ /* 0x0001e4000c12e10c */
.L_x_160:
[----:B------:R-:W-:Y:S05]  /*1b10*/  BSYNC.RECONVERGENT B1 ;  /* 0x0000000000017941 */ /* 0x000fea0003800200 */
.L_x_159:
[----:B------:R-:W-:Y:S04]  /*1b20*/  BSSY.RECONVERGENT B1, `(.L_x_161) ;  /* 0x0000006000017945 */ /* 0x000fe80003800200 */
[----:B------:R-:W-:Y:S05]  /*1b30*/  @!P4 BRA `(.L_x_162) ;  /* 0x000000000010c947 */ /* 0x000fea0003800000 */
[----:B01234-:R-:W-:-:S04]  /*1b40*/  IMAD R17, R9, 0x100, R0 ;  /* 0x0000010009117824 */ /* 0x01ffc800078e0200 */
[----:B------:R-:W-:-:S04]  /*1b50*/  VIADD R17, R17, 0x600 ;  /* 0x0000060011117836 */ /* 0x000fc80000000000 */
[----:B------:R-:W-:-:S05]  /*1b60*/  IMAD.WIDE.U32 R16, R17, 0x4, R14 ;  /* 0x0000000411107825 */ /* 0x000fca00078e000e */
[----:B------:R0:W-:Y:S02]  /*1b70*/  REDG.E.ADD.STRONG.GPU desc[UR12][R16.64], R13 ;  /* 0x0000000d1000798e */ /* 0x0001e4000c12e10c */
.L_x_162:
[----:B------:R-:W-:Y:S05]  /*1b80*/  BSYNC.RECONVERGENT B1 ;  /* 0x0000000000017941 */ /* 0x000fea0003800200 */
.L_x_161:
[----:B------:R-:W-:Y:S04]  /*1b90*/  BSSY.RECONVERGENT B1, `(.L_x_163) ;  /* 0x0000006000017945 */ /* 0x000fe80003800200 */
[----:B------:R-:W-:Y:S05]  /*1ba0*/  @!P5 BRA `(.L_x_164) ;  /* 0x000000000010d947 */ /* 0x000fea0003800000 */
[----:B01234-:R-:W-:-:S04]  /*1bb0*/  IMAD R17, R9, 0x100, R0 ;  /* 0x0000010009117824 */ /* 0x01ffc800078e0200 */
[----:B------:R-:W-:-:S04]  /*1bc0*/  VIADD R17, R17, 0x700 ;  /* 0x0000070011117836 */ /* 0x000fc80000000000 */
[----:B------:R-:W-:-:S05]  /*1bd0*/  IMAD.WIDE.U32 R16, R17, 0x4, R14 ;  /* 0x0000000411107825 */ /* 0x000fca00078e000e */
[----:B------:R0:W-:Y:S02]  /*1be0*/  REDG.E.ADD.STRONG.GPU desc[UR12][R16.64], R18 ;  /* 0x000000121000798e */ /* 0x0001e4000c12e10c */
.L_x_164:
[----:B------:R-:W-:Y:S05]  /*1bf0*/  BSYNC.RECONVERGENT B1 ;  /* 0x0000000000017941 */ /* 0x000fea0003800200 */
.L_x_163:
[----:B------:R-:W-:-:S05]  /*1c00*/  VIADD R9, R9, 0x8 ;  /* 0x0000000809097836 */ /* 0x000fca0000000000 */
[----:B------:R-:W-:-:S13]  /*1c10*/  ISETP.NE.AND P0, PT, R9, R11, PT ;  /* 0x0000000b0900720c */ /* 0x000fda0003f05270 */
[----:B------:R-:W-:Y:S05]  /*1c20*/  @P0 BRA `(.L_x_165) ;  /* 0xfffffff800d40947 */ /* 0x000fea000383ffff */
[----:B------:R-:W-:-:S07]  /*1c30*/  IMAD.MOV.U32 R9, RZ, RZ, R11 ;  /* 0x000000ffff097224 */ /* 0x000fce00078e000b */
.L_x_148:
[C---:B------:R-:W-:Y:S01]  /*1c40*/  ISETP.NE.AND P0, PT, R6.reuse, RZ, PT ;  /* 0x000000ff0600720c */ /* 0x040fe20003f05270 */
[----:B0-----:R-:W-:Y:S01]  /*1c50*/  VIADD R13, R6, 0xffffffff ;  /* 0xffffffff060d7836 */ /* 0x001fe20000000000 */
[----:B------:R-:W-:Y:S01]  /*1c60*/  LOP3.LUT R12, R12, 0x1, RZ, 0xc0, !PT ;  /* 0x000000010c0c7812 */ /* 0x000fe200078ec0ff */
[----:B-1234-:R-:W-:-:S10]  /*1c70*/  VIADD R16, R7, 0xffffffff ;  /* 0xffffffff07107836 */ /* 0x01efd40000000000 */
[----:B------:R-:W-:Y:S05]  /*1c80*/  @!P0 BRA `(.L_x_166) ;  /* 0x0000000400408947 */ /* 0x000fea0003800000 */
[----:B------:R-:W-:-:S13]  /*1c90*/  ISETP.GE.U32.AND P0, PT, R13, 0x3, PT ;  /* 0x000000030d00780c */ /* 0x000fda0003f06070 */
[----:B------:R-:W-:Y:S05]  /*1ca0*/  @!P0 BRA `(.L_x_167) ;  /* 0x0000000000a48947 */ /* 0x000fea0003800000 */
[----:B------:R-:W-:Y:S01]  /*1cb0*/  IMAD R14, R9, 0x400, R10 ;  /* 0x00000400090e7824 */ /* 0x000fe200078e020a */
[----:B------:R-:W-:Y:S04]  /*1cc0*/  BSSY.RECONVERGENT B1, `(.L_x_168) ;  /* 0x000000e000017945 */ /* 0x000fe80003800200 */
[----:B------:R-:W0:Y:S04]  /*1cd0*/  LDS R25, [R14] ;  /* 0x000000000e197984 */ /* 0x000e280000000800 */
[----:B------:R-:W1:Y:S04]  /*1ce0*/  LDS R21, [R14+0x400] ;  /* 0x000400000e157984 */ /* 0x000e680000000800 */
[----:B------:R-:W2:Y:S04]  /*1cf0*/  LDS R19, [R14+0x800] ;  /* 0x000800000e137984 */ /* 0x000ea80000000800 */
[----:B------:R-:W3:Y:S01]  /*1d00*/  LDS R17, [R14+0xc00] ;  /* 0x000c00000e117984 */ /* 0x000ee20000000800 */
[----:B0-----:R-:W-:-:S02]  /*1d10*/  ISETP.NE.AND P0, PT, R25, RZ, PT ;  /* 0x000000ff1900720c */ /* 0x001fc40003f05270 */
[----:B-1----:R-:W-:Y:S02]  /*1d20*/  ISETP.NE.AND P1, PT, R21, RZ, PT ;  /* 0x000000ff1500720c */ /* 0x002fe40003f25270 */
[----:B--2---:R-:W-:Y:S02]  /*1d30*/  ISETP.NE.AND P2, PT, R19, RZ, PT ;  /* 0x000000ff1300720c */ /* 0x004fe40003f45270 */
[----:B---3--:R-:W-:-:S07]  /*1d40*/  ISETP.NE.AND P3, PT, R17, RZ, PT ;  /* 0x000000ff1100720c */ /* 0x008fce0003f65270 */
[----:B------:R-:W-:Y:S06]  /*1d50*/  @!P0 BRA `(.L_x_169) ;  /* 0x0000000000108947 */ /* 0x000fec0003800000 */
[----:B------:R-:W0:Y:S01]  /*1d60*/  LDC.64 R14, c[0x0][0x380] ;  /* 0x0000e000ff0e7b82 */ /* 0x000e220000000a00 */
[----:B------:R-:W-:-:S04]  /*1d70*/  IMAD R23, R9, 0x100, R0 ;  /* 0x0000010009177824 */ /* 0x000fc800078e0200 */
[----:B0-----:R-:W-:-:S05]  /*1d80*/  IMAD.WIDE.U32 R14, R23, 0x4, R14 ;  /* 0x00000004170e7825 */ /* 0x001fca00078e000e */
[----:B------:R0:W-:Y:S02]  /*1d90*/  REDG.E.ADD.STRONG.GPU desc[UR12][R14.64], R25 ;  /* 0x000000190e00798e */ /* 0x0001e4000c12e10c */
.L_x_169:
[----:B------:R-:W-:Y:S05]  /*1da0*/  BSYNC.RECONVERGENT B1 ;  /* 0x0000000000017941 */ /* 0x000fea0003800200 */
.L_x_168:
[----:B------:R-:W-:Y:S04]  /*1db0*/  BSSY.RECONVERGENT B1, `(.L_x_170) ;  /* 0x0000007000017945 */ /* 0x000fe80003800200 */
[----:B------:R-:W-:Y:S05]  /*1dc0*/  @!P1 BRA `(.L_x_171) ;  /* 0x0000000000149947 */ /* 0x000fea0003800000 */
[----:B0-----:R-:W0:Y:S01]  /*1dd0*/  LDC.64 R14, c[0x0][0x380] ;  /* 0x0000e000ff0e7b82 */ /* 0x001e220000000a00 */
[----:B------:R-:W-:-:S04]  /*1de0*/  IMAD R23, R9, 0x100, R0 ;  /* 0x0000010009177824 */ /* 0x000fc800078e0200 */
[----:B------:R-:W-:-:S04]  /*1df0*/  VIADD R23, R23, 0x100 ;  /* 0x0000010017177836 */ /* 0x000fc80000000000 */
[----:B0-----:R-:W-:-:S05]  /*1e00*/  IMAD.WIDE.U32 R14, R23, 0x4, R14 ;  /* 0x00000004170e7825 */ /* 0x001fca00078e000e */
[----:B------:R1:W-:Y:S02]  /*1e10*/  REDG.E.ADD.STRONG.GPU desc[UR12][R14.64], R21 ;  /* 0x000000150e00798e */ /* 0x0003e4000c12e10c */
.L_x_171:
[----:B------:R-:W-:Y:S05]  /*1e20*/  BSYNC.RECONVERGENT B1 ;  /* 0x0000000000017941 */ /* 0x000fea0003800200 */
.L_x_170:
[----:B------:R-:W-:Y:S04]  /*1e30*/  BSSY.RECONVERGENT B1, `(.L_x_172) ;  /* 0x0000007000017945 */ /* 0x000fe80003800200 */
[----:B------:R-:W-:Y:S05]  /*1e40*/  @!P2 BRA `(.L_x_173) ;  /* 0x000000000014a947 */ /* 0x000fea0003800000 */
[----:B01----:R-:W0:Y:S01]  /*1e50*/  LDC.64 R14, c[0x0][0x380] ;  /* 0x0000e000ff0e7b82 */ /* 0x003e220000000a00 */
[----:B------:R-:W-:-:S04]  /*1e60*/  IMAD R21, R9, 0x100, R0 ;  /* 0x0000010009157824 */ /* 0x000fc800078e0200 */
[----:B------:R-:W-:-:S04]  /*1e70*/  VIADD R21, R21, 0x200 ;  /* 0x0000020015157836 */ /* 0x000fc80000000000 */
[----:B0-----:R-:W-:-:S05]  /*1e80*/  IMAD.WIDE.U32 R14, R21, 0x4, R14 ;  /* 0x00000004150e7825 */ /* 0x001fca00078e000e */
[----:B------:R2:W-:Y:S02]  /*1e90*/  REDG.E.ADD.STRONG.GPU desc[UR12][R14.64], R19 ;  /* 0x000000130e00798e */ /* 0x0005e4000c12e10c */
.L_x_173:
[----:B------:R-:W-:Y:S05]  /*1ea0*/  BSYNC.RECONVERGENT B1 ;  /* 0x0000000000017941 */ /* 0x000fea0003800200 */
.L_x_172:
[----:B------:R-:W-:Y:S04]  /*1eb0*/  BSSY.RECONVERGENT B1, `(.L_x_174) ;  /* 0x0000007000017945 */ /* 0x000fe80003800200 */
[----:B------:R-:W-:Y:S05]  /*1ec0*/  @!P3 BRA `(.L_x_175) ;  /* 0x000000000014b947 */ /* 0x000fea0003800000 */
[----:B012---:R-:W0:Y:S01]  /*1ed0*/  LDC.64 R14, c[0x0][0x380] ;  /* 0x0000e000ff0e7b82 */ /* 0x007e220000000a00 */
[----:B------:R-:W-:-:S04]  /*1ee0*/  IMAD R19, R9, 0x100, R0 ;  /* 0x0000010009137824 */ /* 0x000fc800078e0200 */
[----:B------:R-:W-:-:S04]  /*1ef0*/  VIADD R19, R19, 0x300 ;  /* 0x0000030013137836 */ /* 0x000fc80000000000 */
[----:B0-----:R-:W-:-:S05]  /*1f00*/  IMAD.WIDE.U32 R14, R19, 0x4, R14 ;  /* 0x00000004130e7825 */ /* 0x001fca00078e000e */
[----:B------:R3:W-:Y:S02]  /*1f10*/  REDG.E.ADD.STRONG.GPU desc[UR12][R14.64], R17 ;  /* 0x000000110e00798e */ /* 0x0007e4000c12e10c */
.L_x_175:
[----:B------:R-:W-:Y:S05]  /*1f20*/  BSYNC.RECONVERGENT B1 ;  /* 0x0000000000017941 */ /* 0x000fea0003800200 */
.L_x_174:
[----:B------:R-:W-:-:S07]  /*1f30*/  VIADD R9, R9, 0x4 ;  /* 0x0000000409097836 */ /* 0x000fce0000000000 */
.L_x_167:
[----:B------:R-:W-:Y:S01]  /*1f40*/  ISETP.NE.AND P0, PT, R7, RZ, PT ;  /* 0x000000ff0700720c */ /* 0x000fe20003f05270 */
[----:B------:R-:W-:-:S12]  /*1f50*/  BSSY.RECONVERGENT B1, `(.L_x_166) ;  /* 0x0000023000017945 */ /* 0x000fd80003800200 */
[----:B------:R-:W-:Y:S05]  /*1f60*/  @!P0 BRA `(.L_x_176) ;  /* 0x0000000000848947 */ /* 0x000fea0003800000 */
[----:B------:R-:W-:-:S13]  /*1f70*/  ISETP.NE.AND P0, PT, R16, RZ, PT ;  /* 0x000000ff1000720c */ /* 0x000fda0003f05270 */
[----:B------:R-:W-:Y:S05]  /*1f80*/  @!P0 BRA `(.L_x_177) ;  /* 0x0000000000548947 */ /* 0x000fea0003800000 */
[----:B0123--:R-:W-:Y:S01]  /*1f90*/  IMAD R14, R9, 0x400, R10 ;  /* 0x00000400090e7824 */ /* 0x00ffe200078e020a */
[----:B------:R-:W-:Y:S04]  /*1fa0*/  BSSY.RECONVERGENT B2, `(.L_x_178) ;  /* 0x000000a000027945 */ /* 0x000fe80003800200 */
[----:B------:R-:W0:Y:S04]  /*1fb0*/  LDS R17, [R14] ;  /* 0x000000000e117984 */ /* 0x000e280000000800 */
[----:B------:R-:W1:Y:S01]  /*1fc0*/  LDS R19, [R14+0x400] ;  /* 0x000400000e137984 */ /* 0x000e620000000800 */
[----:B0-----:R-:W-:-:S02]  /*1fd0*/  ISETP.NE.AND P0, PT, R17, RZ, PT ;  /* 0x000000ff1100720c */ /* 0x001fc40003f05270 */
[----:B-1----:R-:W-:-:S11]  /*1fe0*/  ISETP.NE.AND P1, PT, R19, RZ, PT ;  /* 0x000000ff1300720c */ /* 0x002fd60003f25270 */
[----:B------:R-:W-:Y:S05]  /*1ff0*/  @!P0 BRA `(.L_x_179) ;  /* 0x0000000000108947 */ /* 0x000fea0003800000 */
[----:B------:R-:W0:Y:S01]  /*2000*/  LDC.64 R14, c[0x0][0x380] ;  /* 0x0000e000ff0e7b82 */ /* 0x000e220000000a00 */
[----:B------:R-:W-:-:S04]  /*2010*/  IMAD R21, R9, 0x100, R0 ;  /* 0x0000010009157824 */ /* 0x000fc800078e0200 */
[----:B0-----:R-:W-:-:S05]  /*2020*/  IMAD.WIDE.U32 R14, R21, 0x4, R14 ;  /* 0x00000004150e7825 */ /* 0x001fca00078e000e */
[----:B------:R0:W-:Y:S02]  /*2030*/  REDG.E.ADD.STRONG.GPU desc[UR12][R14.64], R17 ;  /* 0x000000110e00798e */ /* 0x0001e4000c12e10c */
.L_x_179:
[----:B------:R-:W-:Y:S05]  /*2040*/  BSYNC.RECONVERGENT B2 ;  /* 0x0000000000027941 */ /* 0x000fea0003800200 */
.L_x_178:
[----:B------:R-:W-:Y:S04]  /*2050*/  BSSY.RECONVERGENT B2, `(.L_x_180) ;  /* 0x0000007000027945 */ /* 0x000fe80003800200 */
[----:B------:R-:W-:Y:S05]  /*2060*/  @!P1 BRA `(.L_x_181) ;  /* 0x0000000000149947 */ /* 0x000fea0003800000 */
[----:B0-----:R-:W0:Y:S01]  /*2070*/  LDC.64 R14, c[0x0][0x380] ;  /* 0x0000e000ff0e7b82 */ /* 0x001e220000000a00 */
[----:B------:R-:W-:-:S04]  /*2080*/  IMAD R17, R9, 0x100, R0 ;  /* 0x0000010009117824 */ /* 0x000fc800078e0200 */
[----:B------:R-:W-:-:S04]  /*2090*/  VIADD R17, R17, 0x100 ;  /* 0x0000010011117836 */ /* 0x000fc80000000000 */
[----:B0-----:R-:W-:-:S05]  /*20a0*/  IMAD.WIDE.U32 R14, R17, 0x4, R14 ;  /* 0x00000004110e7825 */ /* 0x001fca00078e000e */
[----:B------:R1:W-:Y:S02]  /*20b0*/  REDG.E.ADD.STRONG.GPU desc[UR12][R14.64], R19 ;  /* 0x000000130e00798e */ /* 0x0003e4000c12e10c */
.L_x_181:
[----:B------:R-:W-:Y:S05]  /*20c0*/  BSYNC.RECONVERGENT B2 ;  /* 0x0000000000027941 */ /* 0x000fea0003800200 */
.L_x_180:
[----:B------:R-:W-:-:S07]  /*20d0*/  VIADD R9, R9, 0x2 ;  /* 0x0000000209097836 */ /* 0x000fce0000000000 */
.L_x_177:
[----:B------:R-:W-:-:S13]  /*20e0*/  ISETP.NE.AND P0, PT, R12, RZ, PT ;  /* 0x000000ff0c00720c */ /* 0x000fda0003f05270 */
[----:B------:R-:W-:Y:S05]  /*20f0*/  @!P0 BRA `(.L_x_176) ;  /* 0x0000000000208947 */ /* 0x000fea0003800000 */
[----:B0123--:R-:W-:-:S05]  /*2100*/  IMAD R14, R9, 0x400, R10 ;  /* 0x00000400090e7824 */ /* 0x00ffca00078e020a */
[----:B------:R-:W0:Y:S02]  /*2110*/  LDS R17, [R14] ;  /* 0x000000000e117984 */ /* 0x000e240000000800 */
[----:B0-----:R-:W-:-:S13]  /*2120*/  ISETP.NE.AND P0, PT, R17, RZ, PT ;  /* 0x000000ff1100720c */ /* 0x001fda0003f05270 */
[----:B------:R-:W-:Y:S05]  /*2130*/  @!P0 BRA `(.L_x_176) ;  /* 0x0000000000108947 */ /* 0x000fea0003800000 */
[----:B------:R-:W0:Y:S01]  /*2140*/  LDC.64 R14, c[0x0][0x380] ;  /* 0x0000e000ff0e7b82 */ /* 0x000e220000000a00 */
[----:B------:R-:W-:-:S04]  /*2150*/  IMAD R9, R9, 0x100, R0 ;  /* 0x0000010009097824 */ /* 0x000fc800078e0200 */
[----:B0-----:R-:W-:-:S05]  /*2160*/  IMAD.WIDE.U32 R14, R9, 0x4, R14 ;  /* 0x00000004090e7825 */ /* 0x001fca00078e000e */
[----:B------:R4:W-:Y:S02]  /*2170*/  REDG.E.ADD.STRONG.GPU desc[UR12][R14.64], R17 ;  /* 0x000000110e00798e */ /* 0x0009e4000c12e10c */
.L_x_176:
[----:B------:R-:W-:Y:S05]  /*2180*/  BSYNC.RECONVERGENT B1 ;  /* 0x0000000000017941 */ /* 0x000fea0003800200 */
.L_x_166:
[----:B------:R-:W-:-:S13]  /*2190*/  ISETP.GT.U32.AND P0, PT, R0, 0x7f, PT ;  /* 0x0000007f0000780c */ /* 0x000fda0003f04070 */
[----:B------:R-:W-:Y:S05]  /*21a0*/  @P0 BRA `(.L_x_147) ;  /* 0x0000000800300947 */ /* 0x000fea0003800000 */
[----:B------:R-:W-:Y:S01]  /*21b0*/  ISETP.GE.U32.AND P0, PT, R5, 0x7, PT ;  /* 0x000000070500780c */ /* 0x000fe20003f06070 */
[----:B------:R-:W-:-:S12]  /*21c0*/  IMAD.MOV.U32 R9, RZ, RZ, RZ ;  /* 0x000000ffff097224 */ /* 0x000fd800078e00ff */
[----:B------:R-:W-:Y:S05]  /*21d0*/  @!P0 BRA `(.L_x_182) ;  /* 0x0000000000e48947 */ /* 0x000fea0003800000 */
[----:B01234-:R-:W0:Y:S01]  /*21e0*/  LDC.64 R14, c[0x0][0x380] ;  /* 0x0000e000ff0e7b82 */ /* 0x01fe220000000a00 */
[----:B------:R-:W-:-:S07]  /*21f0*/  IMAD.MOV.U32 R9, RZ, RZ, RZ ;  /* 0x000000ffff097224 */ /* 0x000fce00078e00ff */
.L_x_199:
[C---:B------:R-:W-:Y:S01]  /*2200*/  IMAD R17, R9.reuse, 0x400, R10 ;  /* 0x0000040009117824 */ /* 0x040fe200078e020a */
[----:B------:R-:W-:Y:S01]  /*2210*/  BSSY.RECONVERGENT B1, `(.L_x_183) ;  /* 0x000000f000017945 */ /* 0x000fe20003800200 */
[----:B01234-:R-:W-:-:S03]  /*2220*/  IMAD R19, R9, 0x100, R0 ;  /* 0x0000010009137824 */ /* 0x01ffc600078e0200 */
[----:B------:R-:W1:Y:S01]  /*2230*/  LDS R21, [R17+0x200] ;  /* 0x0002000011157984 */ /* 0x000e620000000800 */
[----:B0-----:R-:W-:-:S03]  /*2240*/  IMAD.WIDE.U32 R18, R19, 0x4, R14 ;  /* 0x0000000413127825 */ /* 0x001fc600078e000e */
[----:B------:R-:W0:Y:S04]  /*2250*/  LDS R23, [R17+0x600] ;  /* 0x0006000011177984 */ /* 0x000e280000000800 */
[----:B------:R2:W3:Y:S04]  /*2260*/  LDS R25, [R17+0xa00] ;  /* 0x000a000011197984 */ /* 0x0004e80000000800 */
[----:B------:R2:W4:Y:S04]  /*2270*/  LDS R27, [R17+0xe00] ;  /* 0x000e0000111b7984 */ /* 0x0005280000000800 */
[----:B------:R2:W2:Y:S04]  /*2280*/  LDS R29, [R17+0x1200] ;  /* 0x00120000111d7984 */ /* 0x0004a80000000800 */
[----:B------:R0:W2:Y:S04]  /*2290*/  LDS R20, [R17+0x1600] ;  /* 0x0016000011147984 */ /* 0x0000a80000000800 */
[----:B------:R0:W2:Y:S04]  /*22a0*/  LDS R22, [R17+0x1a00] ;  /* 0x001a000011167984 */ /* 0x0000a80000000800 */
[----:B------:R0:W2:Y:S01]  /*22b0*/  LDS R24, [R17+0x1e00] ;  /* 0x001e000011187984 */ /* 0x0000a20000000800 */
[----:B-1----:R-:W-:-:S02]  /*22c0*/  ISETP.NE.AND P0, PT, R21, RZ, PT ;  /* 0x000000ff1500720c */ /* 0x002fc40003f05270 */
[----:B0-----:R-:W-:-:S11]  /*22d0*/  ISETP.NE.AND P1, PT, R23, RZ, PT ;  /* 0x000000ff1700720c */ /* 0x001fd60003f25270 */
[----:B---34-:R-:W-:Y:S05]  /*22e0*/  @!P0 BRA `(.L_x_184) ;  /* 0x0000000000048947 */ /* 0x018fea0003800000 */
[----:B------:R0:W-:Y:S02]  /*22f0*/  REDG.E.ADD.STRONG.GPU desc[UR12][R18.64+0x200], R21 ;  /* 0x000200151200798e */ /* 0x0001e4000c12e10c */
.L_x_184:
[----:B------:R-:W-:Y:S05]  /*2300*/  BSYNC.RECONVERGENT B1 ;  /* 0x0000000000017941 */ /* 0x000fea0003800200 */
.L_x_183:
[----:B------:R-:W-:Y:S01]  /*2310*/  BSSY.RECONVERGENT B1, `(.L_x_185) ;  /* 0x0000004000017945 */ /* 0x000fe20003800200 */
[----:B------:R-:W-:-:S03]  /*2320*/  VIADD R9, R9, 0x8 ;  /* 0x0000000809097836 */ /* 0x000fc60000000000 */
[----:B------:R-:W-:Y:S05]  /*2330*/  @!P1 BRA `(.L_x_186) ;  /* 0x0000000000049947 */ /* 0x000fea0003800000 */
[----:B------:R1:W-:Y:S02]  /*2340*/  REDG.E.ADD.STRONG.GPU desc[UR12][R18.64+0x600], R23 ;  /* 0x000600171200798e */ /* 0x0003e4000c12e10c */
.L_x_186:
[----:B------:R-:W-:Y:S05]  /*2350*/  BSYNC.RECONVERGENT B1 ;  /* 0x0000000000017941 */ /* 0x000fea0003800200 */
.L_x_185:
[----:B------:R-:W-:Y:S01]  /*2360*/  ISETP.NE.AND P6, PT, R25, RZ, PT ;  /* 0x000000ff1900720c */ /* 0x000fe20003fc5270 */
[----:B------:R-:W-:Y:S01]  /*2370*/  BSSY.RECONVERGENT B1, `(.L_x_187) ;  /* 0x0000009000017945 */ /* 0x000fe20003800200 */
[----:B------:R-:W-:Y:S02]  /*2380*/  ISETP.NE.AND P0, PT, R9, R11, PT ;  /* 0x0000000b0900720c */ /* 0x000fe40003f05270 */
[----:B------:R-:W-:Y:S02]  /*2390*/  ISETP.NE.AND P1, PT, R27, RZ, PT ;  /* 0x000000ff1b00720c */ /* 0x000fe40003f25270 */
[----:B--2---:R-:W-:Y:S02]  /*23a0*/  ISETP.NE.AND P2, PT, R29, RZ, PT ;  /* 0x000000ff1d00720c */ /* 0x004fe40003f45270 */
[----:B------:R-:W-:Y:S02]  /*23b0*/  ISETP.NE.AND P3, PT, R20, RZ, PT ;  /* 0x000000ff1400720c */ /* 0x000fe40003f65270 */
[----:B------:R-:W-:-:S02]  /*23c0*/  ISETP.NE.AND P4, PT, R22, RZ, PT ;  /* 0x000000ff1600720c */ /* 0x000fc40003f85270 */
[----:B------:R-:W-:Y:S01]  /*23d0*/  ISETP.NE.AND P5, PT, R24, RZ, PT ;  /* 0x000000ff1800720c */ /* 0x000fe20003fa5270 */
[----:B------:R-:W-:-:S12]  /*23e0*/  @!P6 BRA `(.L_x_188) ;  /* 0x000000000004e947 */ /* 0x000fd80003800000 */
[----:B------:R2:W-:Y:S02]  /*23f0*/  REDG.E.ADD.STRONG.GPU desc[UR12][R18.64+0xa00], R25 ;  /* 0x000a00191200798e */ /* 0x0005e4000c12e10c */
.L_x_188:
[----:B------:R-:W-:Y:S05]  /*2400*/  BSYNC.RECONVERGENT B1 ;  /* 0x0000000000017941 */ /* 0x000fea0003800200 */
.L_x_187:
[----:B------:R-:W-:Y:S04]  /*2410*/  BSSY.RECONVERGENT B1, `(.L_x_189) ;  /* 0x0000003000017945 */ /* 0x000fe80003800200 */
[----:B------:R-:W-:Y:S05]  /*2420*/  @!P1 BRA `(.L_x_190) ;  /* 0x0000000000049947 */ /* 0x000fea0003800000 */
[----:B------:R3:W-:Y:S02]  /*2430*/  REDG.E.ADD.STRONG.GPU desc[UR12][R18.64+0xe00], R27 ;  /* 0x000e001b1200798e */ /* 0x0007e4000c12e10c */
.L_x_190:
[----:B------:R-:W-:Y:S05]  /*2440*/  BSYNC.RECONVERGENT B1 ;  /* 0x0000000000017941 */ /* 0x000fea0003800200 */
.L_x_189:
[----:B------:R-:W-:Y:S04]  /*2450*/  BSSY.RECONVERGENT B1, `(.L_x_191) ;  /* 0x0000003000017945 */ /* 0x000fe80003800200 */
[----:B------:R-:W-:Y:S05]  /*2460*/  @!P2 BRA `(.L_x_192) ;  /* 0x000000000004a947 */ /* 0x000fea0003800000 */
[----:B------:R4:W-:Y:S02]  /*2470*/  REDG.E.ADD.STRONG.GPU desc[UR12][R18.64+0x1200], R29 ;  /* 0x0012001d1200798e */ /* 0x0009e4000c12e10c */
.L_x_192:
[----:B------:R-:W-:Y:S05]  /*2480*/  BSYNC.RECONVERGENT B1 ;  /* 0x0000000000017941 */ /* 0x000fea0003800200 */
.L_x_191:
[----:B------:R-:W-:Y:S04]  /*2490*/  BSSY.RECONVERGENT B1, `(.L_x_193) ;  /* 0x0000003000017945 */ /* 0x000fe80003800200 */
[----:B------:R-:W-:Y:S05]  /*24a0*/  @!P3 BRA `(.L_x_194) ;  /* 0x000000000004b947 */ /* 0x000fea0003800000 */
[----:B------:R0:W-:Y:S02]  /*24b0*/  REDG.E.ADD.STRONG.GPU desc[UR12][R18.64+0x1600], R20 ;  /* 0x001600141200798e */ /* 0x0001e4000c12e10c */
.L_x_194:
[----:B------:R-:W-:Y:S05]  /*24c0*/  BSYNC.RECONVERGENT B1 ;  /* 0x0000000000017941 */ /* 0x000fea0003800200 */
.L_x_193:
[----:B------:R-:W-:Y:S04]  /*24d0*/  BSSY.RECONVERGENT B1, `(.L_x_195) ;  /* 0x0000003000017945 */ /* 0x000fe80003800200 */
[----:B------:R-:W-:Y:S05]  /*24e0*/  @!P4 BRA `(.L_x_196) ;  /* 0x000000000004c947 */ /* 0x000fea0003800000 */
[----:B------:R0:W-:Y:S02]  /*24f0*/  REDG.E.ADD.STRONG.GPU desc[UR12][R18.64+0x1a00], R22 ;  /* 0x001a00161200798e */ /* 0x0001e4000c12e10c */
.L_x_196:
[----:B------:R-:W-:Y:S05]  /*2500*/  BSYNC.RECONVERGENT B1 ;  /* 0x0000000000017941 */ /* 0x000fea0003800200 */
.L_x_195:
[----:B------:R-:W-:Y:S04]  /*2510*/  BSSY.RECONVERGENT B1, `(.L_x_197) ;  /* 0x0000003000017945 */ /* 0x000fe80003800200 */
[----:B------:R-:W-:Y:S05]  /*2520*/  @!P5 BRA `(.L_x_198) ;  /* 0x000000000004d947 */ /* 0x000fea0003800000 */
[----:B------:R0:W-:Y:S02]  /*2530*/  REDG.E.ADD.STRONG.GPU desc[UR12][R18.64+0x1e00], R24 ;  /* 0x001e00181200798e */ /* 0x0001e4000c12e10c */
.L_x_198:
[----:B------:R-:W-:Y:S05]  /*2540*/  BSYNC.RECONVERGENT B1 ;  /* 0x0000000000017941 */ /* 0x000fea0003800200 */
.L_x_197:
[----:B------:R-:W-:Y:S05]  /*2550*/  @P0 BRA `(.L_x_199) ;  /* 0xfffffffc00280947 */ /* 0x000fea000383ffff */
[----:B------:R-:W-:-:S07]  /*2560*/  IMAD.MOV.U32 R9, RZ, RZ, R11 ;  /* 0x000000ffff097224 */ /* 0x000fce00078e000b */
.L_x_182:
[----:B------:R-:W-:-:S13]  /*2570*/  ISETP.NE.AND P0, PT, R6, RZ, PT ;  /* 0x000000ff0600720c */ /* 0x000fda0003f05270 */
[----:B------:R-:W-:Y:S05]  /*2580*/  @!P0 BRA `(.L_x_147) ;  /* 0x0000000400388947 */ /* 0x000fea0003800000 */
[----:B------:R-:W-:-:S13]  /*2590*/  ISETP.GE.U32.AND P0, PT, R13, 0x3, PT ;  /* 0x000000030d00780c */ /* 0x000fda0003f06070 */
[----:B------:R-:W-:Y:S05]  /*25a0*/  @!P0 BRA `(.L_x_200) ;  /* 0x0000000000a48947 */ /* 0x000fea0003800000 */
[----:B01234-:R-:W-:Y:S01]  /*25b0*/  IMAD R14, R9, 0x400, R10 ;  /* 0x00000400090e7824 */ /* 0x01ffe200078e020a */
[----:B------:R-:W-:Y:S04]  /*25c0*/  BSSY.RECONVERGENT B1, `(.L_x_201) ;  /* 0x000000e000017945 */ /* 0x000fe80003800200 */
[----:B------:R-:W0:Y:S04]  /*25d0*/  LDS R19, [R14+0x200] ;  /* 0x000200000e137984 */ /* 0x000e280000000800 */
        /* <DEDUP_REMOVED lines=12> */
.L_x_202:
[----:B------:R-:W-:Y:S05]  /*26a0*/  BSYNC.RECONVERGENT B1 ;  /* 0x0000000000017941 */ /* 0x000fea0003800200 */
.L_x_201:
[----:B------:R-:W-:Y:S04]  /*26b0*/  BSSY.RECONVERGENT B1, `(.L_x_203) ;  /* 0x0000007000017945 */ /* 0x000fe80003800200 */
[----:B------:R-:W-:Y:S05]  /*26c0*/  @!P1 BRA `(.L_x_204) ;  /* 0x0000000000149947 */ /* 0x000fea0003800000 */
[----:B0-----:R-:W0:Y:S01]  /*26d0*/  LDC.64 R14, c[0x0][0x380] ;  /* 0x0000e000ff0e7b82 */ /* 0x001e220000000a00 */
[----:B------:R-:W-:-:S04]  /*26e0*/  IMAD R17, R9, 0x100, R0 ;  /* 0x0000010009117824 */ /* 0x000fc800078e0200 */
[----:B------:R-:W-:-:S04]  /*26f0*/  VIADD R17, R17, 0x100 ;  /* 0x0000010011117836 */ /* 0x000fc80000000000 */
[----:B0-----:R-:W-:-:S05]  /*2700*/  IMAD.WIDE.U32 R14, R17, 0x4, R14 ;  /* 0x00000004110e7825 */ /* 0x001fca00078e000e */
[----:B------:R1:W-:Y:S02]  /*2710*/  REDG.E.ADD.STRONG.GPU desc[UR12][R14.64+0x200], R21 ;  /* 0x000200150e00798e */ /* 0x0003e4000c12e10c */
.L_x_204:
[----:B------:R-:W-:Y:S05]  /*2720*/  BSYNC.RECONVERGENT B1 ;  /* 0x0000000000017941 */ /* 0x000fea0003800200 */
.L_x_203:
[----:B------:R-:W-:Y:S04]  /*2730*/  BSSY.RECONVERGENT B1, `(.L_x_205) ;  /* 0x0000007000017945 */ /* 0x000fe80003800200 */
[----:B------:R-:W-:Y:S05]  /*2740*/  @!P2 BRA `(.L_x_206) ;  /* 0x000000000014a947 */ /* 0x000fea0003800000 */
[----:B01----:R-:W0:Y:S01]  /*2750*/  LDC.64 R14, c[0x0][0x380] ;  /* 0x0000e000ff0e7b82 */ /* 0x003e220000000a00 */
[----:B------:R-:W-:-:S04]  /*2760*/  IMAD R17, R9, 0x100, R0 ;  /* 0x0000010009117824 */ /* 0x000fc800078e0200 */
[----:B------:R-:W-:-:S04]  /*2770*/  VIADD R17, R17, 0x200 ;  /* 0x0000020011117836 */ /* 0x000fc80000000000 */
[----:B0-----:R-:W-:-:S05]  /*2780*/  IMAD.WIDE.U32 R14, R17, 0x4, R14 ;  /* 0x00000004110e7825 */ /* 0x001fca00078e000e */
[----:B------:R2:W-:Y:S02]  /*2790*/  REDG.E.ADD.STRONG.GPU desc[UR12][R14.64+0x200], R13 ;  /* 0x0002000d0e00798e */ /* 0x0005e4000c12e10c */
.L_x_206:
[----:B------:R-:W-:Y:S05]  /*27a0*/  BSYNC.RECONVERGENT B1 ;  /* 0x0000000000017941 */ /* 0x000fea0003800200 */
.L_x_205:
[----:B------:R-:W-:Y:S04]  /*27b0*/  BSSY.RECONVERGENT B1, `(.L_x_207) ;  /* 0x0000007000017945 */ /* 0x000fe80003800200 */
[----:B------:R-:W-:Y:S05]  /*27c0*/  @!P3 BRA `(.L_x_208) ;  /* 0x000000000014b947 */ /* 0x000fea0003800000 */
[----:B012---:R-:W0:Y:S01]  /*27d0*/  LDC.64 R14, c[0x0][0x380] ;  /* 0x0000e000ff0e7b82 */ /* 0x007e220000000a00 */
[----:B------:R-:W-:-:S04]  /*27e0*/  IMAD R13, R9, 0x100, R0 ;  /* 0x00000100090d7824 */ /* 0x000fc800078e0200 */
[----:B------:R-:W-:-:S04]  /*27f0*/  VIADD R13, R13, 0x300 ;  /* 0x000003000d0d7836 */ /* 0x000fc80000000000 */
[----:B0-----:R-:W-:-:S05]  /*2800*/  IMAD.WIDE.U32 R14, R13, 0x4, R14 ;  /* 0x000000040d0e7825 */ /* 0x001fca00078e000e */
[----:B------:R3:W-:Y:S02]  /*2810*/  REDG.E.ADD.STRONG.GPU desc[UR12][R14.64+0x200], R11 ;  /* 0x0002000b0e00798e */ /* 0x0007e4000c12e10c */
.L_x_208:
[----:B------:R-:W-:Y:S05]  /*2820*/  BSYNC.RECONVERGENT B1 ;  /* 0x0000000000017941 */ /* 0x000fea0003800200 */
.L_x_207:
[----:B------:R-:W-:-:S07]  /*2830*/  VIADD R9, R9, 0x4 ;  /* 0x0000000409097836 */ /* 0x000fce0000000000 */
.L_x_200:
[----:B------:R-:W-:-:S13]  /*2840*/  ISETP.NE.AND P0, PT, R7, RZ, PT ;  /* 0x000000ff0700720c */ /* 0x000fda0003f05270 */
[----:B------:R-:W-:Y:S05]  /*2850*/  @!P0 BRA `(.L_x_147) ;  /* 0x0000000000848947 */ /* 0x000fea0003800000 */
[----:B------:R-:W-:-:S13]  /*2860*/  ISETP.NE.AND P0, PT, R16, RZ, PT ;  /* 0x000000ff1000720c */ /* 0x000fda0003f05270 */
[----:B------:R-:W-:Y:S05]  /*2870*/  @!P0 BRA `(.L_x_209) ;  /* 0x0000000000548947 */ /* 0x000fea0003800000 */
[----:B01234-:R-:W-:Y:S01]  /*2880*/  IMAD R14, R9, 0x400, R10 ;  /* 0x00000400090e7824 */ /* 0x01ffe200078e020a */
[----:B------:R-:W-:Y:S04]  /*2890*/  BSSY.RECONVERGENT B1, `(.L_x_210) ;  /* 0x000000a000017945 */ /* 0x000fe80003800200 */
[----:B------:R-:W0:Y:S04]  /*28a0*/  LDS R11, [R14+0x200] ;  /* 0x000200000e0b7984 */ /* 0x000e280000000800 */
        /* <DEDUP_REMOVED lines=8> */
.L_x_211:
[----:B------:R-:W-:Y:S05]  /*2930*/  BSYNC.RECONVERGENT B1 ;  /* 0x0000000000017941 */ /* 0x000fea0003800200 */
.L_x_210:
[----:B------:R-:W-:Y:S04]  /*2940*/  BSSY.RECONVERGENT B1, `(.L_x_212) ;  /* 0x0000007000017945 */ /* 0x000fe80003800200 */
[----:B------:R-:W-:Y:S05]  /*2950*/  @!P1 BRA `(.L_x_213) ;  /* 0x0000000000149947 */ /* 0x000fea0003800000 */
[----:B0-----:R-:W0:Y:S01]  /*2960*/  LDC.64 R14, c[0x0][0x380] ;  /* 0x0000e000ff0e7b82 */ /* 0x001e220000000a00 */
[----:B------:R-:W-:-:S04]  /*2970*/  IMAD R11, R9, 0x100, R0 ;  /* 0x00000100090b7824 */ /* 0x000fc800078e0200 */
[----:B------:R-:W-:-:S04]  /*2980*/  VIADD R11, R11, 0x100 ;  /* 0x000001000b0b7836 */ /* 0x000fc80000000000 */
[----:B0-----:R-:W-:-:S05]  /*2990*/  IMAD.WIDE.U32 R14, R11, 0x4, R14 ;  /* 0x000000040b0e7825 */ /* 0x001fca00078e000e */
[----:B------:R1:W-:Y:S02]  /*29a0*/  REDG.E.ADD.STRONG.GPU desc[UR12][R14.64+0x200], R13 ;  /* 0x0002000d0e00798e */ /* 0x0003e4000c12e10c */
.L_x_213:
[----:B------:R-:W-:Y:S05]  /*29b0*/  BSYNC.RECONVERGENT B1 ;  /* 0x0000000000017941 */ /* 0x000fea0003800200 */
.L_x_212:
[----:B------:R-:W-:-:S07]  /*29c0*/  VIADD R9, R9, 0x2 ;  /* 0x0000000209097836 */ /* 0x000fce0000000000 */
.L_x_209:
[----:B------:R-:W-:-:S13]  /*29d0*/  ISETP.NE.AND P0, PT, R12, RZ, PT ;  /* 0x000000ff0c00720c */ /* 0x000fda0003f05270 */
[----:B------:R-:W-:Y:S05]  /*29e0*/  @!P0 BRA `(.L_x_147) ;  /* 0x0000000000208947 */ /* 0x000fea0003800000 */
[----:B------:R-:W-:-:S05]  /*29f0*/  IMAD R10, R9, 0x400, R10 ;  /* 0x00000400090a7824 */ /* 0x000fca00078e020a */
[----:B-12---:R-:W1:Y:S02]  /*2a00*/  LDS R13, [R10+0x200] ;  /* 0x000200000a0d7984 */ /* 0x006e640000000800 */
[----:B-1----:R-:W-:-:S13]  /*2a10*/  ISETP.NE.AND P0, PT, R13, RZ, PT ;  /* 0x000000ff0d00720c */ /* 0x002fda0003f05270 */
[----:B------:R-:W-:Y:S05]  /*2a20*/  @!P0 BRA `(.L_x_147) ;  /* 0x0000000000108947 */ /* 0x000fea0003800000 */
[----:B0--3--:R-:W0:Y:S01]  /*2a30*/  LDC.64 R10, c[0x0][0x380] ;  /* 0x0000e000ff0a7b82 */ /* 0x009e220000000a00 */
[----:B------:R-:W-:-:S04]  /*2a40*/  IMAD R9, R9, 0x100, R0 ;  /* 0x0000010009097824 */ /* 0x000fc800078e0200 */
[----:B0-----:R-:W-:-:S05]  /*2a50*/  IMAD.WIDE.U32 R10, R9, 0x4, R10 ;  /* 0x00000004090a7825 */ /* 0x001fca00078e000a */
[----:B------:R0:W-:Y:S02]  /*2a60*/  REDG.E.ADD.STRONG.GPU desc[UR12][R10.64+0x200], R13 ;  /* 0x0002000d0a00798e */ /* 0x0001e4000c12e10c */
.L_x_147:
[----:B------:R-:W-:Y:S05]  /*2a70*/  BSYNC.RECONVERGENT B0 ;  /* 0x0000000000007941 */ /* 0x000fea0003800200 */
.L_x_146:
[----:B------:R-:W1:Y:S01]  /*2a80*/  LDCU UR5, c[0x0][0x390] ;  /* 0x00007200ff0577ac */ /* 0x000e620008000800 */
[----:B------:R-:W-:Y:S02]  /*2a90*/  UIADD3 UR4, UPT, UPT, UR4, 0x1, URZ ;  /* 0x0000000104047890 */ /* 0x000fe4000fffe0ff */
[----:B-1----:R-:W-:-:S04]  /*2aa0*/  UIADD3 UR7, UPT, UPT, UR5, -0x1, URZ ;  /* 0xffffffff05077890 */ /* 0x002fc8000fffe0ff */
[----:B------:R-:W-:-:S04]  /*2ab0*/  ULEA.HI UR7, UR7, 0x1, URZ, 0x2 ;  /* 0x0000000107077891 */ /* 0x000fc8000f8f10ff */
[----:B------:R-:W-:-:S04]  /*2ac0*/  UISETP.LT.U32.AND UP0, UPT, UR7, UR5, UPT ;  /* 0x000000050700728c */ /* 0x000fc8000bf01070 */
[----:B------:R-:W-:-:S04]  /*2ad0*/  USEL UR5, UR7, UR5, UP0 ;  /* 0x0000000507057287 */ /* 0x000fc80008000000 */
[----:B------:R-:W-:Y:S01]  /*2ae0*/  UISETP.NE.AND UP0, UPT, UR4, UR5, UPT ;  /* 0x000000050400728c */ /* 0x000fe2000bf05270 */
[----:B------:R-:W-:Y:S08]  /*2af0*/  BAR.SYNC.DEFER_BLOCKING 0x0 ;  /* 0x0000000000007b1d */ /* 0x000ff00000010000 */
[----:B------:R-:W-:Y:S05]  /*2b00*/  BRA.U UP0, `(.L_x_214) ;  /* 0xffffffd500a07547 */ /* 0x000fea000b83ffff */
[----:B------:R-:W-:Y:S05]  /*2b10*/  EXIT ;  /* 0x000000000000794d */ /* 0x000fea0003800000 */
.L_x_215:
        /* <DEDUP_REMOVED lines=14> */
.L_x_242:


//--------------------- .text._ZN3cub18CUB_300001_SM_10006detail10radix_sort31DeviceRadixSortSingleTileKernelINS1_5radix10policy_hubIiNS0_8NullTypeEjE10Policy1000ELNS0_9SortOrderE0EiS6_jNS1_21identity_decomposer_tEEEvPKT1_PSB_PKT2_PSF_T3_iiT4_ --------------------------
	.section	.text._ZN3cub18CUB_300001_SM_10006detail10radix_sort31DeviceRadixSortSingleTileKernelINS1_5radix10policy_hubIiNS0_8NullTypeEjE10Policy1000ELNS0_9SortOrderE0EiS6_jNS1_21identity_decomposer_tEEEvPKT1_PSB_PKT2_PSF_T3_iiT4_,"ax",@progbits
	.align	128
        .global         _ZN3cub18CUB_300001_SM_10006detail10radix_sort31DeviceRadixSortSingleTileKernelINS1_5radix10policy_hubIiNS0_8NullTypeEjE10Policy1000ELNS0_9SortOrderE0EiS6_jNS1_21identity_decomposer_tEEEvPKT1_PSB_PKT2_PSF_T3_iiT4_
        .type           _ZN3cub18CUB_300001_SM_10006detail10radix_sort31DeviceRadixSortSingleTileKernelINS1_5radix10policy_hubIiNS0_8NullTypeEjE10Policy1000ELNS0_9SortOrderE0EiS6_jNS1_21identity_decomposer_tEEEvPKT1_PSB_PKT2_PSF_T3_iiT4_,@function
        .size           _ZN3cub18CUB_300001_SM_10006detail10radix_sort31DeviceRadixSortSingleTileKernelINS1_5radix10policy_hubIiNS0_8NullTypeEjE10Policy1000ELNS0_9SortOrderE0EiS6_jNS1_21identity_decomposer_tEEEvPKT1_PSB_PKT2_PSF_T3_iiT4_,(.L_x_243 - _ZN3cub18CUB_300001_SM_10006detail10radix_sort31DeviceRadixSortSingleTileKernelINS1_5radix10policy_hubIiNS0_8NullTypeEjE10Policy1000ELNS0_9SortOrderE0EiS6_jNS1_21identity_decomposer_tEEEvPKT1_PSB_PKT2_PSF_T3_iiT4_)
        .other          _ZN3cub18CUB_300001_SM_10006detail10radix_sort31DeviceRadixSortSingleTileKernelINS1_5radix10policy_hubIiNS0_8NullTypeEjE10Policy1000ELNS0_9SortOrderE0EiS6_jNS1_21identity_decomposer_tEEEvPKT1_PSB_PKT2_PSF_T3_iiT4_,@"STO_CUDA_ENTRY STV_DEFAULT"
_ZN3cub18CUB_300001_SM_10006detail10radix_sort31DeviceRadixSortSingleTileKernelINS1_5radix10policy_hubIiNS0_8NullTypeEjE10Policy1000ELNS0_9SortOrderE0EiS6_jNS1_21identity_decomposer_tEEEvPKT1_PSB_PKT2_PSF_T3_iiT4_:
.text._ZN3cub18CUB_300001_SM_10006detail10radix_sort31DeviceRadixSortSingleTileKernelINS1_5radix10policy_hubIiNS0_8NullTypeEjE10Policy1000ELNS0_9SortOrderE0EiS6_jNS1_21identity_decomposer_tEEEvPKT1_PSB_PKT2_PSF_T3_iiT4_:
[----:B------:R-:W-:Y:S01]  /*0000*/  LDC R1, c[0x0][0x37c] ;  /* 0x0000df00ff017b82 */ /* 0x000fe20000000800 */
[----:B------:R-:W0:Y:S01]  /*0010*/  S2R R0, SR_TID.X ;  /* 0x0000000000007919 */ /* 0x000e220000002100 */
[----:B------:R-:W1:Y:S06]  /*0020*/  LDCU UR4, c[0x0][0x3a0] ;  /* 0x00007400ff0477ac */ /* 0x000e6c0008000800 */
[----:B------:R-:W2:Y:S01]  /*0030*/  LDC.64 R4, c[0x0][0x380] ;  /* 0x0000e000ff047b82 */ /* 0x000ea20000000a00 */
[----:B------:R-:W3:Y:S01]  /*0040*/  LDCU.64 UR10, c[0x0][0x358] ;  /* 0x00006b00ff0a77ac */ /* 0x000ee20008000a00 */
[----:B------:R-:W-:-:S02]  /*0050*/  IMAD.MOV.U32 R13, RZ, RZ, -0x1 ;  /* 0xffffffffff0d7424 */ /* 0x000fc400078e00ff */
[----:B------:R-:W-:Y:S02]  /*0060*/  IMAD.MOV.U32 R14, RZ, RZ, -0x1 ;  /* 0xffffffffff0e7424 */ /* 0x000fe400078e00ff */
[----:B------:R-:W-:Y:S02]  /*0070*/  IMAD.MOV.U32 R20, RZ, RZ, -0x1 ;  /* 0xffffffffff147424 */ /* 0x000fe400078e00ff */
[----:B------:R-:W-:Y:S01]  /*0080*/  IMAD.MOV.U32 R21, RZ, RZ, -0x1 ;  /* 0xffffffffff157424 */ /* 0x000fe200078e00ff */
[----:B------:R-:W4:Y:S01]  /*0090*/  S2UR UR5, SR_CgaCtaId ;  /* 0x00000000000579c3 */ /* 0x000f220000008800 */
[----:B------:R-:W2:Y:S01]  /*00a0*/  S2R R23, SR_LANEID ;  /* 0x0000000000177919 */ /* 0x000ea20000000000 */
[----:B------:R-:W5:Y:S01]  /*00b0*/  LDCU UR6, c[0x0][0x3a4] ;  /* 0x00007480ff0677ac */ /* 0x000f620008000800 */
[----:B------:R-:W5:Y:S01]  /*00c0*/  LDCU UR7, c[0x0][0x3a8] ;  /* 0x00007500ff0777ac */ /* 0x000f620008000800 */
[----:B------:R-:W-:Y:S02]  /*00d0*/  IMAD.MOV.U32 R25, RZ, RZ, -0x1 ;  /* 0xffffffffff197424 */ /* 0x000fe400078e00ff */
[----:B------:R-:W-:Y:S01]  /*00e0*/  IMAD.MOV.U32 R26, RZ, RZ, -0x1 ;  /* 0xffffffffff1a7424 */ /* 0x000fe200078e00ff */
[----:B------:R-:W2:Y:S01]  /*00f0*/  LDCU UR9, c[0x0][0x3a8] ;  /* 0x00007500ff0977ac */ /* 0x000ea20008000800 */
[----:B0-----:R-:W-:-:S04]  /*0100*/  IMAD R7, R0, 0x13, RZ ;  /* 0x0000001300077824 */ /* 0x001fc800078e02ff */
[C---:B------:R-:W-:Y:S01]  /*0110*/  VIADD R2, R7.reuse, 0x1 ;  /* 0x0000000107027836 */ /* 0x040fe20000000000 */
[C---:B-1----:R-:W-:Y:S01]  /*0120*/  ISETP.GE.AND P1, PT, R7.reuse, UR4, PT ;  /* 0x0000000407007c0c */ /* 0x042fe2000bf26270 */
[----:B--2---:R-:W-:-:S03]  /*0130*/  IMAD.WIDE.U32 R4, R7, 0x4, R4 ;  /* 0x0000000407047825 */ /* 0x004fc600078e0004 */
[----:B------:R-:W-:Y:S01]  /*0140*/  ISETP.GE.AND P2, PT, R2, UR4, PT ;  /* 0x0000000402007c0c */ /* 0x000fe2000bf46270 */
[C---:B------:R-:W-:Y:S02]  /*0150*/  VIADD R2, R7.reuse, 0x2 ;  /* 0x0000000207027836 */ /* 0x040fe40000000000 */
[----:B------:R-:W-:-:S03]  /*0160*/  VIADD R3, R7, 0x3 ;  /* 0x0000000307037836 */ /* 0x000fc60000000000 */
[----:B------:R-:W-:Y:S01]  /*0170*/  ISETP.GE.AND P3, PT, R2, UR4, PT ;  /* 0x0000000402007c0c */ /* 0x000fe2000bf66270 */
[----:B------:R-:W-:Y:S01]  /*0180*/  VIADD R2, R7, 0x4 ;  /* 0x0000000407027836 */ /* 0x000fe20000000000 */
[----:B------:R-:W-:Y:S01]  /*0190*/  ISETP.GE.AND P4, PT, R3, UR4, PT ;  /* 0x0000000403007c0c */ /* 0x000fe2000bf86270 */
[----:B---3--:R-:W2:Y:S03]  /*01a0*/  @!P1 LDG.E R12, desc[UR10][R4.64] ;  /* 0x0000000a040c9981 */ /* 0x008ea6000c1e1900 */
[----:B------:R-:W-:Y:S01]  /*01b0*/  ISETP.GE.AND P5, PT, R2, UR4, PT ;  /* 0x0000000402007c0c */ /* 0x000fe2000bfa6270 */
[----:B------:R-:W3:Y:S06]  /*01c0*/  @!P2 LDG.E R6, desc[UR10][R4.64+0x4] ;  /* 0x0000040a0406a981 */ /* 0x000eec000c1e1900 */
[----:B------:R-:W5:Y:S04]  /*01d0*/  @!P3 LDG.E R8, desc[UR10][R4.64+0x8] ;  /* 0x0000080a0408b981 */ /* 0x000f68000c1e1900 */
[----:B------:R-:W4:Y:S04]  /*01e0*/  @!P4 LDG.E R9, desc[UR10][R4.64+0xc] ;  /* 0x00000c0a0409c981 */ /* 0x000f28000c1e1900 */
[----:B------:R-:W4:Y:S01]  /*01f0*/  @!P5 LDG.E R10, desc[UR10][R4.64+0x10] ;  /* 0x0000100a040ad981 */ /* 0x000f22000c1e1900 */
[----:B------:R-:W-:-:S02]  /*0200*/  VIADD R2, R7, 0x5 ;  /* 0x0000000507027836 */ /* 0x000fc40000000000 */
[C---:B------:R-:W-:Y:S02]  /*0210*/  VIADD R11, R7.reuse, 0x7 ;  /* 0x00000007070b7836 */ /* 0x040fe40000000000 */
[----:B------:R-:W-:Y:S01]  /*0220*/  VIADD R3, R7, 0x6 ;  /* 0x0000000607037836 */ /* 0x000fe20000000000 */
[----:B------:R-:W-:Y:S01]  /*0230*/  ISETP.GE.AND P6, PT, R2, UR4, PT ;  /* 0x0000000402007c0c */ /* 0x000fe2000bfc6270 */
[----:B------:R-:W-:-:S03]  /*0240*/  IMAD.MOV.U32 R2, RZ, RZ, -0x1 ;  /* 0xffffffffff027424 */ /* 0x000fc600078e00ff */
[----:B------:R-:W-:Y:S01]  /*0250*/  ISETP.GE.AND P0, PT, R3, UR4, PT ;  /* 0x0000000403007c0c */ /* 0x000fe2000bf06270 */
[----:B------:R-:W-:Y:S02]  /*0260*/  IMAD.MOV.U32 R3, RZ, RZ, -0x1 ;  /* 0xffffffffff037424 */ /* 0x000fe400078e00ff */
[----:B------:R-:W-:-:S06]  /*0270*/  VIADD R15, R7, 0xb ;  /* 0x0000000b070f7836 */ /* 0x000fcc0000000000 */
[----:B------:R-:W4:Y:S01]  /*0280*/  @!P6 LDG.E R17, desc[UR10][R4.64+0x14] ;  /* 0x0000140a0411e981 */ /* 0x000f22000c1e1900 */
[----:B--2---:R-:W-:Y:S01]  /*0290*/  @!P1 LOP3.LUT R2, R12, 0x80000000, RZ, 0x3c, !PT ;  /* 0x800000000c029812 */ /* 0x004fe200078e3cff */
[----:B------:R-:W-:Y:S01]  /*02a0*/  IMAD.MOV.U32 R12, RZ, RZ, -0x1 ;  /* 0xffffffffff0c7424 */ /* 0x000fe200078e00ff */
[----:B------:R-:W-:Y:S01]  /*02b0*/  ISETP.GE.AND P1, PT, R11, UR4, PT ;  /* 0x000000040b007c0c */ /* 0x000fe2000bf26270 */
[C---:B------:R-:W-:Y:S01]  /*02c0*/  VIADD R11, R7.reuse, 0x8 ;  /* 0x00000008070b7836 */ /* 0x040fe20000000000 */
[----:B---3--:R-:W-:Y:S01]  /*02d0*/  @!P2 LOP3.LUT R3, R6, 0x80000000, RZ, 0x3c, !PT ;  /* 0x800000000603a812 */ /* 0x008fe200078e3cff */
[----:B------:R-:W-:-:S03]  /*02e0*/  VIADD R6, R7, 0x9 ;  /* 0x0000000907067836 */ /* 0x000fc60000000000 */
[----:B------:R-:W-:Y:S01]  /*02f0*/  ISETP.GE.AND P2, PT, R11, UR4, PT ;  /* 0x000000040b007c0c */ /* 0x000fe2000bf46270 */
[----:B------:R-:W-:Y:S01]  /*0300*/  VIADD R11, R7, 0xa ;  /* 0x0000000a070b7836 */ /* 0x000fe20000000000 */
[----:B-----5:R-:W-:Y:S02]  /*0310*/  @!P3 LOP3.LUT R12, R8, 0x80000000, RZ, 0x3c, !PT ;  /* 0x80000000080cb812 */ /* 0x020fe400078e3cff */
[----:B------:R-:W-:Y:S02]  /*0320*/  ISETP.GE.AND P3, PT, R6, UR4, PT ;  /* 0x0000000406007c0c */ /* 0x000fe4000bf66270 */
[----:B----4-:R-:W-:Y:S01]  /*0330*/  @!P4 LOP3.LUT R13, R9, 0x80000000, RZ, 0x3c, !PT ;  /* 0x80000000090dc812 */ /* 0x010fe200078e3cff */
[----:B------:R-:W2:Y:S01]  /*0340*/  @!P0 LDG.E R6, desc[UR10][R4.64+0x18] ;  /* 0x0000180a04068981 */ /* 0x000ea2000c1e1900 */
[----:B------:R-:W-:Y:S02]  /*0350*/  ISETP.GE.AND P4, PT, R11, UR4, PT ;  /* 0x000000040b007c0c */ /* 0x000fe4000bf86270 */
[----:B------:R-:W-:Y:S01]  /*0360*/  @!P5 LOP3.LUT R14, R10, 0x80000000, RZ, 0x3c, !PT ;  /* 0x800000000a0ed812 */ /* 0x000fe200078e3cff */
[----:B------:R-:W3:Y:S01]  /*0370*/  @!P1 LDG.E R8, desc[UR10][R4.64+0x1c] ;  /* 0x00001c0a04089981 */ /* 0x000ee2000c1e1900 */
[----:B------:R-:W-:-:S03]  /*0380*/  ISETP.GE.AND P5, PT, R15, UR4, PT ;  /* 0x000000040f007c0c */ /* 0x000fc6000bfa6270 */
[----:B------:R-:W4:Y:S04]  /*0390*/  @!P2 LDG.E R9, desc[UR10][R4.64+0x20] ;  /* 0x0000200a0409a981 */ /* 0x000f28000c1e1900 */
[----:B------:R-:W5:Y:S04]  /*03a0*/  @!P3 LDG.E R10, desc[UR10][R4.64+0x24] ;  /* 0x0000240a040ab981 */ /* 0x000f68000c1e1900 */
[----:B------:R-:W5:Y:S04]  /*03b0*/  @!P4 LDG.E R11, desc[UR10][R4.64+0x28] ;  /* 0x0000280a040bc981 */ /* 0x000f68000c1e1900 */
[----:B------:R-:W5:Y:S01]  /*03c0*/  @!P5 LDG.E R22, desc[UR10][R4.64+0x2c] ;  /* 0x00002c0a0416d981 */ /* 0x000f62000c1e1900 */
[----:B------:R-:W-:-:S02]  /*03d0*/  VIADD R16, R7, 0xc ;  /* 0x0000000c07107836 */ /* 0x000fc40000000000 */
[----:B------:R-:W-:Y:S01]  /*03e0*/  IMAD.MOV.U32 R15, RZ, RZ, -0x1 ;  /* 0xffffffffff0f7424 */ /* 0x000fe200078e00ff */
[----:B------:R-:W-:Y:S01]  /*03f0*/  @!P6 LOP3.LUT R15, R17, 0x80000000, RZ, 0x3c, !PT ;  /* 0x80000000110fe812 */ /* 0x000fe200078e3cff */
[C---:B------:R-:W-:Y:S01]  /*0400*/  VIADD R18, R7.reuse, 0xd ;  /* 0x0000000d07127836 */ /* 0x040fe20000000000 */
[----:B------:R-:W-:Y:S01]  /*0410*/  ISETP.GE.AND P6, PT, R16, UR4, PT ;  /* 0x0000000410007c0c */ /* 0x000fe2000bfc6270 */
[----:B------:R-:W-:Y:S02]  /*0420*/  IMAD.MOV.U32 R16, RZ, RZ, -0x1 ;  /* 0xffffffffff107424 */ /* 0x000fe400078e00ff */
[----:B------:R-:W-:Y:S02]  /*0430*/  IMAD.MOV.U32 R17, RZ, RZ, -0x1 ;  /* 0xffffffffff117424 */ /* 0x000fe400078e00ff */
[----:B------:R-:W-:-:S08]  /*0440*/  VIADD R19, R7, 0xe ;  /* 0x0000000e07137836 */ /* 0x000fd00000000000 */
[----:B------:R-:W5:Y:S01]  /*0450*/  @!P6 LDG.E R24, desc[UR10][R4.64+0x30] ;  /* 0x0000300a0418e981 */ /* 0x000f62000c1e1900 */
[----:B--2---:R-:W-:Y:S01]  /*0460*/  @!P0 LOP3.LUT R16, R6, 0x80000000, RZ, 0x3c, !PT ;  /* 0x8000000006108812 */ /* 0x004fe200078e3cff */
[C---:B------:R-:W-:Y:S01]  /*0470*/  VIADD R6, R7.reuse, 0xf ;  /* 0x0000000f07067836 */ /* 0x040fe20000000000 */
[----:B------:R-:W-:Y:S01]  /*0480*/  ISETP.GE.AND P0, PT, R18, UR4, PT ;  /* 0x0000000412007c0c */ /* 0x000fe2000bf06270 */
[----:B------:R-:W-:Y:S01]  /*0490*/  IMAD.MOV.U32 R18, RZ, RZ, -0x1 ;  /* 0xffffffffff127424 */ /* 0x000fe200078e00ff */
[----:B---3--:R-:W-:Y:S01]  /*04a0*/  @!P1 LOP3.LUT R17, R8, 0x80000000, RZ, 0x3c, !PT ;  /* 0x8000000008119812 */ /* 0x008fe200078e3cff */
[----:B------:R-:W-:Y:S01]  /*04b0*/  VIADD R8, R7, 0x10 ;  /* 0x0000001007087836 */ /* 0x000fe20000000000 */
[----:B----4-:R-:W-:Y:S02]  /*04c0*/  @!P2 LOP3.LUT R18, R9, 0x80000000, RZ, 0x3c, !PT ;  /* 0x800000000912a812 */ /* 0x010fe400078e3cff */
[----:B------:R-:W-:Y:S01]  /*04d0*/  ISETP.GE.AND P2, PT, R6, UR4, PT ;  /* 0x0000000406007c0c */ /* 0x000fe2000bf46270 */
[----:B------:R-:W-:-:S02]  /*04e0*/  VIADD R6, R7, 0x11 ;  /* 0x0000001107067836 */ /* 0x000fc40000000000 */
[----:B------:R-:W-:Y:S01]  /*04f0*/  VIADD R7, R7, 0x12 ;  /* 0x0000001207077836 */ /* 0x000fe20000000000 */
[----:B------:R-:W-:Y:S01]  /*0500*/  ISETP.GE.AND P1, PT, R19, UR4, PT ;  /* 0x0000000413007c0c */ /* 0x000fe2000bf26270 */
[----:B------:R-:W-:Y:S01]  /*0510*/  IMAD.MOV.U32 R19, RZ, RZ, -0x1 ;  /* 0xffffffffff137424 */ /* 0x000fe200078e00ff */
[----:B-----5:R-:W-:Y:S02]  /*0520*/  @!P3 LOP3.LUT R19, R10, 0x80000000, RZ, 0x3c, !PT ;  /* 0x800000000a13b812 */ /* 0x020fe400078e3cff */
[----:B------:R-:W-:Y:S02]  /*0530*/  @!P4 LOP3.LUT R20, R11, 0x80000000, RZ, 0x3c, !PT ;  /* 0x800000000b14c812 */ /* 0x000fe400078e3cff */
[----:B------:R-:W-:Y:S02]  /*0540*/  @!P5 LOP3.LUT R21, R22, 0x80000000, RZ, 0x3c, !PT ;  /* 0x800000001615d812 */ /* 0x000fe400078e3cff */
[----:B------:R-:W-:Y:S02]  /*0550*/  ISETP.GE.AND P3, PT, R8, UR4, PT ;  /* 0x0000000408007c0c */ /* 0x000fe4000bf66270 */
[----:B------:R-:W-:Y:S01]  /*0560*/  ISETP.GE.AND P4, PT, R6, UR4, PT ;  /* 0x0000000406007c0c */ /* 0x000fe2000bf86270 */
[----:B------:R-:W2:Y:S01]  /*0570*/  @!P2 LDG.E R8, desc[UR10][R4.64+0x3c] ;  /* 0x00003c0a0408a981 */ /* 0x000ea2000c1e1900 */
[----:B------:R-:W-:-:S03]  /*0580*/  ISETP.GE.AND P5, PT, R7, UR4, PT ;  /* 0x0000000407007c0c */ /* 0x000fc6000bfa6270 */
[----:B------:R-:W3:Y:S04]  /*0590*/  @!P0 LDG.E R6, desc[UR10][R4.64+0x34] ;  /* 0x0000340a04068981 */ /* 0x000ee8000c1e1900 */
[----:B------:R-:W4:Y:S04]  /*05a0*/  @!P1 LDG.E R7, desc[UR10][R4.64+0x38] ;  /* 0x0000380a04079981 */ /* 0x000f28000c1e1900 */
[----:B------:R-:W5:Y:S04]  /*05b0*/  @!P3 LDG.E R9, desc[UR10][R4.64+0x40] ;  /* 0x0000400a0409b981 */ /* 0x000f68000c1e1900 */
[----:B------:R-:W5:Y:S04]  /*05c0*/  @!P4 LDG.E R10, desc[UR10][R4.64+0x44] ;  /* 0x0000440a040ac981 */ /* 0x000f68000c1e1900 */
[----:B------:R-:W5:Y:S01]  /*05d0*/  @!P5 LDG.E R11, desc[UR10][R4.64+0x48] ;  /* 0x0000480a040bd981 */ /* 0x000f62000c1e1900 */
[----:B------:R-:W-:-:S02]  /*05e0*/  UMOV UR4, 0x400 ;  /* 0x0000040000047882 */ /* 0x000fc40000000000 */
[----:B------:R-:W-:Y:S01]  /*05f0*/  ULEA UR4, UR5, UR4, 0x18 ;  /* 0x0000000405047291 */ /* 0x000fe2000f8ec0ff */
[----:B------:R-:W-:-:S05]  /*0600*/  SHF.R.U32.HI R105, RZ, 0x5, R0 ;  /* 0x00000005ff697819 */ /* 0x000fca0000011600 */
[----:B------:R-:W-:Y:S01]  /*0610*/  LEA R29, R0, UR4, 0x2 ;  /* 0x00000004001d7c11 */ /* 0x000fe2000f8e10ff */
[----:B------:R-:W-:Y:S01]  /*0620*/  IMAD.MOV.U32 R22, RZ, RZ, -0x1 ;  /* 0xffffffffff167424 */ /* 0x000fe200078e00ff */
[----:B------:R-:W-:-:S03]  /*0630*/  @!P6 LOP3.LUT R22, R24, 0x80000000, RZ, 0x3c, !PT ;  /* 0x800000001816e812 */ /* 0x000fc600078e3cff */
[C---:B------:R-:W-:Y:S01]  /*0640*/  IMAD R31, R0.reuse, 0x80, R29 ;  /* 0x00000080001f7824 */ /* 0x040fe200078e021d */
[----:B------:R-:W-:Y:S01]  /*0650*/  LEA R32, R105, UR4, 0x2 ;  /* 0x0000000469207c11 */ /* 0x000fe2000f8e10ff */
[----:B------:R-:W-:Y:S02]  /*0660*/  IMAD.MOV.U32 R24, RZ, RZ, -0x1 ;  /* 0xffffffffff187424 */ /* 0x000fe400078e00ff */
[----:B------:R-:W-:Y:S02]  /*0670*/  IMAD.MOV.U32 R27, RZ, RZ, -0x1 ;  /* 0xffffffffff1b7424 */ /* 0x000fe400078e00ff */
[----:B------:R-:W-:Y:S02]  /*0680*/  IMAD.MOV.U32 R28, RZ, RZ, -0x1 ;  /* 0xffffffffff1c7424 */ /* 0x000fe400078e00ff */
[----:B------:R-:W-:Y:S02]  /*0690*/  IMAD.MOV.U32 R30, RZ, RZ, -0x1 ;  /* 0xffffffffff1e7424 */ /* 0x000fe400078e00ff */
[----:B------:R-:W-:Y:S01]  /*06a0*/  IMAD R33, R0, -0x38, R31 ;  /* 0xffffffc800217824 */ /* 0x000fe200078e021f */
[----:B------:R-:W-:-:S02]  /*06b0*/  UIADD3 UR8, UPT, UPT, UR6, 0x6, URZ ;  /* 0x0000000606087890 */ /* 0x000fc4000fffe0ff */
[----:B------:R-:W-:Y:S01]  /*06c0*/  UIADD3 UR5, UPT, UPT, -UR6, UR7, URZ ;  /* 0x0000000706057290 */ /* 0x000fe2000fffe1ff */
[----:B------:R-:W-:Y:S01]  /*06d0*/  BAR.SYNC.DEFER_BLOCKING 0x0 ;  /* 0x0000000000007b1d */ /* 0x000fe20000010000 */
[----:B--2---:R-:W-:Y:S02]  /*06e0*/  @!P2 LOP3.LUT R26, R8, 0x80000000, RZ, 0x3c, !PT ;  /* 0x80000000081aa812 */ /* 0x004fe400078e3cff */
[----:B---3--:R-:W-:Y:S02]  /*06f0*/  @!P0 LOP3.LUT R24, R6, 0x80000000, RZ, 0x3c, !PT ;  /* 0x8000000006188812 */ /* 0x008fe400078e3cff */
[----:B----4-:R-:W-:Y:S02]  /*0700*/  @!P1 LOP3.LUT R25, R7, 0x80000000, RZ, 0x3c, !PT ;  /* 0x8000000007199812 */ /* 0x010fe400078e3cff */
[----:B-----5:R-:W-:Y:S02]  /*0710*/  @!P3 LOP3.LUT R27, R9, 0x80000000, RZ, 0x3c, !PT ;  /* 0x80000000091bb812 */ /* 0x020fe400078e3cff */
[----:B------:R-:W-:-:S02]  /*0720*/  @!P4 LOP3.LUT R28, R10, 0x80000000, RZ, 0x3c, !PT ;  /* 0x800000000a1cc812 */ /* 0x000fc400078e3cff */
[----:B------:R-:W-:-:S07]  /*0730*/  @!P5 LOP3.LUT R30, R11, 0x80000000, RZ, 0x3c, !PT ;  /* 0x800000000b1ed812 */ /* 0x000fce00078e3cff */
.L_x_217:
[----:B------:R-:W-:Y:S01]  /*0740*/  UISETP.LT.AND UP0, UPT, UR5, 0x6, UPT ;  /* 0x000000060500788c */ /* 0x000fe2000bf01270 */
[----:B------:R-:W-:Y:S01]  /*0750*/  STS [R29], RZ ;  /* 0x000000ff1d007388 */ /* 0x000fe20000000800 */
[----:B------:R-:W-:Y:S01]  /*0760*/  UIADD3 UR6, UPT, UPT, UR8, -0x6, URZ ;  /* 0xfffffffa08067890 */ /* 0x000fe2000fffe0ff */
[----:B------:R-:W-:Y:S01]  /*0770*/  ISETP.NE.AND P1, PT, R23, 0x1f, PT ;  /* 0x0000001f1700780c */ /* 0x000fe20003f25270 */
[----:B------:R-:W-:Y:S01]  /*0780*/  USEL UR4, UR5, 0x6, UP0 ;  /* 0x0000000605047887 */ /* 0x000fe20008000000 */
[----:B------:R-:W-:Y:S01]  /*0790*/  STS [R29+0x400], RZ ;  /* 0x000400ff1d007388 */ /* 0x000fe20000000800 */
[C---:B------:R-:W-:Y:S01]  /*07a0*/  ISETP.NE.AND P2, PT, R105.reuse, 0x6, PT ;  /* 0x000000066900780c */ /* 0x040fe20003f45270 */
[----:B------:R-:W-:Y:S01]  /*07b0*/  UISETP.GE.AND UP0, UPT, UR8, UR9, UPT ;  /* 0x000000090800728c */ /* 0x000fe2000bf06270 */
[----:B0-2---:R-:W-:Y:S01]  /*07c0*/  SHF.R.U32.HI R4, RZ, UR6, R2 ;  /* 0x00000006ff047c19 */ /* 0x005fe20008011602 */
[----:B------:R-:W-:Y:S01]  /*07d0*/  UBMSK UR4, URZ, UR4 ;  /* 0x00000004ff04729b */ /* 0x000fe20008000000 */
[----:B------:R-:W-:Y:S01]  /*07e0*/  STS [R29+0x800], RZ ;  /* 0x000800ff1d007388 */ /* 0x000fe20000000800 */
[----:B------:R-:W-:-:S03]  /*07f0*/  ISETP.NE.AND P3, PT, R105, 0x7, PT ;  /* 0x000000076900780c */ /* 0x000fc60003f65270 */
[----:B------:R-:W-:Y:S01]  /*0800*/  STS [R29+0xc00], RZ ;  /* 0x000c00ff1d007388 */ /* 0x000fe20000000800 */
[----:B------:R-:W-:-:S03]  /*0810*/  LOP3.LUT R4, R4, UR4, RZ, 0xc0, !PT ;  /* 0x0000000404047c12 */ /* 0x000fc6000f8ec0ff */
[----:B------:R-:W-:Y:S02]  /*0820*/  STS [R29+0x1000], RZ ;  /* 0x001000ff1d007388 */ /* 0x000fe40000000800 */
[----:B------:R-:W-:Y:S01]  /*0830*/  IMAD.SHL.U32 R5, R4, 0x400, RZ ;  /* 0x0000040004057824 */ /* 0x000fe200078e00ff */
[----:B------:R-:W-:Y:S01]  /*0840*/  SHF.R.U32.HI R4, RZ, 0x4, R4 ;  /* 0x00000004ff047819 */ /* 0x000fe20000011604 */
[----:B------:R-:W-:Y:S03]  /*0850*/  STS [R29+0x1400], RZ ;  /* 0x001400ff1d007388 */ /* 0x000fe60000000800 */
[----:B------:R-:W-:Y:S01]  /*0860*/  LOP3.LUT R36, R5, 0x7c00, RZ, 0xc0, !PT ;  /* 0x00007c0005247812 */ /* 0x000fe200078ec0ff */
[----:B------:R-:W-:Y:S01]  /*0870*/  STS [R29+0x1800], RZ ;  /* 0x001800ff1d007388 */ /* 0x000fe20000000800 */
[----:B------:R-:W-:-:S03]  /*0880*/  LOP3.LUT R4, R4, 0xffffffe, RZ, 0xc0, !PT ;  /* 0x0ffffffe04047812 */ /* 0x000fc600078ec0ff */
[----:B------:R-:W-:Y:S01]  /*0890*/  STS [R29+0x1c00], RZ ;  /* 0x001c00ff1d007388 */ /* 0x000fe20000000800 */
[----:B------:R-:W-:Y:S02]  /*08a0*/  IADD3 R36, PT, PT, R4, R29, R36 ;  /* 0x0000001d04247210 */ /* 0x000fe40007ffe024 */
[----:B------:R-:W-:Y:S01]  /*08b0*/  SHF.R.U32.HI R4, RZ, UR6, R3 ;  /* 0x00000006ff047c19 */ /* 0x000fe20008011603 */
[----:B------:R-:W-:Y:S03]  /*08c0*/  STS [R29+0x2000], RZ ;  /* 0x002000ff1d007388 */ /* 0x000fe60000000800 */
[----:B------:R-:W-:Y:S01]  /*08d0*/  LOP3.LUT R4, R4, UR4, RZ, 0xc0, !PT ;  /* 0x0000000404047c12 */ /* 0x000fe2000f8ec0ff */
[----:B------:R-:W-:Y:S03]  /*08e0*/  STS [R29+0x2400], RZ ;  /* 0x002400ff1d007388 */ /* 0x000fe60000000800 */
[----:B------:R-:W-:Y:S01]  /*08f0*/  SHF.R.U32.HI R6, RZ, 0x4, R4 ;  /* 0x00000004ff067819 */ /* 0x000fe20000011604 */
[----:B------:R-:W-:Y:S01]  /*0900*/  STS [R29+0x2800], RZ ;  /* 0x002800ff1d007388 */ /* 0x000fe20000000800 */
[----:B------:R-:W-:-:S02]  /*0910*/  IMAD.SHL.U32 R5, R4, 0x400, RZ ;  /* 0x0000040004057824 */ /* 0x000fc400078e00ff */
[----:B------:R-:W-:Y:S01]  /*0920*/  LOP3.LUT R6, R6, 0xffffffe, RZ, 0xc0, !PT ;  /* 0x0ffffffe06067812 */ /* 0x000fe200078ec0ff */
[----:B------:R-:W-:Y:S02]  /*0930*/  STS [R29+0x2c00], RZ ;  /* 0x002c00ff1d007388 */ /* 0x000fe40000000800 */
[----:B------:R-:W-:Y:S02]  /*0940*/  LOP3.LUT R4, R5, 0x7c00, RZ, 0xc0, !PT ;  /* 0x00007c0005047812 */ /* 0x000fe400078ec0ff */
[----:B------:R-:W-:Y:S02]  /*0950*/  STS [R29+0x3000], RZ ;  /* 0x003000ff1d007388 */ /* 0x000fe40000000800 */
[----:B------:R-:W-:Y:S02]  /*0960*/  IADD3 R37, PT, PT, R6, R29, R4 ;  /* 0x0000001d06257210 */ /* 0x000fe40007ffe004 */
[----:B------:R-:W-:Y:S01]  /*0970*/  STS [R29+0x3400], RZ ;  /* 0x003400ff1d007388 */ /* 0x000fe20000000800 */
[----:B------:R-:W-:-:S03]  /*0980*/  SHF.R.U32.HI R4, RZ, UR6, R12 ;  /* 0x00000006ff047c19 */ /* 0x000fc6000801160c */
        /* <DEDUP_REMOVED lines=10> */
[----:B------:R-:W-:-:S03]  /*0a30*/  IADD3 R39, PT, PT, R39, R29, R6 ;  /* 0x0000001d27277210 */ /* 0x000fc60007ffe006 */
[----:B------:R-:W-:Y:S04]  /*0a40*/  STS [R29+0x4c00], RZ ;  /* 0x004c00ff1d007388 */ /* 0x000fe80000000800 */
        /* <DEDUP_REMOVED lines=13> */
[----:B------:R-:W0:Y:S02]  /*0b20*/  LDS.U16 R34, [R36] ;  /* 0x0000000024227984 */ /* 0x000e240000000400 */
[----:B0-----:R-:W-:-:S05]  /*0b30*/  VIADD R5, R34, 0x1 ;  /* 0x0000000122057836 */ /* 0x001fca0000000000 */
[----:B------:R0:W-:Y:S04]  /*0b40*/  STS.U16 [R36], R5 ;  /* 0x0000000524007388 */ /* 0x0001e80000000400 */
[----:B------:R-:W1:Y:S01]  /*0b50*/  LDS.U16 R38, [R37] ;  /* 0x0000000025267984 */ /* 0x000e620000000400 */
[----:B0-----:R-:W-:-:S04]  /*0b60*/  SHF.R.U32.HI R5, RZ, UR6, R13 ;  /* 0x00000006ff057c19 */ /* 0x001fc8000801160d */
[----:B------:R-:W-:-:S05]  /*0b70*/  LOP3.LUT R5, R5, UR4, RZ, 0xc0, !PT ;  /* 0x0000000405057c12 */ /* 0x000fca000f8ec0ff */
[----:B------:R-:W-:Y:S01]  /*0b80*/  IMAD.SHL.U32 R6, R5, 0x400, RZ ;  /* 0x0000040005067824 */ /* 0x000fe200078e00ff */
[----:B------:R-:W-:-:S04]  /*0b90*/  SHF.R.U32.HI R5, RZ, 0x4, R5 ;  /* 0x00000004ff057819 */ /* 0x000fc80000011605 */
[----:B------:R-:W-:Y:S02]  /*0ba0*/  LOP3.LUT R8, R6, 0x7c00, RZ, 0xc0, !PT ;  /* 0x00007c0006087812 */ /* 0x000fe400078ec0ff */
[----:B------:R-:W-:-:S04]  /*0bb0*/  LOP3.LUT R5, R5, 0xffffffe, RZ, 0xc0, !PT ;  /* 0x0ffffffe05057812 */ /* 0x000fc800078ec0ff */
[----:B------:R-:W-:Y:S01]  /*0bc0*/  IADD3 R41, PT, PT, R5, R29, R8 ;  /* 0x0000001d05297210 */ /* 0x000fe20007ffe008 */
[----:B-1----:R-:W-:-:S05]  /*0bd0*/  VIADD R4, R38, 0x1 ;  /* 0x0000000126047836 */ /* 0x002fca0000000000 */
[----:B------:R0:W-:Y:S04]  /*0be0*/  STS.U16 [R37], R4 ;  /* 0x0000000425007388 */ /* 0x0001e80000000400 */
[----:B------:R-:W1:Y:S01]  /*0bf0*/  LDS.U16 R40, [R39] ;  /* 0x0000000027287984 */ /* 0x000e620000000400 */
[----:B0-----:R-:W-:-:S04]  /*0c00*/  SHF.R.U32.HI R4, RZ, UR6, R14 ;  /* 0x00000006ff047c19 */ /* 0x001fc8000801160e */
[----:B------:R-:W-:-:S05]  /*0c10*/  LOP3.LUT R4, R4, UR4, RZ, 0xc0, !PT ;  /* 0x0000000404047c12 */ /* 0x000fca000f8ec0ff */
[----:B------:R-:W-:Y:S01]  /*0c20*/  IMAD.SHL.U32 R5, R4, 0x400, RZ ;  /* 0x0000040004057824 */ /* 0x000fe200078e00ff */
[----:B------:R-:W-:-:S04]  /*0c30*/  SHF.R.U32.HI R4, RZ, 0x4, R4 ;  /* 0x00000004ff047819 */ /* 0x000fc80000011604 */
[----:B------:R-:W-:Y:S02]  /*0c40*/  LOP3.LUT R8, R5, 0x7c00, RZ, 0xc0, !PT ;  /* 0x00007c0005087812 */ /* 0x000fe400078ec0ff */
[----:B------:R-:W-:Y:S02]  /*0c50*/  LOP3.LUT R43, R4, 0xffffffe, RZ, 0xc0, !PT ;  /* 0x0ffffffe042b7812 */ /* 0x000fe400078ec0ff */
[----:B------:R-:W-:Y:S02]  /*0c60*/  SHF.R.U32.HI R5, RZ, UR6, R15 ;  /* 0x00000006ff057c19 */ /* 0x000fe4000801160f */
[----:B------:R-:W-:Y:S02]  /*0c70*/  IADD3 R43, PT, PT, R43, R29, R8 ;  /* 0x0000001d2b2b7210 */ /* 0x000fe40007ffe008 */
[----:B------:R-:W-:Y:S01]  /*0c80*/  LOP3.LUT R5, R5, UR4, RZ, 0xc0, !PT ;  /* 0x0000000405057c12 */ /* 0x000fe2000f8ec0ff */
[----:B-1----:R-:W-:-:S05]  /*0c90*/  VIADD R6, R40, 0x1 ;  /* 0x0000000128067836 */ /* 0x002fca0000000000 */
[----:B------:R0:W-:Y:S04]  /*0ca0*/  STS.U16 [R39], R6 ;  /* 0x0000000627007388 */ /* 0x0001e80000000400 */
[----:B------:R-:W1:Y:S01]  /*0cb0*/  LDS.U16 R42, [R41] ;  /* 0x00000000292a7984 */ /* 0x000e620000000400 */
[----:B0-----:R-:W-:Y:S01]  /*0cc0*/  IMAD.SHL.U32 R6, R5, 0x400, RZ ;  /* 0x0000040005067824 */ /* 0x001fe200078e00ff */
        /* <DEDUP_REMOVED lines=127> */
[----:B0-----:R-:W-:Y:S01]  /*14c0*/  SHF.R.U32.HI R4, RZ, UR6, R30 ;  /* 0x00000006ff047c19 */ /* 0x001fe2000801161e */
[----:B------:R-:W0:Y:S03]  /*14d0*/  S2UR UR6, SR_CgaCtaId ;  /* 0x00000000000679c3 */ /* 0x000e260000008800 */
[----:B------:R-:W-:Y:S01]  /*14e0*/  LOP3.LUT R4, R4, UR4, RZ, 0xc0, !PT ;  /* 0x0000000404047c12 */ /* 0x000fe2000f8ec0ff */
[----:B------:R-:W-:-:S04]  /*14f0*/  UMOV UR4, 0x400 ;  /* 0x0000040000047882 */ /* 0x000fc80000000000 */
[----:B------:R-:W-:Y:S01]  /*1500*/  IMAD.SHL.U32 R5, R4, 0x400, RZ ;  /* 0x0000040004057824 */ /* 0x000fe200078e00ff */
[----:B------:R-:W-:-:S04]  /*1510*/  SHF.R.U32.HI R4, RZ, 0x4, R4 ;  /* 0x00000004ff047819 */ /* 0x000fc80000011604 */
[----:B------:R-:W-:Y:S02]  /*1520*/  LOP3.LUT R8, R5, 0x7c00, RZ, 0xc0, !PT ;  /* 0x00007c0005087812 */ /* 0x000fe400078ec0ff */
[----:B------:R-:W-:-:S04]  /*1530*/  LOP3.LUT R71, R4, 0xffffffe, RZ, 0xc0, !PT ;  /* 0x0ffffffe04477812 */ /* 0x000fc800078ec0ff */
[----:B------:R-:W-:Y:S01]  /*1540*/  IADD3 R71, PT, PT, R71, R29, R8 ;  /* 0x0000001d47477210 */ /* 0x000fe20007ffe008 */
[----:B0-----:R-:W-:Y:S01]  /*1550*/  ULEA UR4, UR6, UR4, 0x18 ;  /* 0x0000000406047291 */ /* 0x001fe2000f8ec0ff */
[----:B-1----:R-:W-:-:S05]  /*1560*/  VIADD R6, R68, 0x1 ;  /* 0x0000000144067836 */ /* 0x002fca0000000000 */
[----:B------:R-:W-:Y:S04]  /*1570*/  STS.U16 [R67], R6 ;  /* 0x0000000643007388 */ /* 0x000fe80000000400 */
[----:B------:R-:W0:Y:S02]  /*1580*/  LDS.U16 R70, [R69] ;  /* 0x0000000045467984 */ /* 0x000e240000000400 */
[----:B0-----:R-:W-:-:S05]  /*1590*/  VIADD R4, R70, 0x1 ;  /* 0x0000000146047836 */ /* 0x001fca0000000000 */
[----:B------:R-:W-:Y:S04]  /*15a0*/  STS.U16 [R69], R4 ;  /* 0x0000000445007388 */ /* 0x000fe80000000400 */
[----:B------:R-:W0:Y:S02]  /*15b0*/  LDS.U16 R72, [R71] ;  /* 0x0000000047487984 */ /* 0x000e240000000400 */
[----:B0-----:R-:W-:-:S05]  /*15c0*/  VIADD R6, R72, 0x1 ;  /* 0x0000000148067836 */ /* 0x001fca0000000000 */
[----:B------:R-:W-:Y:S01]  /*15d0*/  STS.U16 [R71], R6 ;  /* 0x0000000647007388 */ /* 0x000fe20000000400 */
[----:B------:R-:W-:Y:S06]  /*15e0*/  BAR.SYNC.DEFER_BLOCKING 0x0 ;  /* 0x0000000000007b1d */ /* 0x000fec0000010000 */
[----:B------:R-:W-:Y:S04]  /*15f0*/  LDS R73, [R31] ;  /* 0x000000001f497984 */ /* 0x000fe80000000800 */
[----:B------:R-:W0:Y:S04]  /*1600*/  LDS R74, [R31+0x4] ;  /* 0x000004001f4a7984 */ /* 0x000e280000000800 */
        /* <DEDUP_REMOVED lines=12> */
[----:B-1----:R-:W-:-:S03]  /*16d0*/  IMAD.IADD R75, R75, 0x1, R74 ;  /* 0x000000014b4b7824 */ /* 0x002fc600078e024a */
[----:B------:R-:W1:Y:S01]  /*16e0*/  LDS R86, [R31+0x34] ;  /* 0x000034001f567984 */ /* 0x000e620000000800 */
[----:B--2---:R-:W-:-:S03]  /*16f0*/  IMAD.IADD R76, R76, 0x1, R75 ;  /* 0x000000014c4c7824 */ /* 0x004fc600078e024b */
[----:B------:R-:W2:Y:S01]  /*1700*/  LDS R87, [R31+0x38] ;  /* 0x000038001f577984 */ /* 0x000ea20000000800 */
[----:B---3--:R-:W-:-:S03]  /*1710*/  IMAD.IADD R77, R77, 0x1, R76 ;  /* 0x000000014d4d7824 */ /* 0x008fc600078e024c */
[----:B------:R-:W3:Y:S01]  /*1720*/  LDS R88, [R31+0x3c] ;  /* 0x00003c001f587984 */ /* 0x000ee20000000800 */
[----:B----4-:R-:W-:-:S03]  /*1730*/  IMAD.IADD R78, R78, 0x1, R77 ;  /* 0x000000014e4e7824 */ /* 0x010fc600078e024d */
[----:B------:R-:W4:Y:S01]  /*1740*/  LDS R89, [R31+0x40] ;  /* 0x000040001f597984 */ /* 0x000f220000000800 */
[----:B-----5:R-:W-:-:S03]  /*1750*/  IMAD.IADD R79, R79, 0x1, R78 ;  /* 0x000000014f4f7824 */ /* 0x020fc600078e024e */
[----:B------:R-:W5:Y:S01]  /*1760*/  LDS R90, [R31+0x44] ;  /* 0x000044001f5a7984 */ /* 0x000f620000000800 */
[----:B------:R-:W-:-:S03]  /*1770*/  IMAD.IADD R80, R80, 0x1, R79 ;  /* 0x0000000150507824 */ /* 0x000fc600078e024f */
        /* <DEDUP_REMOVED lines=29> */
[----:B------:R-:W-:-:S04]  /*1950*/  IMAD.IADD R95, R95, 0x1, R94 ;  /* 0x000000015f5f7824 */ /* 0x000fc800078e025e */
[----:B0-----:R-:W-:-:S04]  /*1960*/  IMAD.IADD R96, R96, 0x1, R95 ;  /* 0x0000000160607824 */ /* 0x001fc800078e025f */
[----:B-1----:R-:W-:-:S04]  /*1970*/  IMAD.IADD R97, R97, 0x1, R96 ;  /* 0x0000000161617824 */ /* 0x002fc800078e0260 */
[----:B--2---:R-:W-:-:S04]  /*1980*/  IMAD.IADD R98, R98, 0x1, R97 ;  /* 0x0000000162627824 */ /* 0x004fc800078e0261 */
[----:B---3--:R-:W-:-:S04]  /*1990*/  IMAD.IADD R99, R99, 0x1, R98 ;  /* 0x0000000163637824 */ /* 0x008fc800078e0262 */
[----:B----4-:R-:W-:-:S04]  /*19a0*/  IMAD.IADD R100, R100, 0x1, R99 ;  /* 0x0000000164647824 */ /* 0x010fc800078e0263 */
[----:B-----5:R-:W-:-:S04]  /*19b0*/  IMAD.IADD R101, R101, 0x1, R100 ;  /* 0x0000000165657824 */ /* 0x020fc800078e0264 */
[----:B------:R-:W-:-:S04]  /*19c0*/  IMAD.IADD R102, R102, 0x1, R101 ;  /* 0x0000000166667824 */ /* 0x000fc800078e0265 */
[----:B------:R-:W-:-:S04]  /*19d0*/  IMAD.IADD R103, R103, 0x1, R102 ;  /* 0x0000000167677824 */ /* 0x000fc800078e0266 */
[----:B------:R-:W-:-:S04]  /*19e0*/  IMAD.IADD R104, R104, 0x1, R103 ;  /* 0x0000000168687824 */ /* 0x000fc800078e0267 */
[----:B------:R-:W-:-:S05]  /*19f0*/  IMAD.IADD R106, R5, 0x1, R104 ;  /* 0x00000001056a7824 */ /* 0x000fca00078e0268 */
        /* <DEDUP_REMOVED lines=8> */
[----:B------:R-:W0:Y:S02]  /*1a80*/  SHFL.UP P0, R107, R108, 0x10, RZ ;  /* 0x060000006c6b7989 */ /* 0x000e2400000000ff */
[----:B0-----:R-:W-:Y:S01]  /*1a90*/  @P0 IMAD.IADD R107, R108, 0x1, R107 ;  /* 0x000000016c6b0824 */ /* 0x001fe200078e026b */
[----:B------:R-:W-:-:S03]  /*1aa0*/  ISETP.NE.AND P0, PT, R105, 0x1, PT ;  /* 0x000000016900780c */ /* 0x000fc60003f05270 */
[----:B------:R-:W-:Y:S01]  /*1ab0*/  IMAD.IADD R106, R107, 0x1, -R106 ;  /* 0x000000016b6a7824 */ /* 0x000fe200078e0a6a */
[----:B------:R-:W-:Y:S01]  /*1ac0*/  @!P1 STS [R32+0x8400], R107 ;  /* 0x0084006b20009388 */ /* 0x000fe20000000800 */
[----:B------:R-:W-:Y:S01]  /*1ad0*/  BAR.SYNC.DEFER_BLOCKING 0x0 ;  /* 0x0000000000007b1d */ /* 0x000fe20000010000 */
[----:B------:R-:W-:-:S05]  /*1ae0*/  ISETP.NE.AND P1, PT, R105, 0x4, PT ;  /* 0x000000046900780c */ /* 0x000fca0003f25270 */
[----:B------:R-:W0:Y:S04]  /*1af0*/  LDS.128 R4, [UR4+0x8400] ;  /* 0x00840004ff047984 */ /* 0x000e280008000c00 */
[----:B------:R-:W1:Y:S01]  /*1b00*/  LDS.128 R8, [UR4+0x8410] ;  /* 0x00841004ff087984 */ /* 0x000e620008000c00 */
[C---:B0-----:R-:W-:Y:S01]  /*1b10*/  SEL R35, R4.reuse, R35, !P0 ;  /* 0x0000002304237207 */ /* 0x041fe20004000000 */
[----:B------:R-:W-:Y:S01]  /*1b20*/  IMAD.IADD R5, R4, 0x1, R5 ;  /* 0x0000000104057824 */ /* 0x000fe200078e0205 */
[----:B------:R-:W-:-:S03]  /*1b30*/  ISETP.NE.AND P0, PT, R105, 0x2, PT ;  /* 0x000000026900780c */ /* 0x000fc60003f05270 */
[----:B------:R-:W-:Y:S01]  /*1b40*/  IMAD.IADD R6, R6, 0x1, R5 ;  /* 0x0000000106067824 */ /* 0x000fe200078e0205 */
[----:B------:R-:W-:Y:S02]  /*1b50*/  SEL R35, R5, R35, !P0 ;  /* 0x0000002305237207 */ /* 0x000fe40004000000 */
[----:B------:R-:W-:Y:S01]  /*1b60*/  ISETP.NE.AND P0, PT, R105, 0x3, PT ;  /* 0x000000036900780c */ /* 0x000fe20003f05270 */
[----:B------:R-:W-:-:S03]  /*1b70*/  IMAD.IADD R7, R7, 0x1, R6 ;  /* 0x0000000107077824 */ /* 0x000fc600078e0206 */
[----:B------:R-:W-:Y:S01]  /*1b80*/  SEL R35, R6, R35, !P0 ;  /* 0x0000002306237207 */ /* 0x000fe20004000000 */
[----:B-1----:R-:W-:Y:S01]  /*1b90*/  IMAD.IADD R8, R7, 0x1, R8 ;  /* 0x0000000107087824 */ /* 0x002fe200078e0208 */
[----:B------:R-:W-:Y:S02]  /*1ba0*/  ISETP.NE.AND P0, PT, R105, 0x5, PT ;  /* 0x000000056900780c */ /* 0x000fe40003f05270 */
[----:B------:R-:W-:Y:S01]  /*1bb0*/  SEL R35, R7, R35, !P1 ;  /* 0x0000002307237207 */ /* 0x000fe20004800000 */
[----:B------:R-:W-:Y:S01]  /*1bc0*/  IMAD.IADD R9, R9, 0x1, R8 ;  /* 0x0000000109097824 */ /* 0x000fe200078e0208 */
[----:B------:R-:W-:Y:S02]  /*1bd0*/  ISETP.NE.AND P1, PT, R23, RZ, PT ;  /* 0x000000ff1700720c */ /* 0x000fe40003f25270 */
[----:B------:R-:W-:Y:S01]  /*1be0*/  SEL R35, R8, R35, !P0 ;  /* 0x0000002308237207 */ /* 0x000fe20004000000 */
[----:B------:R-:W-:Y:S01]  /*1bf0*/  IMAD.IADD R10, R10, 0x1, R9 ;  /* 0x000000010a0a7824 */ /* 0x000fe200078e0209 */
[----:B------:R-:W-:-:S02]  /*1c00*/  ISETP.GT.U32.AND P0, PT, R0, 0x1f, PT ;  /* 0x0000001f0000780c */ /* 0x000fc40003f04070 */
[----:B------:R-:W-:Y:S01]  /*1c10*/  SEL R35, R9, R35, !P2 ;  /* 0x0000002309237207 */ /* 0x000fe20005000000 */
[----:B------:R-:W-:Y:S01]  /*1c20*/  IMAD.IADD R11, R11, 0x1, R10 ;  /* 0x000000010b0b7824 */ /* 0x000fe200078e020a */
[----:B------:R-:W-:Y:S02]  /*1c30*/  ISETP.GT.U32.OR P2, PT, R0, 0x1f, P1 ;  /* 0x0000001f0000780c */ /* 0x000fe40000f44470 */
[----:B------:R-:W-:Y:S02]  /*1c40*/  SEL R4, R106, RZ, P1 ;  /* 0x000000ff6a047207 */ /* 0x000fe40000800000 */
[----:B------:R-:W-:-:S05]  /*1c50*/  SEL R35, R10, R35, !P3 ;  /* 0x000000230a237207 */ /* 0x000fca0005800000 */
[----:B------:R-:W-:Y:S01]  /*1c60*/  @P0 IMAD.IADD R106, R35, 0x1, R4 ;  /* 0x00000001236a0824 */ /* 0x000fe200078e0204 */
[----:B------:R-:W-:-:S03]  /*1c70*/  ISETP.NE.AND P0, PT, R0, RZ, PT ;  /* 0x000000ff0000720c */ /* 0x000fc60003f05270 */
[----:B------:R-:W-:-:S05]  /*1c80*/  @!P2 IMAD.U32 R106, R11, 0x10000, RZ ;  /* 0x000100000b6aa824 */ /* 0x000fca00078e00ff */
[----:B------:R-:W-:Y:S01]  /*1c90*/  @!P2 STS [UR4+0x8428], R106 ;  /* 0x0084286aff00a988 */ /* 0x000fe20008000804 */
[----:B------:R-:W-:Y:S06]  /*1ca0*/  BAR.SYNC.DEFER_BLOCKING 0x0 ;  /* 0x0000000000007b1d */ /* 0x000fec0000010000 */
[----:B------:R-:W0:Y:S02]  /*1cb0*/  LDS R4, [UR4+0x8428] ;  /* 0x00842804ff047984 */ /* 0x000e240008000800 */
[----:B0-----:R-:W-:-:S05]  /*1cc0*/  SEL R5, R4, RZ, P0 ;  /* 0x000000ff04057207 */ /* 0x001fca0000000000 */
[----:B------:R-:W-:-:S04]  /*1cd0*/  IMAD.IADD R4, R5, 0x1, R106 ;  /* 0x0000000105047824 */ /* 0x000fc800078e026a */
[--C-:B------:R-:W-:Y:S01]  /*1ce0*/  IMAD.IADD R6, R73, 0x1, R4.reuse ;  /* 0x0000000149067824 */ /* 0x100fe200078e0204 */
[----:B------:R-:W-:Y:S01]  /*1cf0*/  STS [R31], R4 ;  /* 0x000000041f007388 */ /* 0x000fe20000000800 */
[--C-:B------:R-:W-:Y:S02]  /*1d00*/  IMAD.IADD R74, R74, 0x1, R4.reuse ;  /* 0x000000014a4a7824 */ /* 0x100fe400078e0204 */
[--C-:B------:R-:W-:Y:S01]  /*1d10*/  IMAD.IADD R8, R75, 0x1, R4.reuse ;  /* 0x000000014b087824 */ /* 0x100fe200078e0204 */
[----:B------:R-:W-:Y:S01]  /*1d20*/  STS [R31+0x4], R6 ;  /* 0x000004061f007388 */ /* 0x000fe20000000800 */
[--C-:B------:R-:W-:Y:S02]  /*1d30*/  IMAD.IADD R76, R76, 0x1, R4.reuse ;  /* 0x000000014c4c7824 */ /* 0x100fe400078e0204 */
[--C-:B------:R-:W-:Y:S01]  /*1d40*/  IMAD.IADD R10, R77, 0x1, R4.reuse ;  /* 0x000000014d0a7824 */ /* 0x100fe200078e0204 */
[----:B------:R-:W-:Y:S01]  /*1d50*/  STS [R31+0x8], R74 ;  /* 0x0000084a1f007388 */ /* 0x000fe20000000800 */
[----:B------:R-:W-:-:S02]  /*1d60*/  IMAD.IADD R78, R78, 0x1, R4 ;  /* 0x000000014e4e7824 */ /* 0x000fc400078e0204 */
[--C-:B------:R-:W-:Y:S01]  /*1d70*/  IMAD.IADD R106, R79, 0x1, R4.reuse ;  /* 0x000000014f6a7824 */ /* 0x100fe200078e0204 */
[----:B------:R-:W-:Y:S01]  /*1d80*/  STS [R31+0xc], R8 ;  /* 0x00000c081f007388 */ /* 0x000fe20000000800 */
        /* <DEDUP_REMOVED lines=36> */
[----:B------:R-:W-:-:S03]  /*1fd0*/  IMAD.IADD R104, R104, 0x1, R4 ;  /* 0x0000000168687824 */ /* 0x000fc600078e0204 */
[----:B------:R-:W-:Y:S04]  /*1fe0*/  STS [R31+0x40], R88 ;  /* 0x000040581f007388 */ /* 0x000fe80000000800 */
        /* <DEDUP_REMOVED lines=15> */
[----:B------:R-:W-:Y:S01]  /*20e0*/  STS [R31+0x80], R104 ;  /* 0x000080681f007388 */ /* 0x000fe20000000800 */
[----:B------:R-:W-:Y:S06]  /*20f0*/  BAR.SYNC.DEFER_BLOCKING 0x0 ;  /* 0x0000000000007b1d */ /* 0x000fec0000010000 */
[----:B------:R-:W0:Y:S04]  /*2100*/  LDS.U16 R5, [R36] ;  /* 0x0000000024057984 */ /* 0x000e280000000400 */
[----:B------:R-:W1:Y:S04]  /*2110*/  LDS.U16 R37, [R37] ;  /* 0x0000000025257984 */ /* 0x000e680000000400 */
[----:B------:R-:W2:Y:S04]  /*2120*/  LDS.U16 R39, [R39] ;  /* 0x0000000027277984 */ /* 0x000ea80000000400 */
[----:B------:R-:W3:Y:S04]  /*2130*/  LDS.U16 R41, [R41] ;  /* 0x0000000029297984 */ /* 0x000ee80000000400 */
[----:B------:R-:W4:Y:S04]  /*2140*/  LDS.U16 R43, [R43] ;  /* 0x000000002b2b7984 */ /* 0x000f280000000400 */
[----:B------:R-:W5:Y:S04]  /*2150*/  LDS.U16 R45, [R45] ;  /* 0x000000002d2d7984 */ /* 0x000f680000000400 */
[----:B------:R-:W5:Y:S04]  /*2160*/  LDS.U16 R47, [R47] ;  /* 0x000000002f2f7984 */ /* 0x000f680000000400 */
[----:B------:R-:W5:Y:S04]  /*2170*/  LDS.U16 R49, [R49] ;  /* 0x0000000031317984 */ /* 0x000f680000000400 */
[----:B------:R-:W5:Y:S04]  /*2180*/  LDS.U16 R51, [R51] ;  /* 0x0000000033337984 */ /* 0x000f680000000400 */
[----:B------:R-:W5:Y:S04]  /*2190*/  LDS.U16 R53, [R53] ;  /* 0x0000000035357984 */ /* 0x000f680000000400 */
[----:B------:R-:W5:Y:S01]  /*21a0*/  LDS.U16 R55, [R55] ;  /* 0x0000000037377984 */ /* 0x000f620000000400 */
[----:B0-----:R-:W-:-:S03]  /*21b0*/  IMAD.IADD R5, R34, 0x1, R5 ;  /* 0x0000000122057824 */ /* 0x001fc600078e0205 */
[----:B------:R-:W0:Y:S01]  /*21c0*/  LDS.U16 R57, [R57] ;  /* 0x0000000039397984 */ /* 0x000e220000000400 */
[----:B-1----:R-:W-:-:S03]  /*21d0*/  IMAD.IADD R37, R38, 0x1, R37 ;  /* 0x0000000126257824 */ /* 0x002fc600078e0225 */
[----:B------:R-:W1:Y:S01]  /*21e0*/  LDS.U16 R59, [R59] ;  /* 0x000000003b3b7984 */ /* 0x000e620000000400 */
[----:B--2---:R-:W-:-:S03]  /*21f0*/  IMAD.IADD R39, R40, 0x1, R39 ;  /* 0x0000000128277824 */ /* 0x004fc600078e0227 */
[----:B------:R-:W2:Y:S01]  /*2200*/  LDS.U16 R61, [R61] ;  /* 0x000000003d3d7984 */ /* 0x000ea20000000400 */
[----:B---3--:R-:W-:-:S03]  /*2210*/  IMAD.IADD R41, R42, 0x1, R41 ;  /* 0x000000012a297824 */ /* 0x008fc600078e0229 */
[----:B------:R-:W3:Y:S01]  /*2220*/  LDS.U16 R63, [R63] ;  /* 0x000000003f3f7984 */ /* 0x000ee20000000400 */
[----:B----4-:R-:W-:-:S03]  /*2230*/  IMAD.IADD R43, R44, 0x1, R43 ;  /* 0x000000012c2b7824 */ /* 0x010fc600078e022b */
[----:B------:R-:W4:Y:S01]  /*2240*/  LDS.U16 R65, [R65] ;  /* 0x0000000041417984 */ /* 0x000f220000000400 */
[----:B-----5:R-:W-:-:S03]  /*2250*/  IMAD.IADD R45, R46, 0x1, R45 ;  /* 0x000000012e2d7824 */ /* 0x020fc600078e022d */
[----:B------:R-:W5:Y:S01]  /*2260*/  LDS.U16 R67, [R67] ;  /* 0x0000000043437984 */ /* 0x000f620000000400 */
[----:B------:R-:W-:-:S03]  /*2270*/  IMAD.IADD R47, R48, 0x1, R47 ;  /* 0x00000001302f7824 */ /* 0x000fc600078e022f */
[----:B------:R-:W5:Y:S01]  /*2280*/  LDS.U16 R69, [R69] ;  /* 0x0000000045457984 */ /* 0x000f620000000400 */
[----:B------:R-:W-:-:S03]  /*2290*/  IMAD.IADD R49, R50, 0x1, R49 ;  /* 0x0000000132317824 */ /* 0x000fc600078e0231 */
[----:B------:R-:W5:Y:S01]  /*22a0*/  LDS.U16 R71, [R71] ;  /* 0x0000000047477984 */ /* 0x000f620000000400 */
[----:B------:R-:W-:Y:S02]  /*22b0*/  IMAD.IADD R51, R52, 0x1, R51 ;  /* 0x0000000134337824 */ /* 0x000fe400078e0233 */
[----:B------:R-:W-:Y:S02]  /*22c0*/  IMAD.IADD R53, R54, 0x1, R53 ;  /* 0x0000000136357824 */ /* 0x000fe400078e0235 */
[----:B------:R-:W-:Y:S02]  /*22d0*/  IMAD.IADD R55, R56, 0x1, R55 ;  /* 0x0000000138377824 */ /* 0x000fe400078e0237 */
[----:B0-----:R-:W-:Y:S02]  /*22e0*/  IMAD.IADD R57, R58, 0x1, R57 ;  /* 0x000000013a397824 */ /* 0x001fe400078e0239 */
[----:B-1----:R-:W-:Y:S02]  /*22f0*/  IMAD.IADD R59, R60, 0x1, R59 ;  /* 0x000000013c3b7824 */ /* 0x002fe400078e023b */
[----:B--2---:R-:W-:-:S02]  /*2300*/  IMAD.IADD R61, R62, 0x1, R61 ;  /* 0x000000013e3d7824 */ /* 0x004fc400078e023d */
[----:B---3--:R-:W-:Y:S02]  /*2310*/  IMAD.IADD R63, R64, 0x1, R63 ;  /* 0x00000001403f7824 */ /* 0x008fe400078e023f */
[----:B----4-:R-:W-:Y:S02]  /*2320*/  IMAD.IADD R65, R66, 0x1, R65 ;  /* 0x0000000142417824 */ /* 0x010fe400078e0241 */
[----:B-----5:R-:W-:Y:S02]  /*2330*/  IMAD.IADD R67, R68, 0x1, R67 ;  /* 0x0000000144437824 */ /* 0x020fe400078e0243 */
[----:B------:R-:W-:Y:S02]  /*2340*/  IMAD.IADD R69, R70, 0x1, R69 ;  /* 0x0000000146457824 */ /* 0x000fe400078e0245 */
[----:B------:R-:W-:Y:S01]  /*2350*/  IMAD.IADD R71, R72, 0x1, R71 ;  /* 0x0000000148477824 */ /* 0x000fe200078e0247 */
[----:B------:R-:W-:Y:S06]  /*2360*/  BAR.SYNC.DEFER_BLOCKING 0x0 ;  /* 0x0000000000007b1d */ /* 0x000fec0000010000 */
[----:B------:R-:W-:Y:S05]  /*2370*/  BRA.U UP0, `(.L_x_216) ;  /* 0x0000000100f87547 */ /* 0x000fea000b800000 */
[----:B------:R-:W-:Y:S01]  /*2380*/  LEA R5, R5, UR4, 0x2 ;  /* 0x0000000405057c11 */ /* 0x000fe2000f8e10ff */
[----:B------:R-:W-:Y:S01]  /*2390*/  UIADD3 UR8, UPT, UPT, UR8, 0x6, URZ ;  /* 0x0000000608087890 */ /* 0x000fe2000fffe0ff */
[----:B------:R-:W-:Y:S01]  /*23a0*/  LEA R4, R37, UR4, 0x2 ;  /* 0x0000000425047c11 */ /* 0x000fe2000f8e10ff */
[----:B------:R-:W-:Y:S01]  /*23b0*/  UIADD3 UR5, UPT, UPT, UR5, -0x6, URZ ;  /* 0xfffffffa05057890 */ /* 0x000fe2000fffe0ff */
[----:B------:R-:W-:Y:S01]  /*23c0*/  LEA R7, R39, UR4, 0x2 ;  /* 0x0000000427077c11 */ /* 0x000fe2000f8e10ff */
[----:B------:R0:W-:Y:S01]  /*23d0*/  STS [R5], R2 ;  /* 0x0000000205007388 */ /* 0x0001e20000000800 */
[----:B------:R-:W-:Y:S02]  /*23e0*/  LEA R6, R41, UR4, 0x2 ;  /* 0x0000000429067c11 */ /* 0x000fe4000f8e10ff */
[----:B------:R-:W-:Y:S01]  /*23f0*/  LEA R9, R43, UR4, 0x2 ;  /* 0x000000042b097c11 */ /* 0x000fe2000f8e10ff */
[----:B------:R1:W-:Y:S01]  /*2400*/  STS [R4], R3 ;  /* 0x0000000304007388 */ /* 0x0003e20000000800 */
[----:B------:R-:W-:-:S02]  /*2410*/  LEA R8, R45, UR4, 0x2 ;  /* 0x000000042d087c11 */ /* 0x000fc4000f8e10ff */
[----:B------:R-:W-:Y:S01]  /*2420*/  LEA R11, R47, UR4, 0x2 ;  /* 0x000000042f0b7c11 */ /* 0x000fe2000f8e10ff */
[----:B------:R2:W-:Y:S01]  /*2430*/  STS [R7], R12 ;  /* 0x0000000c07007388 */ /* 0x0005e20000000800 */
[----:B------:R-:W-:Y:S02]  /*2440*/  LEA R10, R49, UR4, 0x2 ;  /* 0x00000004310a7c11 */ /* 0x000fe4000f8e10ff */
[----:B0-----:R-:W-:Y:S01]  /*2450*/  LEA R5, R51, UR4, 0x2 ;  /* 0x0000000433057c11 */ /* 0x001fe2000f8e10ff */
[----:B------:R0:W-:Y:S01]  /*2460*/  STS [R6], R13 ;  /* 0x0000000d06007388 */ /* 0x0001e20000000800 */
[----:B------:R-:W-:Y:S02]  /*2470*/  LEA R2, R53, UR4, 0x2 ;  /* 0x0000000435027c11 */ /* 0x000fe4000f8e10ff */
[----:B-1----:R-:W-:Y:S01]  /*2480*/  LEA R3, R55, UR4, 0x2 ;  /* 0x0000000437037c11 */ /* 0x002fe2000f8e10ff */
[----:B------:R1:W-:Y:S01]  /*2490*/  STS [R9], R14 ;  /* 0x0000000e09007388 */ /* 0x0003e20000000800 */
[----:B------:R-:W-:-:S02]  /*24a0*/  LEA R4, R57, UR4, 0x2 ;  /* 0x0000000439047c11 */ /* 0x000fc4000f8e10ff */
[----:B--2---:R-:W-:Y:S01]  /*24b0*/  LEA R7, R59, UR4, 0x2 ;  /* 0x000000043b077c11 */ /* 0x004fe2000f8e10ff */
[----:B------:R2:W-:Y:S01]  /*24c0*/  STS [R8], R15 ;  /* 0x0000000f08007388 */ /* 0x0005e20000000800 */
[----:B0-----:R-:W-:-:S03]  /*24d0*/  LEA R6, R63, UR4, 0x2 ;  /* 0x000000043f067c11 */ /* 0x001fc6000f8e10ff */
[----:B------:R0:W-:Y:S01]  /*24e0*/  STS [R11], R16 ;  /* 0x000000100b007388 */ /* 0x0001e20000000800 */
[----:B-1----:R-:W-:-:S03]  /*24f0*/  LEA R9, R61, UR4, 0x2 ;  /* 0x000000043d097c11 */ /* 0x002fc6000f8e10ff */
[----:B------:R-:W-:Y:S01]  /*2500*/  STS [R10], R17 ;  /* 0x000000110a007388 */ /* 0x000fe20000000800 */
[----:B--2---:R-:W-:-:S03]  /*2510*/  LEA R8, R67, UR4, 0x2 ;  /* 0x0000000443087c11 */ /* 0x004fc6000f8e10ff */
[----:B------:R1:W-:Y:S01]  /*2520*/  STS [R5], R18 ;  /* 0x0000001205007388 */ /* 0x0003e20000000800 */
[----:B0-----:R-:W-:-:S03]  /*2530*/  LEA R11, R65, UR4, 0x2 ;  /* 0x00000004410b7c11 */ /* 0x001fc6000f8e10ff */
[----:B------:R0:W-:Y:S04]  /*2540*/  STS [R2], R19 ;  /* 0x0000001302007388 */ /* 0x0001e80000000800 */
[----:B------:R2:W-:Y:S01]  /*2550*/  STS [R3], R20 ;  /* 0x0000001403007388 */ /* 0x0005e20000000800 */
[----:B-1----:R-:W-:-:S03]  /*2560*/  LEA R5, R69, UR4, 0x2 ;  /* 0x0000000445057c11 */ /* 0x002fc6000f8e10ff */
[----:B------:R2:W-:Y:S01]  /*2570*/  STS [R4], R21 ;  /* 0x0000001504007388 */ /* 0x0005e20000000800 */
[----:B0-----:R-:W-:-:S03]  /*2580*/  LEA R19, R71, UR4, 0x2 ;  /* 0x0000000447137c11 */ /* 0x001fc6000f8e10ff */
[----:B------:R2:W-:Y:S04]  /*2590*/  STS [R7], R22 ;  /* 0x0000001607007388 */ /* 0x0005e80000000800 */
[----:B------:R2:W-:Y:S04]  /*25a0*/  STS [R9], R24 ;  /* 0x0000001809007388 */ /* 0x0005e80000000800 */
[----:B------:R2:W-:Y:S04]  /*25b0*/  STS [R6], R25 ;  /* 0x0000001906007388 */ /* 0x0005e80000000800 */
[----:B------:R2:W-:Y:S04]  /*25c0*/  STS [R11], R26 ;  /* 0x0000001a0b007388 */ /* 0x0005e80000000800 */
[----:B------:R2:W-:Y:S04]  /*25d0*/  STS [R8], R27 ;  /* 0x0000001b08007388 */ /* 0x0005e80000000800 */
[----:B------:R2:W-:Y:S04]  /*25e0*/  STS [R5], R28 ;  /* 0x0000001c05007388 */ /* 0x0005e80000000800 */
[----:B------:R2:W-:Y:S01]  /*25f0*/  STS [R19], R30 ;  /* 0x0000001e13007388 */ /* 0x0005e20000000800 */
[----:B------:R-:W-:Y:S06]  /*2600*/  BAR.SYNC.DEFER_BLOCKING 0x0 ;  /* 0x0000000000007b1d */ /* 0x000fec0000010000 */
[----:B------:R2:W0:Y:S04]  /*2610*/  LDS R2, [R33] ;  /* 0x0000000021027984 */ /* 0x0004280000000800 */
[----:B------:R2:W1:Y:S04]  /*2620*/  LDS R3, [R33+0x4] ;  /* 0x0000040021037984 */ /* 0x0004680000000800 */
[----:B------:R2:W3:Y:S04]  /*2630*/  LDS R12, [R33+0x8] ;  /* 0x00000800210c7984 */ /* 0x0004e80000000800 */
[----:B------:R2:W4:Y:S04]  /*2640*/  LDS R13, [R33+0xc] ;  /* 0x00000c00210d7984 */ /* 0x0005280000000800 */
[----:B------:R2:W0:Y:S04]  /*2650*/  LDS R14, [R33+0x10] ;  /* 0x00001000210e7984 */ /* 0x0004280000000800 */
        /* <DEDUP_REMOVED lines=13> */
[----:B------:R2:W0:Y:S01]  /*2730*/  LDS R30, [R33+0x48] ;  /* 0x00004800211e7984 */ /* 0x0004220000000800 */
[----:B------:R-:W-:Y:S06]  /*2740*/  BAR.SYNC.DEFER_BLOCKING 0x0 ;  /* 0x0000000000007b1d */ /* 0x000fec0000010000 */
[----:B-1-34-:R-:W-:Y:S05]  /*2750*/  BRA `(.L_x_217) ;  /* 0xffffffdc00f87947 */ /* 0x01afea000383ffff */
.L_x_216:
[----:B------:R-:W-:Y:S01]  /*2760*/  LEA R5, R5, UR4, 0x2 ;  /* 0x0000000405057c11 */ /* 0x000fe2000f8e10ff */
[C---:B------:R-:W-:Y:S01]  /*2770*/  IMAD R33, R0.reuse, -0x48, R33 ;  /* 0xffffffb800217824 */ /* 0x040fe200078e0221 */
[----:B------:R-:W-:Y:S01]  /*2780*/  LEA R4, R37, UR4, 0x2 ;  /* 0x0000000425047c11 */ /* 0x000fe2000f8e10ff */
[----:B------:R-:W-:Y:S01]  /*2790*/  VIADD R11, R0, 0x300 ;  /* 0x00000300000b7836 */ /* 0x000fe20000000000 */
[----:B------:R-:W-:Y:S01]  /*27a0*/  LEA R39, R39, UR4, 0x2 ;  /* 0x0000000427277c11 */ /* 0x000fe2000f8e10ff */
[----:B------:R0:W-:Y:S01]  /*27b0*/  STS [R5], R2 ;  /* 0x0000000205007388 */ /* 0x0001e20000000800 */
[----:B------:R-:W-:Y:S02]  /*27c0*/  LEA R6, R41, UR4, 0x2 ;  /* 0x0000000429067c11 */ /* 0x000fe4000f8e10ff */
[----:B------:R-:W-:Y:S01]  /*27d0*/  LEA R43, R43, UR4, 0x2 ;  /* 0x000000042b2b7c11 */ /* 0x000fe2000f8e10ff */
[----:B------:R1:W-:Y:S01]  /*27e0*/  STS [R4], R3 ;  /* 0x0000000304007388 */ /* 0x0003e20000000800 */
[----:B------:R-:W-:-:S02]  /*27f0*/  LEA R8, R45, UR4, 0x2 ;  /* 0x000000042d087c11 */ /* 0x000fc4000f8e10ff */
[----:B------:R-:W-:Y:S01]  /*2800*/  LEA R47, R47, UR4, 0x2 ;  /* 0x000000042f2f7c11 */ /* 0x000fe2000f8e10ff */
[----:B------:R-:W-:Y:S01]  /*2810*/  STS [R39], R12 ;  /* 0x0000000c27007388 */ /* 0x000fe20000000800 */
[----:B------:R-:W-:Y:S02]  /*2820*/  LEA R10, R49, UR4, 0x2 ;  /* 0x00000004310a7c11 */ /* 0x000fe4000f8e10ff */
[----:B------:R-:W-:Y:S01]  /*2830*/  LEA R51, R51, UR4, 0x2 ;  /* 0x0000000433337c11 */ /* 0x000fe2000f8e10ff */
[----:B------:R2:W-:Y:S01]  /*2840*/  STS [R6], R13 ;  /* 0x0000000d06007388 */ /* 0x0005e20000000800 */
[----:B0-----:R-:W-:Y:S02]  /*2850*/  LEA R2, R53, UR4, 0x2 ;  /* 0x0000000435027c11 */ /* 0x001fe4000f8e10ff */
[----:B------:R-:W-:Y:S01]  /*2860*/  LEA R55, R55, UR4, 0x2 ;  /* 0x0000000437377c11 */ /* 0x000fe2000f8e10ff */
[----:B------:R0:W-:Y:S01]  /*2870*/  STS [R43], R14 ;  /* 0x0000000e2b007388 */ /* 0x0001e20000000800 */
[----:B-1----:R-:W-:-:S02]  /*2880*/  LEA R4, R57, UR4, 0x2 ;  /* 0x0000000439047c11 */ /* 0x002fc4000f8e10ff */
[----:B------:R-:W-:Y:S01]  /*2890*/  LEA R59, R59, UR4, 0x2 ;  /* 0x000000043b3b7c11 */ /* 0x000fe2000f8e10ff */
[----:B------:R1:W-:Y:S01]  /*28a0*/  STS [R8], R15 ;  /* 0x0000000f08007388 */ /* 0x0003e20000000800 */
[----:B------:R-:W-:Y:S01]  /*28b0*/  LEA R61, R61, UR4, 0x2 ;  /* 0x000000043d3d7c11 */ /* 0x000fe2000f8e10ff */
[C---:B--2---:R-:W-:Y:S01]  /*28c0*/  VIADD R13, R0.reuse, 0x500 ;  /* 0x00000500000d7836 */ /* 0x044fe20000000000 */
[----:B------:R-:W-:Y:S01]  /*28d0*/  LEA R6, R63, UR4, 0x2 ;  /* 0x000000043f067c11 */ /* 0x000fe2000f8e10ff */
[----:B------:R-:W-:Y:S01]  /*28e0*/  STS [R47], R16 ;  /* 0x000000102f007388 */ /* 0x000fe20000000800 */
[----:B------:R-:W-:Y:S01]  /*28f0*/  LEA R65, R65, UR4, 0x2 ;  /* 0x0000000441417c11 */ /* 0x000fe2000f8e10ff */
[C---:B0-----:R-:W-:Y:S01]  /*2900*/  VIADD R14, R0.reuse, 0x700 ;  /* 0x00000700000e7836 */ /* 0x041fe20000000000 */
[----:B------:R-:W-:Y:S01]  /*2910*/  LEA R69, R69, UR4, 0x2 ;  /* 0x0000000445457c11 */ /* 0x000fe2000f8e10ff */
[----:B------:R0:W-:Y:S01]  /*2920*/  STS [R10], R17 ;  /* 0x000000110a007388 */ /* 0x0001e20000000800 */
[----:B------:R-:W-:Y:S01]  /*2930*/  LEA R71, R71, UR4, 0x2 ;  /* 0x0000000447477c11 */ /* 0x000fe2000f8e10ff */
[C---:B-1----:R-:W-:Y:S01]  /*2940*/  VIADD R8, R0.reuse, 0x100 ;  /* 0x0000010000087836 */ /* 0x042fe20000000000 */
[C---:B------:R-:W-:Y:S01]  /*2950*/  LOP3.LUT R12, R0.reuse, 0x400, RZ, 0xfc, !PT ;  /* 0x00000400000c7812 */ /* 0x040fe200078efcff */
[----:B------:R1:W-:Y:S04]  /*2960*/  STS [R51], R18 ;  /* 0x0000001233007388 */ /* 0x0003e80000000800 */
[----:B------:R2:W-:Y:S01]  /*2970*/  STS [R2], R19 ;  /* 0x0000001302007388 */ /* 0x0005e20000000800 */
[----:B0-----:R-:W-:Y:S01]  /*2980*/  LEA R10, R67, UR4, 0x2 ;  /* 0x00000004430a7c11 */ /* 0x001fe2000f8e10ff */
[----:B------:R-:W0:Y:S02]  /*2990*/  LDCU UR4, c[0x0][0x3a0] ;  /* 0x00007400ff0477ac */ /* 0x000e240008000800 */
[----:B------:R3:W-:Y:S01]  /*29a0*/  STS [R55], R20 ;  /* 0x0000001437007388 */ /* 0x0007e20000000800 */
[----:B-1----:R-:W-:-:S03]  /*29b0*/  VIADD R18, R0, 0xa00 ;  /* 0x00000a0000127836 */ /* 0x002fc60000000000 */
[----:B------:R-:W-:Y:S01]  /*29c0*/  STS [R4], R21 ;  /* 0x0000001504007388 */ /* 0x000fe20000000800 */
[----:B--2---:R-:W1:Y:S03]  /*29d0*/  LDC.64 R2, c[0x0][0x388] ;  /* 0x0000e200ff027b82 */ /* 0x004e660000000a00 */
[----:B------:R-:W-:Y:S01]  /*29e0*/  STS [R59], R22 ;  /* 0x000000163b007388 */ /* 0x000fe20000000800 */
[----:B---3--:R-:W-:-:S03]  /*29f0*/  VIADD R20, R0, 0xb00 ;  /* 0x00000b0000147836 */ /* 0x008fc60000000000 */
[----:B------:R-:W-:Y:S04]  /*2a00*/  STS [R61], R24 ;  /* 0x000000183d007388 */ /* 0x000fe80000000800 */
[----:B------:R-:W-:Y:S01]  /*2a10*/  STS [R6], R25 ;  /* 0x0000001906007388 */ /* 0x000fe20000000800 */
[----:B0-----:R-:W-:Y:S02]  /*2a20*/  ISETP.GE.U32.AND P1, PT, R8, UR4, PT ;  /* 0x0000000408007c0c */ /* 0x001fe4000bf26070 */
[----:B------:R-:W-:Y:S01]  /*2a30*/  ISETP.GE.U32.AND P3, PT, R11, UR4, PT ;  /* 0x000000040b007c0c */ /* 0x000fe2000bf66070 */
[----:B------:R-:W-:Y:S01]  /*2a40*/  STS [R65], R26 ;  /* 0x0000001a41007388 */ /* 0x000fe20000000800 */
[----:B------:R-:W-:Y:S01]  /*2a50*/  ISETP.GE.U32.AND P5, PT, R13, UR4, PT ;  /* 0x000000040d007c0c */ /* 0x000fe2000bfa6070 */
[----:B------:R-:W-:Y:S01]  /*2a60*/  VIADD R13, R0, 0x600 ;  /* 0x00000600000d7836 */ /* 0x000fe20000000000 */
[----:B------:R-:W-:Y:S01]  /*2a70*/  ISETP.GE.U32.AND P4, PT, R12, UR4, PT ;  /* 0x000000040c007c0c */ /* 0x000fe2000bf86070 */
[----:B------:R0:W-:Y:S01]  /*2a80*/  STS [R10], R27 ;  /* 0x0000001b0a007388 */ /* 0x0001e20000000800 */
[----:B------:R-:W-:-:S02]  /*2a90*/  ISETP.GE.U32.AND P0, PT, R14, UR4, PT ;  /* 0x000000040e007c0c */ /* 0x000fc4000bf06070 */
[----:B------:R-:W-:Y:S01]  /*2aa0*/  ISETP.GE.U32.AND P6, PT, R13, UR4, PT ;  /* 0x000000040d007c0c */ /* 0x000fe2000bfc6070 */
[----:B------:R-:W-:Y:S01]  /*2ab0*/  STS [R69], R28 ;  /* 0x0000001c45007388 */ /* 0x000fe20000000800 */
[C---:B------:R-:W-:Y:S01]  /*2ac0*/  LOP3.LUT R14, R0.reuse, 0x800, RZ, 0xfc, !PT ;  /* 0x00000800000e7812 */ /* 0x040fe200078efcff */
[C---:B-1----:R-:W-:Y:S02]  /*2ad0*/  IMAD.WIDE.U32 R2, R0.reuse, 0x4, R2 ;  /* 0x0000000400027825 */ /* 0x042fe400078e0002 */
[----:B------:R-:W-:Y:S02]  /*2ae0*/  STS [R71], R30 ;  /* 0x0000001e47007388 */ /* 0x000fe40000000800 */
[----:B0-----:R-:W-:Y:S01]  /*2af0*/  VIADD R10, R0, 0x200 ;  /* 0x00000200000a7836 */ /* 0x001fe20000000000 */
[----:B------:R-:W-:Y:S04]  /*2b00*/  BAR.SYNC.DEFER_BLOCKING 0x0 ;  /* 0x0000000000007b1d */ /* 0x000fe80000010000 */
[----:B------:R-:W-:-:S02]  /*2b10*/  ISETP.GE.U32.AND P2, PT, R10, UR4, PT ;  /* 0x000000040a007c0c */ /* 0x000fc4000bf46070 */
[----:B------:R-:W0:Y:S04]  /*2b20*/  LDS R4, [R33+0x400] ;  /* 0x0004000021047984 */ /* 0x000e280000000800 */
[----:B------:R-:W1:Y:S04]  /*2b30*/  LDS R5, [R33+0x800] ;  /* 0x0008000021057984 */ /* 0x000e680000000800 */
[----:B------:R-:W2:Y:S04]  /*2b40*/  LDS R6, [R33+0xc00] ;  /* 0x000c000021067984 */ /* 0x000ea80000000800 */
[----:B------:R-:W3:Y:S04]  /*2b50*/  LDS R7, [R33+0x1000] ;  /* 0x0010000021077984 */ /* 0x000ee80000000800 */
[----:B------:R-:W-:Y:S04]  /*2b60*/  LDS R8, [R33+0x1400] ;  /* 0x0014000021087984 */ /* 0x000fe80000000800 */
[----:B------:R-:W4:Y:S04]  /*2b70*/  LDS R9, [R33+0x1800] ;  /* 0x0018000021097984 */ /* 0x000f280000000800 */
[----:B------:R-:W-:Y:S04]  /*2b80*/  LDS R10, [R33+0x1c00] ;  /* 0x001c0000210a7984 */ /* 0x000fe80000000800 */
[----:B------:R-:W-:Y:S04]  /*2b90*/  LDS R12, [R33+0x2400] ;  /* 0x00240000210c7984 */ /* 0x000fe80000000800 */
[----:B------:R-:W5:Y:S04]  /*2ba0*/  LDS R11, [R33+0x2000] ;  /* 0x00200000210b7984 */ /* 0x000f680000000800 */
[----:B------:R-:W-:Y:S01]  /*2bb0*/  LDS R16, [R33+0x4400] ;  /* 0x0044000021107984 */ /* 0x000fe20000000800 */
[----:B0-----:R-:W-:-:S03]  /*2bc0*/  @!P1 LOP3.LUT R13, R4, 0x80000000, RZ, 0x3c, !PT ;  /* 0x80000000040d9812 */ /* 0x001fc600078e3cff */
[----:B------:R-:W0:Y:S01]  /*2bd0*/  LDS R4, [R33+0x2800] ;  /* 0x0028000021047984 */ /* 0x000e220000000800 */
[----:B-1----:R-:W-:-:S03]  /*2be0*/  @!P2 LOP3.LUT R15, R5, 0x80000000, RZ, 0x3c, !PT ;  /* 0x80000000050fa812 */ /* 0x002fc600078e3cff */
[----:B------:R-:W1:Y:S01]  /*2bf0*/  LDS R5, [R33+0x2c00] ;  /* 0x002c000021057984 */ /* 0x000e620000000800 */
[----:B--2---:R-:W-:-:S03]  /*2c00*/  @!P3 LOP3.LUT R17, R6, 0x80000000, RZ, 0x3c, !PT ;  /* 0x800000000611b812 */ /* 0x004fc600078e3cff */
[----:B------:R-:W-:Y:S01]  /*2c10*/  @!P2 STG.E desc[UR10][R2.64+0x800], R15 ;  /* 0x0008000f0200a986 */ /* 0x000fe2000c10190a */
[----:B------:R-:W-:Y:S02]  /*2c20*/  ISETP.GE.U32.AND P2, PT, R0, UR4, PT ;  /* 0x0000000400007c0c */ /* 0x000fe4000bf46070 */
[----:B---3--:R-:W-:Y:S01]  /*2c30*/  @!P4 LOP3.LUT R19, R7, 0x80000000, RZ, 0x3c, !PT ;  /* 0x800000000713c812 */ /* 0x008fe200078e3cff */
[----:B------:R-:W2:Y:S04]  /*2c40*/  LDS R6, [R33+0x3000] ;  /* 0x0030000021067984 */ /* 0x000ea80000000800 */
[----:B------:R-:W-:Y:S01]  /*2c50*/  @!P1 STG.E desc[UR10][R2.64+0x400], R13 ;  /* 0x0004000d02009986 */ /* 0x000fe2000c10190a */
[----:B------:R-:W-:Y:S01]  /*2c60*/  ISETP.GE.U32.AND P1, PT, R14, UR4, PT ;  /* 0x000000040e007c0c */ /* 0x000fe2000bf26070 */
[----:B------:R-:W-:Y:S01]  /*2c70*/  VIADD R14, R0, 0x900 ;  /* 0x00000900000e7836 */ /* 0x000fe20000000000 */
[----:B----4-:R-:W-:Y:S01]  /*2c80*/  @!P6 LOP3.LUT R9, R9, 0x80000000, RZ, 0x3c, !PT ;  /* 0x800000000909e812 */ /* 0x010fe200078e3cff */
[----:B------:R3:W-:Y:S03]  /*2c90*/  @!P3 STG.E desc[UR10][R2.64+0xc00], R17 ;  /* 0x000c00110200b986 */ /* 0x0007e6000c10190a */
[----:B------:R-:W-:Y:S01]  /*2ca0*/  ISETP.GE.U32.AND P3, PT, R14, UR4, PT ;  /* 0x000000040e007c0c */ /* 0x000fe2000bf66070 */
[----:B------:R-:W4:Y:S04]  /*2cb0*/  LDS R7, [R33+0x3400] ;  /* 0x0034000021077984 */ /* 0x000f280000000800 */
[----:B------:R-:W4:Y:S02]  /*2cc0*/  LDS R13, [R33+0x3800] ;  /* 0x00380000210d7984 */ /* 0x000f240000000800 */
[----:B-----5:R-:W-:-:S02]  /*2cd0*/  @!P1 LOP3.LUT R11, R11, 0x80000000, RZ, 0x3c, !PT ;  /* 0x800000000b0b9812 */ /* 0x020fc400078e3cff */
[----:B---3--:R-:W-:Y:S01]  /*2ce0*/  @!P5 LOP3.LUT R17, R8, 0x80000000, RZ, 0x3c, !PT ;  /* 0x800000000811d812 */ /* 0x008fe200078e3cff */
[----:B------:R-:W3:Y:S03]  /*2cf0*/  LDS R14, [R33+0x3c00] ;  /* 0x003c0000210e7984 */ /* 0x000ee60000000800 */
[----:B------:R-:W-:Y:S01]  /*2d00*/  @!P3 LOP3.LUT R21, R12, 0x80000000, RZ, 0x3c, !PT ;  /* 0x800000000c15b812 */ /* 0x000fe200078e3cff */
[----:B------:R-:W5:Y:S04]  /*2d10*/  LDS R15, [R33+0x4000] ;  /* 0x00400000210f7984 */ /* 0x000f680000000800 */
[----:B------:R-:W5:Y:S04]  /*2d20*/  @!P2 LDS R8, [R33] ;  /* 0x000000002108a984 */ /* 0x000f680000000800 */
[----:B------:R0:W-:Y:S01]  /*2d30*/  @!P4 STG.E desc[UR10][R2.64+0x1000], R19 ;  /* 0x001000130200c986 */ /* 0x0001e2000c10190a */
[----:B------:R-:W-:-:S02]  /*2d40*/  ISETP.GE.U32.AND P4, PT, R18, UR4, PT ;  /* 0x0000000412007c0c */ /* 0x000fc4000bf86070 */
[----:B------:R-:W-:Y:S01]  /*2d50*/  LOP3.LUT R18, R0, 0xc00, RZ, 0xfc, !PT ;  /* 0x00000c0000127812 */ /* 0x000fe200078efcff */
[----:B------:R-:W-:Y:S01]  /*2d60*/  @!P5 STG.E desc[UR10][R2.64+0x1400], R17 ;  /* 0x001400110200d986 */ /* 0x000fe2000c10190a */
[----:B------:R-:W-:-:S03]  /*2d70*/  ISETP.GE.U32.AND P5, PT, R20, UR4, PT ;  /* 0x0000000414007c0c */ /* 0x000fc6000bfa6070 */
[----:B------:R1:W-:Y:S01]  /*2d80*/  @!P6 STG.E desc[UR10][R2.64+0x1800], R9 ;  /* 0x001800090200e986 */ /* 0x0003e2000c10190a */
[----:B------:R-:W-:Y:S01]  /*2d90*/  ISETP.GE.U32.AND P6, PT, R18, UR4, PT ;  /* 0x0000000412007c0c */ /* 0x000fe2000bfc6070 */
[----:B------:R-:W-:Y:S01]  /*2da0*/  VIADD R18, R0, 0xe00 ;  /* 0x00000e0000127836 */ /* 0x000fe20000000000 */
[----:B0-----:R-:W-:Y:S01]  /*2db0*/  @!P0 LOP3.LUT R19, R10, 0x80000000, RZ, 0x3c, !PT ;  /* 0x800000000a138812 */ /* 0x001fe200078e3cff */
[----:B------:R-:W-:Y:S01]  /*2dc0*/  VIADD R10, R0, 0xd00 ;  /* 0x00000d00000a7836 */ /* 0x000fe20000000000 */
[----:B------:R-:W-:Y:S04]  /*2dd0*/  @!P3 STG.E desc[UR10][R2.64+0x2400], R21 ;  /* 0x002400150200b986 */ /* 0x000fe8000c10190a */
[----:B------:R-:W-:Y:S01]  /*2de0*/  @!P0 STG.E desc[UR10][R2.64+0x1c00], R19 ;  /* 0x001c001302008986 */ /* 0x000fe2000c10190a */
[----:B------:R-:W-:Y:S01]  /*2df0*/  ISETP.GE.U32.AND P0, PT, R10, UR4, PT ;  /* 0x000000040a007c0c */ /* 0x000fe2000bf06070 */
[----:B------:R-:W-:Y:S01]  /*2e00*/  VIADD R10, R0, 0xf00 ;  /* 0x00000f00000a7836 */ /* 0x000fe20000000000 */
[----:B-1----:R-:W-:Y:S01]  /*2e10*/  @!P4 LOP3.LUT R9, R4, 0x80000000, RZ, 0x3c, !PT ;  /* 0x800000000409c812 */ /* 0x002fe200078e3cff */
[----:B------:R2:W-:Y:S01]  /*2e20*/  @!P1 STG.E desc[UR10][R2.64+0x2000], R11 ;  /* 0x0020000b02009986 */ /* 0x0005e2000c10190a */
[----:B------:R-:W-:-:S02]  /*2e30*/  @!P5 LOP3.LUT R5, R5, 0x80000000, RZ, 0x3c, !PT ;  /* 0x800000000505d812 */ /* 0x000fc400078e3cff */
[----:B------:R-:W-:Y:S01]  /*2e40*/  ISETP.GE.U32.AND P3, PT, R10, UR4, PT ;  /* 0x000000040a007c0c */ /* 0x000fe2000bf66070 */
[C---:B------:R-:W-:Y:S01]  /*2e50*/  VIADD R10, R0.reuse, 0x1100 ;  /* 0x00001100000a7836 */ /* 0x040fe20000000000 */
[----:B------:R-:W-:Y:S01]  /*2e60*/  LOP3.LUT R4, R0, 0x1000, RZ, 0xfc, !PT ;  /* 0x0000100000047812 */ /* 0x000fe200078efcff */
[----:B------:R3:W-:Y:S01]  /*2e70*/  @!P4 STG.E desc[UR10][R2.64+0x2800], R9 ;  /* 0x002800090200c986 */ /* 0x0007e2000c10190a */
[----:B------:R-:W-:Y:S01]  /*2e80*/  ISETP.GE.U32.AND P1, PT, R18, UR4, PT ;  /* 0x0000000412007c0c */ /* 0x000fe2000bf26070 */
[----:B------:R-:W-:Y:S01]  /*2e90*/  VIADD R0, R0, 0x1200 ;  /* 0x0000120000007836 */ /* 0x000fe20000000000 */
[----:B------:R-:W-:Y:S01]  /*2ea0*/  ISETP.GE.U32.AND P4, PT, R4, UR4, PT ;  /* 0x0000000404007c0c */ /* 0x000fe2000bf86070 */
[----:B------:R0:W-:Y:S01]  /*2eb0*/  @!P5 STG.E desc[UR10][R2.64+0x2c00], R5 ;  /* 0x002c00050200d986 */ /* 0x0001e2000c10190a */
[----:B------:R-:W-:Y:S02]  /*2ec0*/  ISETP.GE.U32.AND P5, PT, R10, UR4, PT ;  /* 0x000000040a007c0c */ /* 0x000fe4000bfa6070 */
[----:B--2---:R-:W-:-:S02]  /*2ed0*/  @!P6 LOP3.LUT R11, R6, 0x80000000, RZ, 0x3c, !PT ;  /* 0x80000000060be812 */ /* 0x004fc400078e3cff */
[----:B----4-:R-:W-:-:S03]  /*2ee0*/  @!P0 LOP3.LUT R7, R7, 0x80000000, RZ, 0x3c, !PT ;  /* 0x8000000007078812 */ /* 0x010fc600078e3cff */
[----:B------:R1:W-:Y:S01]  /*2ef0*/  @!P6 STG.E desc[UR10][R2.64+0x3000], R11 ;  /* 0x0030000b0200e986 */ /* 0x0003e2000c10190a */
[----:B------:R-:W-:Y:S02]  /*2f00*/  ISETP.GE.U32.AND P6, PT, R0, UR4, PT ;  /* 0x0000000400007c0c */ /* 0x000fe4000bfc6070 */
[----:B------:R-:W-:Y:S01]  /*2f10*/  @!P1 LOP3.LUT R13, R13, 0x80000000, RZ, 0x3c, !PT ;  /* 0x800000000d0d9812 */ /* 0x000fe200078e3cff */
[----:B------:R1:W-:Y:S01]  /*2f20*/  @!P0 STG.E desc[UR10][R2.64+0x3400], R7 ;  /* 0x0034000702008986 */ /* 0x0003e2000c10190a */
[----:B---3--:R-:W-:Y:S02]  /*2f30*/  @!P3 LOP3.LUT R9, R14, 0x80000000, RZ, 0x3c, !PT ;  /* 0x800000000e09b812 */ /* 0x008fe400078e3cff */
[----:B-----5:R-:W-:Y:S01]  /*2f40*/  @!P4 LOP3.LUT R15, R15, 0x80000000, RZ, 0x3c, !PT ;  /* 0x800000000f0fc812 */ /* 0x020fe200078e3cff */
[----:B------:R1:W-:Y:S01]  /*2f50*/  @!P1 STG.E desc[UR10][R2.64+0x3800], R13 ;  /* 0x0038000d02009986 */ /* 0x0003e2000c10190a */
[----:B------:R-:W-:Y:S02]  /*2f60*/  @!P5 LOP3.LUT R17, R16, 0x80000000, RZ, 0x3c, !PT ;  /* 0x800000001011d812 */ /* 0x000fe400078e3cff */
[----:B0-----:R-:W-:Y:S01]  /*2f70*/  @!P2 LOP3.LUT R5, R8, 0x80000000, RZ, 0x3c, !PT ;  /* 0x800000000805a812 */ /* 0x001fe200078e3cff */
[----:B------:R1:W-:Y:S04]  /*2f80*/  @!P3 STG.E desc[UR10][R2.64+0x3c00], R9 ;  /* 0x003c00090200b986 */ /* 0x0003e8000c10190a */
[----:B------:R1:W-:Y:S04]  /*2f90*/  @!P4 STG.E desc[UR10][R2.64+0x4000], R15 ;  /* 0x0040000f0200c986 */ /* 0x0003e8000c10190a */
[----:B------:R1:W-:Y:S04]  /*2fa0*/  @!P5 STG.E desc[UR10][R2.64+0x4400], R17 ;  /* 0x004400110200d986 */ /* 0x0003e8000c10190a */
[----:B------:R1:W-:Y:S01]  /*2fb0*/  @!P2 STG.E desc[UR10][R2.64], R5 ;  /* 0x000000050200a986 */ /* 0x0003e2000c10190a */
[----:B------:R-:W-:Y:S05]  /*2fc0*/  @P6 EXIT ;  /* 0x000000000000694d */ /* 0x000fea0003800000 */
[----:B------:R-:W1:Y:S02]  /*2fd0*/  LDS R33, [R33+0x4800] ;  /* 0x0048000021217984 */ /* 0x000e640000000800 */
[----:B-1----:R-:W-:-:S05]  /*2fe0*/  LOP3.LUT R5, R33, 0x80000000, RZ, 0x3c, !PT ;  /* 0x8000000021057812 */ /* 0x002fca00078e3cff */
[----:B------:R-:W-:Y:S01]  /*2ff0*/  STG.E desc[UR10][R2.64+0x4800], R5 ;  /* 0x0048000502007986 */ /* 0x000fe2000c10190a */
[----:B------:R-:W-:Y:S05]  /*3000*/  EXIT ;  /* 0x000000000000794d */ /* 0x000fea0003800000 */
.L_x_218:
        /* <DEDUP_REMOVED lines=15> */
.L_x_243:


//--------------------- .text._ZN3cub18CUB_300001_SM_10006detail11EmptyKernelIvEEvv --------------------------
	.section	.text._ZN3cub18CUB_300001_SM_10006detail11EmptyKernelIvEEvv,"ax",@progbits
	.align	128
        .global         _ZN3cub18CUB_300001_SM_10006detail11EmptyKernelIvEEvv
        .type           _ZN3cub18CUB_300001_SM_10006detail11EmptyKernelIvEEvv,@function
        .size           _ZN3cub18CUB_300001_SM_10006detail11EmptyKernelIvEEvv,(.L_x_244 - _ZN3cub18CUB_300001_SM_10006detail11EmptyKernelIvEEvv)
        .other          _ZN3cub18CUB_300001_SM_10006detail11EmptyKernelIvEEvv,@"STO_CUDA_ENTRY STV_DEFAULT"
_ZN3cub18CUB_300001_SM_10006detail11EmptyKernelIvEEvv:
.text._ZN3cub18CUB_300001_SM_10006detail11EmptyKernelIvEEvv:
[----:B------:R-:W-:Y:S01]  /*0000*/  LDC R1, c[0x0][0x37c] ;  /* 0x0000df00ff017b82 */ /* 0x000fe20000000800 */
[----:B------:R-:W-:Y:S05]  /*0010*/  EXIT ;  /* 0x000000000000794d */ /* 0x000fea0003800000 */
.L_x_219:
        /* <DEDUP_REMOVED lines=14> */
.L_x_244:


//--------------------- .text._Z11scatterDataPiS_S_S_S_i --------------------------
	.section	.text._Z11scatterDataPiS_S_S_S_i,"ax",@progbits
	.align	128
        .global         _Z11scatterDataPiS_S_S_S_i
        .type           _Z11scatterDataPiS_S_S_S_i,@function
        .size           _Z11scatterDataPiS_S_S_S_i,(.L_x_245 - _Z11scatterDataPiS_S_S_S_i)
        .other          _Z11scatterDataPiS_S_S_S_i,@"STO_CUDA_ENTRY STV_DEFAULT"
_Z11scatterDataPiS_S_S_S_i:
.text._Z11scatterDataPiS_S_S_S_i:
[----:B------:R-:W-:Y:S01]  /*0000*/  LDC R1, c[0x0][0x37c] ;  /* 0x0000df00ff017b82 */ /* 0x000fe20000000800 */
[----:B------:R-:W0:Y:S07]  /*0010*/  S2R R0, SR_TID.X ;  /* 0x0000000000007919 */ /* 0x000e2e0000002100 */
[----:B------:R-:W0:Y:S01]  /*0020*/  S2UR UR4, SR_CTAID.X ;  /* 0x00000000000479c3 */ /* 0x000e220000002500 */
[----:B------:R-:W1:Y:S07]  /*0030*/  LDCU UR5, c[0x0][0x3a8] ;  /* 0x00007500ff0577ac */ /* 0x000e6e0008000800 */
[----:B------:R-:W0:Y:S02]  /*0040*/  LDC R11, c[0x0][0x360] ;  /* 0x0000d800ff0b7b82 */ /* 0x000e240000000800 */
[----:B0-----:R-:W-:-:S05]  /*0050*/  IMAD R11, R11, UR4, R0 ;  /* 0x000000040b0b7c24 */ /* 0x001fca000f8e0200 */
[----:B-1----:R-:W-:-:S13]  /*0060*/  ISETP.GE.AND P0, PT, R11, UR5, PT ;  /* 0x000000050b007c0c */ /* 0x002fda000bf06270 */
[----:B------:R-:W-:Y:S05]  /*0070*/  @P0 EXIT ;  /* 0x000000000000094d */ /* 0x000fea0003800000 */
[----:B------:R-:W0:Y:S01]  /*0080*/  LDC.64 R2, c[0x0][0x388] ;  /* 0x0000e200ff027b82 */ /* 0x000e220000000a00 */
[----:B------:R-:W1:Y:S07]  /*0090*/  LDCU.64 UR4, c[0x0][0x358] ;  /* 0x00006b00ff0477ac */ /* 0x000e6e0008000a00 */
[----:B------:R-:W2:Y:S08]  /*00a0*/  LDC.64 R4, c[0x0][0x3a0] ;  /* 0x0000e800ff047b82 */ /* 0x000eb00000000a00 */
[----:B------:R-:W3:Y:S01]  /*00b0*/  LDC.64 R8, c[0x0][0x390] ;  /* 0x0000e400ff087b82 */ /* 0x000ee20000000a00 */
[----:B0-----:R-:W-:-:S07]  /*00c0*/  IMAD.WIDE R2, R11, 0x4, R2 ;  /* 0x000000040b027825 */ /* 0x001fce00078e0202 */
[----:B------:R-:W0:Y:S01]  /*00d0*/  LDC.64 R6, c[0x0][0x380] ;  /* 0x0000e000ff067b82 */ /* 0x000e220000000a00 */
[----:B-1----:R-:W2:Y:S01]  /*00e0*/  LDG.E R3, desc[UR4][R2.64] ;  /* 0x0000000402037981 */ /* 0x002ea2000c1e1900 */
[----:B------:R-:W-:Y:S02]  /*00f0*/  HFMA2 R13, -RZ, RZ, 0, 5.9604644775390625e-08 ;  /* 0x00000001ff0d7431 */ /* 0x000fe400000001ff */
[----:B0-----:R-:W-:-:S04]  /*0100*/  IMAD.WIDE R6, R11, 0x4, R6 ;  /* 0x000000040b067825 */ /* 0x001fc800078e0206 */
[----:B--2---:R-:W-:-:S04]  /*0110*/  IMAD.WIDE R4, R3, 0x4, R4 ;  /* 0x0000000403047825 */ /* 0x004fc800078e0204 */
[----:B---3--:R-:W-:Y:S02]  /*0120*/  IMAD.WIDE R8, R3, 0x4, R8 ;  /* 0x0000000403087825 */ /* 0x008fe400078e0208 */
[----:B------:R-:W2:Y:S01]  /*0130*/  ATOMG.E.ADD.STRONG.GPU PT, R4, desc[UR4][R4.64], R13 ;  /* 0x8000000d040479a8 */ /* 0x000ea200081ef104 */
[----:B------:R-:W0:Y:S03]  /*0140*/  LDC.64 R2, c[0x0][0x398] ;  /* 0x0000e600ff027b82 */ /* 0x000e260000000a00 */
[----:B------:R-:W2:Y:S04]  /*0150*/  LDG.E R9, desc[UR4][R8.64] ;  /* 0x0000000408097981 */ /* 0x000ea8000c1e1900 */
[----:B------:R-:W3:Y:S01]  /*0160*/  LDG.E R7, desc[UR4][R6.64] ;  /* 0x0000000406077981 */ /* 0x000ee2000c1e1900 */
[----:B--2---:R-:W-:-:S05]  /*0170*/  IADD3 R11, PT, PT, R4, R9, RZ ;  /* 0x00000009040b7210 */ /* 0x004fca0007ffe0ff */
[----:B0-----:R-:W-:-:S05]  /*0180*/  IMAD.WIDE R2, R11, 0x4, R2 ;  /* 0x000000040b027825 */ /* 0x001fca00078e0202 */
[----:B---3--:R-:W-:Y:S01]  /*0190*/  STG.E desc[UR4][R2.64], R7 ;  /* 0x0000000702007986 */ /* 0x008fe2000c101904 */
[----:B------:R-:W-:Y:S05]  /*01a0*/  EXIT ;  /* 0x000000000000794d */ /* 0x000fea0003800000 */
.L_x_220:
        /* <DEDUP_REMOVED lines=13> */
.L_x_245:


//--------------------- .text._Z9prefixSumPiS_i   --------------------------
	.section	.text._Z9prefixSumPiS_i,"ax",@progbits
	.align	128
        .global         _Z9prefixSumPiS_i
        .type           _Z9prefixSumPiS_i,@function
        .size           _Z9prefixSumPiS_i,(.L_x_246 - _Z9prefixSumPiS_i)
        .other          _Z9prefixSumPiS_i,@"STO_CUDA_ENTRY STV_DEFAULT"
_Z9prefixSumPiS_i:
.text._Z9prefixSumPiS_i:
[----:B------:R-:W-:Y:S01]  /*0000*/  LDC R1, c[0x0][0x37c] ;  /* 0x0000df00ff017b82 */ /* 0x000fe20000000800 */
[----:B------:R-:W0:Y:S01]  /*0010*/  S2R R7, SR_TID.X ;  /* 0x0000000000077919 */ /* 0x000e220000002100 */
[----:B------:R-:W0:Y:S01]  /*0020*/  LDCU UR6, c[0x0][0x390] ;  /* 0x00007200ff0677ac */ /* 0x000e220008000800 */
[----:B------:R-:W1:Y:S01]  /*0030*/  LDCU.64 UR8, c[0x0][0x358] ;  /* 0x00006b00ff0877ac */ /* 0x000e620008000a00 */
[----:B0-----:R-:W-:-:S13]  /*0040*/  ISETP.GE.AND P0, PT, R7, UR6, PT ;  /* 0x0000000607007c0c */ /* 0x001fda000bf06270 */
[----:B------:R-:W0:Y:S02]  /*0050*/  @!P0 LDC.64 R2, c[0x0][0x380] ;  /* 0x0000e000ff028b82 */ /* 0x000e240000000a00 */
[----:B0-----:R-:W-:-:S06]  /*0060*/  @!P0 IMAD.WIDE.U32 R2, R7, 0x4, R2 ;  /* 0x0000000407028825 */ /* 0x001fcc00078e0002 */
[----:B-1----:R-:W2:Y:S01]  /*0070*/  @!P0 LDG.E R3, desc[UR8][R2.64] ;  /* 0x0000000802038981 */ /* 0x002ea2000c1e1900 */
[----:B------:R-:W0:Y:S01]  /*0080*/  S2UR UR5, SR_CgaCtaId ;  /* 0x00000000000579c3 */ /* 0x000e220000008800 */
[----:B------:R-:W-:Y:S01]  /*0090*/  UMOV UR4, 0x400 ;  /* 0x0000040000047882 */ /* 0x000fe20000000000 */
[----:B------:R-:W-:Y:S02]  /*00a0*/  UISETP.GE.AND UP0, UPT, UR6, 0x2, UPT ;  /* 0x000000020600788c */ /* 0x000fe4000bf06270 */
[----:B0-----:R-:W-:-:S06]  /*00b0*/  ULEA UR4, UR5, UR4, 0x18 ;  /* 0x0000000405047291 */ /* 0x001fcc000f8ec0ff */
[----:B------:R-:W-:-:S05]  /*00c0*/  LEA R0, R7, UR4, 0x2 ;  /* 0x0000000407007c11 */ /* 0x000fca000f8e10ff */
[----:B--2---:R0:W-:Y:S01]  /*00d0*/  @!P0 STS [R0], R3 ;  /* 0x0000000300008388 */ /* 0x0041e20000000800 */
[----:B------:R-:W-:Y:S06]  /*00e0*/  BAR.SYNC.DEFER_BLOCKING 0x0 ;  /* 0x0000000000007b1d */ /* 0x000fec0000010000 */
[----:B------:R-:W-:Y:S05]  /*00f0*/  BRA.U !UP0, `(.L_x_221) ;  /* 0x00000001083c7547 */ /* 0x000fea000b800000 */
[----:B------:R-:W1:Y:S01]  /*0100*/  LDCU UR6, c[0x0][0x390] ;  /* 0x00007200ff0677ac */ /* 0x000e620008000800 */
[----:B------:R-:W-:-:S05]  /*0110*/  UMOV UR5, 0x1 ;  /* 0x0000000100057882 */ /* 0x000fca0000000000 */
.L_x_222:
[----:B------:R-:W-:Y:S01]  /*0120*/  ISETP.GE.U32.AND P0, PT, R7, UR5, PT ;  /* 0x0000000507007c0c */ /* 0x000fe2000bf06070 */
[----:B------:R-:W-:-:S12]  /*0130*/  IMAD.MOV.U32 R2, RZ, RZ, RZ ;  /* 0x000000ffff027224 */ /* 0x000fd800078e00ff */
[----:B0-----:R-:W-:Y:S01]  /*0140*/  @P0 VIADD R3, R7, -UR5 ;  /* 0x8000000507030c36 */ /* 0x001fe20008000000 */
[----:B------:R-:W-:-:S04]  /*0150*/  USHF.L.U32 UR5, UR5, 0x1, URZ ;  /* 0x0000000105057899 */ /* 0x000fc800080006ff */
[----:B------:R-:W-:Y:S01]  /*0160*/  @P0 LEA R3, R3, UR4, 0x2 ;  /* 0x0000000403030c11 */ /* 0x000fe2000f8e10ff */
[----:B-1----:R-:W-:-:S04]  /*0170*/  UISETP.GE.AND UP0, UPT, UR5, UR6, UPT ;  /* 0x000000060500728c */ /* 0x002fc8000bf06270 */
[----:B------:R-:W-:Y:S01]  /*0180*/  @P0 LDS R2, [R3] ;  /* 0x0000000003020984 */ /* 0x000fe20000000800 */
[----:B------:R-:W-:Y:S06]  /*0190*/  BAR.SYNC.DEFER_BLOCKING 0x0 ;  /* 0x0000000000007b1d */ /* 0x000fec0000010000 */
[----:B--2---:R-:W0:Y:S02]  /*01a0*/  LDS R5, [R0] ;  /* 0x0000000000057984 */ /* 0x004e240000000800 */
[----:B0-----:R-:W-:-:S05]  /*01b0*/  IMAD.IADD R5, R5, 0x1, R2 ;  /* 0x0000000105057824 */ /* 0x001fca00078e0202 */
[----:B------:R2:W-:Y:S01]  /*01c0*/  STS [R0], R5 ;  /* 0x0000000500007388 */ /* 0x0005e20000000800 */
[----:B------:R-:W-:Y:S06]  /*01d0*/  BAR.SYNC.DEFER_BLOCKING 0x0 ;  /* 0x0000000000007b1d */ /* 0x000fec0000010000 */
[----:B------:R-:W-:Y:S05]  /*01e0*/  BRA.U !UP0, `(.L_x_222) ;  /* 0xfffffffd08cc7547 */ /* 0x000fea000b83ffff */
.L_x_221:
[----:B------:R-:W-:-:S13]  /*01f0*/  ISETP.GE.AND P0, PT, R7, UR6, PT ;  /* 0x0000000607007c0c */ /* 0x000fda000bf06270 */
[----:B------:R-:W-:Y:S05]  /*0200*/  @P0 EXIT ;  /* 0x000000000000094d */ /* 0x000fea0003800000 */
[----:B--2---:R-:W1:Y:S01]  /*0210*/  LDS R5, [R0] ;  /* 0x0000000000057984 */ /* 0x004e620000000800 */
[----:B0-----:R-:W0:Y:S02]  /*0220*/  LDC.64 R2, c[0x0][0x388] ;  /* 0x0000e200ff027b82 */ /* 0x001e240000000a00 */
[----:B0-----:R-:W-:-:S05]  /*0230*/  IMAD.WIDE.U32 R2, R7, 0x4, R2 ;  /* 0x0000000407027825 */ /* 0x001fca00078e0002 */
[----:B-1----:R-:W-:Y:S01]  /*0240*/  STG.E desc[UR8][R2.64], R5 ;  /* 0x0000000502007986 */ /* 0x002fe2000c101908 */
[----:B------:R-:W-:Y:S05]  /*0250*/  EXIT ;  /* 0x000000000000794d */ /* 0x000fea0003800000 */
.L_x_223:
        /* <DEDUP_REMOVED lines=10> */
.L_x_246:


//--------------------- .text._Z12countBucketsPiS_ii --------------------------
	.section	.text._Z12countBucketsPiS_ii,"ax",@progbits
	.align	128
        .global         _Z12countBucketsPiS_ii
        .type           _Z12countBucketsPiS_ii,@function
        .size           _Z12countBucketsPiS_ii,(.L_x_247 - _Z12countBucketsPiS_ii)
        .other          _Z12countBucketsPiS_ii,@"STO_CUDA_ENTRY STV_DEFAULT"
_Z12countBucketsPiS_ii:
.text._Z12countBucketsPiS_ii:
        /* <DEDUP_REMOVED lines=9> */
[----:B------:R-:W1:Y:S01]  /*0090*/  LDCU.64 UR4, c[0x0][0x358] ;  /* 0x00006b00ff0477ac */ /* 0x000e620008000a00 */
[----:B0-----:R-:W-:-:S06]  /*00a0*/  IMAD.WIDE R2, R5, 0x4, R2 ;  /* 0x0000000405027825 */ /* 0x001fcc00078e0202 */
[----:B------:R-:W0:Y:S01]  /*00b0*/  LDC.64 R4, c[0x0][0x388] ;  /* 0x0000e200ff047b82 */ /* 0x000e220000000a00 */
[----:B-1----:R-:W0:Y:S01]  /*00c0*/  LDG.E R3, desc[UR4][R2.64] ;  /* 0x0000000402037981 */ /* 0x002e22000c1e1900 */
[----:B------:R-:W-:Y:S02]  /*00d0*/  HFMA2 R7, -RZ, RZ, 0, 5.9604644775390625e-08 ;  /* 0x00000001ff077431 */ /* 0x000fe400000001ff */
[----:B0-----:R-:W-:-:S05]  /*00e0*/  IMAD.WIDE R4, R3, 0x4, R4 ;  /* 0x0000000403047825 */ /* 0x001fca00078e0204 */
[----:B------:R-:W-:Y:S01]  /*00f0*/  REDG.E.ADD.STRONG.GPU desc[UR4][R4.64], R7 ;  /* 0x000000070400798e */ /* 0x000fe2000c12e104 */
[----:B------:R-:W-:Y:S05]  /*0100*/  EXIT ;  /* 0x000000000000794d */ /* 0x000fea0003800000 */
.L_x_224:
        /* <DEDUP_REMOVED lines=15> */
.L_x_247:


//--------------------- .text._Z12classifyDataPiS_S_ii --------------------------
	.section	.text._Z12classifyDataPiS_S_ii,"ax",@progbits
	.align	128
        .global         _Z12classifyDataPiS_S_ii
        .type           _Z12classifyDataPiS_S_ii,@function
        .size           _Z12classifyDataPiS_S_ii,(.L_x_248 - _Z12classifyDataPiS_S_ii)
        .other          _Z12classifyDataPiS_S_ii,@"STO_CUDA_ENTRY STV_DEFAULT"
_Z12classifyDataPiS_S_ii:
.text._Z12classifyDataPiS_S_ii:
        /* <DEDUP_REMOVED lines=8> */
[----:B------:R-:W0:Y:S01]  /*0080*/  LDCU UR4, c[0x0][0x39c] ;  /* 0x00007380ff0477ac */ /* 0x000e220008000800 */
[----:B------:R-:W-:Y:S01]  /*0090*/  HFMA2 R9, -RZ, RZ, 0, 0 ;  /* 0x00000000ff097431 */ /* 0x000fe200000001ff */
[----:B------:R-:W1:Y:S01]  /*00a0*/  LDCU.64 UR6, c[0x0][0x358] ;  /* 0x00006b00ff0677ac */ /* 0x000e620008000a00 */
[----:B0-----:R-:W-:-:S09]  /*00b0*/  UISETP.GE.AND UP0, UPT, UR4, 0x2, UPT ;  /* 0x000000020400788c */ /* 0x001fd2000bf06270 */
[----:B-1----:R-:W-:Y:S05]  /*00c0*/  BRA.U !UP0, `(.L_x_225) ;  /* 0x0000000108407547 */ /* 0x002fea000b800000 */
[----:B------:R-:W0:Y:S08]  /*00d0*/  LDC.64 R2, c[0x0][0x380] ;  /* 0x0000e000ff027b82 */ /* 0x000e300000000a00 */
[----:B------:R-:W1:Y:S01]  /*00e0*/  LDC.64 R4, c[0x0][0x388] ;  /* 0x0000e200ff047b82 */ /* 0x000e620000000a00 */
[----:B0-----:R-:W-:-:S05]  /*00f0*/  IMAD.WIDE R2, R7, 0x4, R2 ;  /* 0x0000000407027825 */ /* 0x001fca00078e0202 */
[----:B------:R0:W5:Y:S01]  /*0100*/  LDG.E R0, desc[UR6][R2.64] ;  /* 0x0000000602007981 */ /* 0x000162000c1e1900 */
[----:B------:R-:W-:Y:S01]  /*0110*/  BSSY.RECONVERGENT B0, `(.L_x_225) ;  /* 0x000000b000007945 */ /* 0x000fe20003800200 */
[----:B------:R-:W-:Y:S01]  /*0120*/  MOV R9, RZ ;  /* 0x000000ff00097202 */ /* 0x000fe20000000f00 */
[----:B-1----:R-:W-:-:S12]  /*0130*/  UIADD3 UR4, UPT, UPT, UR4, -0x1, URZ ;  /* 0xffffffff04047890 */ /* 0x002fd8000fffe0ff */
.L_x_227:
[----:B0-----:R-:W-:-:S06]  /*0140*/  IMAD.WIDE.U32 R2, R9, 0x4, R4 ;  /* 0x0000000409027825 */ /* 0x001fcc00078e0004 */
[----:B------:R-:W2:Y:S02]  /*0150*/  LDG.E R3, desc[UR6][R2.64] ;  /* 0x0000000602037981 */ /* 0x000ea4000c1e1900 */
[----:B--2--5:R-:W-:-:S13]  /*0160*/  ISETP.GT.AND P0, PT, R0, R3, PT ;  /* 0x000000030000720c */ /* 0x024fda0003f04270 */
[----:B------:R-:W-:Y:S05]  /*0170*/  @!P0 BRA `(.L_x_226) ;  /* 0x0000000000108947 */ /* 0x000fea0003800000 */
[----:B------:R-:W-:-:S04]  /*0180*/  IADD3 R9, PT, PT, R9, 0x1, RZ ;  /* 0x0000000109097810 */ /* 0x000fc80007ffe0ff */
[----:B------:R-:W-:-:S13]  /*0190*/  ISETP.NE.AND P0, PT, R9, UR4, PT ;  /* 0x0000000409007c0c */ /* 0x000fda000bf05270 */
[----:B------:R-:W-:Y:S05]  /*01a0*/  @P0 BRA `(.L_x_227) ;  /* 0xfffffffc00e40947 */ /* 0x000fea000383ffff */
[----:B------:R-:W-:-:S07]  /*01b0*/  MOV R9, UR4 ;  /* 0x0000000400097c02 */ /* 0x000fce0008000f00 */
.L_x_226:
[----:B------:R-:W-:Y:S05]  /*01c0*/  BSYNC.RECONVERGENT B0 ;  /* 0x0000000000007941 */ /* 0x000fea0003800200 */
.L_x_225:
[----:B------:R-:W0:Y:S02]  /*01d0*/  LDC.64 R2, c[0x0][0x390] ;  /* 0x0000e400ff027b82 */ /* 0x000e240000000a00 */
[----:B0-----:R-:W-:-:S05]  /*01e0*/  IMAD.WIDE R2, R7, 0x4, R2 ;  /* 0x0000000407027825 */ /* 0x001fca00078e0202 */
[----:B------:R-:W-:Y:S01]  /*01f0*/  STG.E desc[UR6][R2.64], R9 ;  /* 0x0000000902007986 */ /* 0x000fe2000c101906 */
[----:B------:R-:W-:Y:S05]  /*0200*/  EXIT ;  /* 0x000000000000794d */ /* 0x000fea0003800000 */
.L_x_228:
        /* <DEDUP_REMOVED lines=15> */
.L_x_248:


//--------------------- .text._Z13gatherSamplesPiS_S_iii --------------------------
	.section	.text._Z13gatherSamplesPiS_S_iii,"ax",@progbits
	.align	128
        .global         _Z13gatherSamplesPiS_S_iii
        .type           _Z13gatherSamplesPiS_S_iii,@function
        .size           _Z13gatherSamplesPiS_S_iii,(.L_x_249 - _Z13gatherSamplesPiS_S_iii)
        .other          _Z13gatherSamplesPiS_S_iii,@"STO_CUDA_ENTRY STV_DEFAULT"
_Z13gatherSamplesPiS_S_iii:
.text._Z13gatherSamplesPiS_S_iii:
[----:B------:R-:W-:Y:S01]  /*0000*/  LDC R1, c[0x0][0x37c] ;  /* 0x0000df00ff017b82 */ /* 0x000fe20000000800 */
[----:B------:R-:W0:Y:S07]  /*0010*/  S2R R3, SR_TID.X ;  /* 0x0000000000037919 */ /* 0x000e2e0000002100 */
[----:B------:R-:W0:Y:S01]  /*0020*/  S2UR UR4, SR_CTAID.X ;  /* 0x00000000000479c3 */ /* 0x000e220000002500 */
[----:B------:R-:W1:Y:S07]  /*0030*/  LDCU UR5, c[0x0][0x3a0] ;  /* 0x00007400ff0577ac */ /* 0x000e6e0008000800 */
[----:B------:R-:W0:Y:S08]  /*0040*/  LDC R0, c[0x0][0x360] ;  /* 0x0000d800ff007b82 */ /* 0x000e300000000800 */
[----:B------:R-:W1:Y:S01]  /*0050*/  LDC R7, c[0x0][0x39c] ;  /* 0x0000e700ff077b82 */ /* 0x000e620000000800 */
[----:B0-----:R-:W-:-:S02]  /*0060*/  IMAD R0, R0, UR4, R3 ;  /* 0x0000000400007c24 */ /* 0x001fc4000f8e0203 */
[----:B-1----:R-:W-:-:S05]  /*0070*/  IMAD R3, R7, UR5, RZ ;  /* 0x0000000507037c24 */ /* 0x002fca000f8e02ff */
[----:B------:R-:W-:-:S13]  /*0080*/  ISETP.GE.AND P0, PT, R0, R3, PT ;  /* 0x000000030000720c */ /* 0x000fda0003f06270 */
[----:B------:R-:W-:Y:S05]  /*0090*/  @P0 EXIT ;  /* 0x000000000000094d */ /* 0x000fea0003800000 */
[----:B------:R-:W-:Y:S01]  /*00a0*/  IABS R6, R7 ;  /* 0x0000000700067213 */ /* 0x000fe20000000000 */
[----:B------:R-:W0:Y:S01]  /*00b0*/  LDCU.64 UR4, c[0x0][0x358] ;  /* 0x00006b00ff0477ac */ /* 0x000e220008000a00 */
[----:B------:R-:W-:Y:S02]  /*00c0*/  IABS R8, R0 ;  /* 0x0000000000087213 */ /* 0x000fe40000000000 */
[----:B------:R-:W1:Y:S01]  /*00d0*/  I2F.RP R4, R6 ;  /* 0x0000000600047306 */ /* 0x000e620000209400 */
[----:B------:R-:W2:Y:S07]  /*00e0*/  LDCU UR6, c[0x0][0x398] ;  /* 0x00007300ff0677ac */ /* 0x000eae0008000800 */
[----:B-1----:R-:W1:Y:S02]  /*00f0*/  MUFU.RCP R4, R4 ;  /* 0x0000000400047308 */ /* 0x002e640000001000 */
[----:B-1----:R-:W-:-:S06]  /*0100*/  IADD3 R2, PT, PT, R4, 0xffffffe, RZ ;  /* 0x0ffffffe04027810 */ /* 0x002fcc0007ffe0ff */
[----:B------:R1:W3:Y:S02]  /*0110*/  F2I.FTZ.U32.TRUNC.NTZ R3, R2 ;  /* 0x0000000200037305 */ /* 0x0002e4000021f000 */
[----:B-1----:R-:W-:Y:S02]  /*0120*/  HFMA2 R2, -RZ, RZ, 0, 0 ;  /* 0x00000000ff027431 */ /* 0x002fe400000001ff */
[----:B---3--:R-:W-:-:S04]  /*0130*/  IMAD.MOV R5, RZ, RZ, -R3 ;  /* 0x000000ffff057224 */ /* 0x008fc800078e0a03 */
[----:B------:R-:W-:-:S04]  /*0140*/  IMAD R5, R5, R6, RZ ;  /* 0x0000000605057224 */ /* 0x000fc800078e02ff */
[----:B------:R-:W-:Y:S01]  /*0150*/  IMAD.HI.U32 R3, R3, R5, R2 ;  /* 0x0000000503037227 */ /* 0x000fe200078e0002 */
[----:B------:R-:W-:-:S04]  /*0160*/  LOP3.LUT R2, R0, R7, RZ, 0x3c, !PT ;  /* 0x0000000700027212 */ /* 0x000fc800078e3cff */
[----:B------:R-:W-:Y:S01]  /*0170*/  ISETP.GE.AND P1, PT, R2, RZ, PT ;  /* 0x000000ff0200720c */ /* 0x000fe20003f26270 */
[----:B------:R-:W-:-:S04]  /*0180*/  IMAD.HI.U32 R5, R3, R8, RZ ;  /* 0x0000000803057227 */ /* 0x000fc800078e00ff */
[----:B------:R-:W-:-:S04]  /*0190*/  IMAD.MOV R3, RZ, RZ, -R5 ;  /* 0x000000ffff037224 */ /* 0x000fc800078e0a05 */
[----:B------:R-:W-:-:S05]  /*01a0*/  IMAD R3, R6, R3, R8 ;  /* 0x0000000306037224 */ /* 0x000fca00078e0208 */
[----:B------:R-:W-:-:S13]  /*01b0*/  ISETP.GT.U32.AND P2, PT, R6, R3, PT ;  /* 0x000000030600720c */ /* 0x000fda0003f44070 */
[-C--:B------:R-:W-:Y:S01]  /*01c0*/  @!P2 IADD3 R3, PT, PT, R3, -R6.reuse, RZ ;  /* 0x800000060303a210 */ /* 0x080fe20007ffe0ff */
[----:B------:R-:W-:Y:S01]  /*01d0*/  @!P2 VIADD R5, R5, 0x1 ;  /* 0x000000010505a836 */ /* 0x000fe20000000000 */
[----:B------:R-:W-:Y:S02]  /*01e0*/  ISETP.NE.AND P2, PT, R7, RZ, PT ;  /* 0x000000ff0700720c */ /* 0x000fe40003f45270 */
[----:B------:R-:W-:Y:S02]  /*01f0*/  ISETP.GE.U32.AND P0, PT, R3, R6, PT ;  /* 0x000000060300720c */ /* 0x000fe40003f06070 */
[----:B------:R-:W1:Y:S11]  /*0200*/  LDC.64 R2, c[0x0][0x388] ;  /* 0x0000e200ff027b82 */ /* 0x000e760000000a00 */
[----:B------:R-:W-:-:S05]  /*0210*/  @P0 IADD3 R5, PT, PT, R5, 0x1, RZ ;  /* 0x0000000105050810 */ /* 0x000fca0007ffe0ff */
[----:B------:R-:W-:-:S05]  /*0220*/  IMAD.MOV.U32 R6, RZ, RZ, R5 ;  /* 0x000000ffff067224 */ /* 0x000fca00078e0005 */
[----:B------:R-:W-:Y:S02]  /*0230*/  @!P1 IADD3 R6, PT, PT, -R6, RZ, RZ ;  /* 0x000000ff06069210 */ /* 0x000fe40007ffe1ff */
[----:B------:R-:W-:-:S04]  /*0240*/  @!P2 LOP3.LUT R6, RZ, R7, RZ, 0x33, !PT ;  /* 0x00000007ff06a212 */ /* 0x000fc800078e33ff */
[----:B------:R-:W-:-:S05]  /*0250*/  IADD3 R5, PT, PT, -R6, RZ, RZ ;  /* 0x000000ff06057210 */ /* 0x000fca0007ffe1ff */
[----:B------:R-:W-:-:S04]  /*0260*/  IMAD R5, R7, R5, R0 ;  /* 0x0000000507057224 */ /* 0x000fc800078e0200 */
[----:B-1----:R-:W-:Y:S02]  /*0270*/  IMAD.WIDE R2, R5, 0x4, R2 ;  /* 0x0000000405027825 */ /* 0x002fe400078e0202 */
[----:B------:R-:W1:Y:S04]  /*0280*/  LDC.64 R4, c[0x0][0x380] ;  /* 0x0000e000ff047b82 */ /* 0x000e680000000a00 */
[----:B0-----:R-:W2:Y:S02]  /*0290*/  LDG.E R3, desc[UR4][R2.64] ;  /* 0x0000000402037981 */ /* 0x001ea4000c1e1900 */
[----:B--2---:R-:W-:-:S04]  /*02a0*/  IMAD R7, R6, UR6, R3 ;  /* 0x0000000606077c24 */ /* 0x004fc8000f8e0203 */
[----:B-1----:R-:W-:Y:S02]  /*02b0*/  IMAD.WIDE R4, R7, 0x4, R4 ;  /* 0x0000000407047825 */ /* 0x002fe400078e0204 */
[----:B------:R-:W0:Y:S04]  /*02c0*/  LDC.64 R6, c[0x0][0x390] ;  /* 0x0000e400ff067b82 */ /* 0x000e280000000a00 */
[----:B------:R-:W2:Y:S01]  /*02d0*/  LDG.E R5, desc[UR4][R4.64] ;  /* 0x0000000404057981 */ /* 0x000ea2000c1e1900 */
[----:B0-----:R-:W-:-:S05]  /*02e0*/  IMAD.WIDE R6, R0, 0x4, R6 ;  /* 0x0000000400067825 */ /* 0x001fca00078e0206 */
[----:B--2---:R-:W-:Y:S01]  /*02f0*/  STG.E desc[UR4][R6.64], R5 ;  /* 0x0000000506007986 */ /* 0x004fe2000c101904 */
[----:B------:R-:W-:Y:S05]  /*0300*/  EXIT ;  /* 0x000000000000794d */ /* 0x000fea0003800000 */
.L_x_229:
        /* <DEDUP_REMOVED lines=15> */
.L_x_249:


//--------------------- .text._Z21generateSampleIndicesP17curandStateXORWOWPiii --------------------------
	.section	.text._Z21generateSampleIndicesP17curandStateXORWOWPiii,"ax",@progbits
	.align	128
        .global         _Z21generateSampleIndicesP17curandStateXORWOWPiii
        .type           _Z21generateSampleIndicesP17curandStateXORWOWPiii,@function
        .size           _Z21generateSampleIndicesP17curandStateXORWOWPiii,(.L_x_250 - _Z21generateSampleIndicesP17curandStateXORWOWPiii)
        .other          _Z21generateSampleIndicesP17curandStateXORWOWPiii,@"STO_CUDA_ENTRY STV_DEFAULT"
_Z21generateSampleIndicesP17curandStateXORWOWPiii:
.text._Z21generateSampleIndicesP17curandStateXORWOWPiii:
        /* <DEDUP_REMOVED lines=10> */
[----:B------:R-:W2:Y:S01]  /*00a0*/  LDCU UR6, c[0x0][0x390] ;  /* 0x00007200ff0677ac */ /* 0x000ea20008000800 */
[----:B0-----:R-:W-:-:S05]  /*00b0*/  IMAD.WIDE R2, R0, 0x30, R2 ;  /* 0x0000003000027825 */ /* 0x001fca00078e0202 */
[----:B-1----:R-:W3:Y:S04]  /*00c0*/  LDG.E.64 R16, desc[UR4][R2.64] ;  /* 0x0000000402107981 */ /* 0x002ee8000c1e1b00 */
[----:B------:R-:W4:Y:S04]  /*00d0*/  LDG.E.64 R8, desc[UR4][R2.64+0x10] ;  /* 0x0000100402087981 */ /* 0x000f28000c1e1b00 */
[----:B------:R-:W5:Y:S04]  /*00e0*/  LDG.E.64 R10, desc[UR4][R2.64+0x8] ;  /* 0x00000804020a7981 */ /* 0x000f68000c1e1b00 */
[----:B------:R-:W5:Y:S04]  /*00f0*/  LDG.E.64 R6, desc[UR4][R2.64+0x18] ;  /* 0x0000180402067981 */ /* 0x000f68000c1e1b00 */
[----:B------:R-:W5:Y:S04]  /*0100*/  LDG.E.64 R4, desc[UR4][R2.64+0x28] ;  /* 0x0000280402047981 */ /* 0x000f68000c1e1b00 */
[----:B------:R-:W5:Y:S01]  /*0110*/  LDG.E R15, desc[UR4][R2.64+0x20] ;  /* 0x00002004020f7981 */ /* 0x000f62000c1e1900 */
[----:B--2---:R-:W0:Y:S01]  /*0120*/  I2F.U32.RP R18, UR6 ;  /* 0x0000000600127d06 */ /* 0x004e220008209000 */
[----:B------:R-:W-:-:S07]  /*0130*/  ISETP.NE.U32.AND P1, PT, RZ, UR6, PT ;  /* 0x00000006ff007c0c */ /* 0x000fce000bf25070 */
[----:B0-----:R-:W0:Y:S02]  /*0140*/  MUFU.RCP R18, R18 ;  /* 0x0000001200127308 */ /* 0x001e240000001000 */
[----:B0-----:R-:W-:-:S06]  /*0150*/  VIADD R13, R18, 0xffffffe ;  /* 0x0ffffffe120d7836 */ /* 0x001fcc0000000000 */
[----:B------:R-:W0:Y:S02]  /*0160*/  F2I.FTZ.U32.TRUNC.NTZ R13, R13 ;  /* 0x0000000d000d7305 */ /* 0x000e24000021f000 */
[----:B0-----:R-:W-:-:S04]  /*0170*/  IMAD.MOV R19, RZ, RZ, -R13 ;  /* 0x000000ffff137224 */ /* 0x001fc800078e0a0d */
[----:B------:R-:W-:Y:S01]  /*0180*/  IMAD R19, R19, UR6, RZ ;  /* 0x0000000613137c24 */ /* 0x000fe2000f8e02ff */
[----:B---3--:R-:W-:Y:S02]  /*0190*/  SHF.R.U32.HI R12, RZ, 0x2, R17 ;  /* 0x00000002ff0c7819 */ /* 0x008fe40000011611 */
[----:B------:R-:W-:Y:S02]  /*01a0*/  IADD3 R18, PT, PT, R16, 0x587c5, RZ ;  /* 0x000587c510127810 */ /* 0x000fe40007ffe0ff */
[----:B------:R-:W-:Y:S01]  /*01b0*/  LOP3.LUT R12, R12, R17, RZ, 0x3c, !PT ;  /* 0x000000110c0c7212 */ /* 0x000fe200078e3cff */
[----:B----4-:R-:W-:Y:S01]  /*01c0*/  IMAD.SHL.U32 R14, R9, 0x10, RZ ;  /* 0x00000010090e7824 */ /* 0x010fe200078e00ff */
[----:B------:R-:W-:Y:S01]  /*01d0*/  MOV R23, R8 ;  /* 0x0000000800177202 */ /* 0x000fe20000000f00 */
[----:B------:R-:W-:Y:S01]  /*01e0*/  IMAD.MOV.U32 R16, RZ, RZ, R9 ;  /* 0x000000ffff107224 */ /* 0x000fe200078e0009 */
[----:B------:R-:W-:Y:S02]  /*01f0*/  SHF.L.U32 R17, R12, 0x1, RZ ;  /* 0x000000010c117819 */ /* 0x000fe400000006ff */
[----:B-----5:R-:W-:-:S02]  /*0200*/  MOV R22, R11 ;  /* 0x0000000b00167202 */ /* 0x020fc40000000f00 */
[----:B------:R-:W-:-:S04]  /*0210*/  LOP3.LUT R17, R9, R14, R17, 0x96, !PT ;  /* 0x0000000e09117212 */ /* 0x000fc800078e9611 */
[----:B------:R-:W-:Y:S01]  /*0220*/  LOP3.LUT R17, R17, R12, RZ, 0x3c, !PT ;  /* 0x0000000c11117212 */ /* 0x000fe200078e3cff */
[----:B------:R-:W-:-:S04]  /*0230*/  IMAD.MOV.U32 R12, RZ, RZ, RZ ;  /* 0x000000ffff0c7224 */ /* 0x000fc800078e00ff */
[----:B------:R-:W-:Y:S01]  /*0240*/  IMAD.HI.U32 R13, R13, R19, R12 ;  /* 0x000000130d0d7227 */ /* 0x000fe200078e000c */
[----:B------:R-:W-:-:S03]  /*0250*/  IADD3 R12, PT, PT, R17, R18, RZ ;  /* 0x00000012110c7210 */ /* 0x000fc60007ffe0ff */
[----:B------:R-:W-:Y:S02]  /*0260*/  IMAD.MOV.U32 R19, RZ, RZ, R10 ;  /* 0x000000ffff137224 */ /* 0x000fe400078e000a */
[----:B------:R-:W-:-:S04]  /*0270*/  IMAD.HI.U32 R13, R13, R12, RZ ;  /* 0x0000000c0d0d7227 */ /* 0x000fc800078e00ff */
[----:B------:R-:W-:-:S04]  /*0280*/  IMAD.MOV R13, RZ, RZ, -R13 ;  /* 0x000000ffff0d7224 */ /* 0x000fc800078e0a0d */
[----:B------:R-:W-:Y:S02]  /*0290*/  IMAD R21, R13, UR6, R12 ;  /* 0x000000060d157c24 */ /* 0x000fe4000f8e020c */
[----:B------:R-:W0:Y:S03]  /*02a0*/  LDC.64 R12, c[0x0][0x388] ;  /* 0x0000e200ff0c7b82 */ /* 0x000e260000000a00 */
[----:B------:R-:W-:-:S13]  /*02b0*/  ISETP.GE.U32.AND P0, PT, R21, UR6, PT ;  /* 0x0000000615007c0c */ /* 0x000fda000bf06070 */
[----:B------:R-:W-:-:S04]  /*02c0*/  @P0 IADD3 R21, PT, PT, R21, -UR6, RZ ;  /* 0x8000000615150c10 */ /* 0x000fc8000fffe0ff */
[----:B------:R-:W-:Y:S01]  /*02d0*/  ISETP.GE.U32.AND P0, PT, R21, UR6, PT ;  /* 0x0000000615007c0c */ /* 0x000fe2000bf06070 */
[----:B0-----:R-:W-:-:S12]  /*02e0*/  IMAD.WIDE R12, R0, 0x4, R12 ;  /* 0x00000004000c7825 */ /* 0x001fd800078e020c */
[----:B------:R-:W-:Y:S01]  /*02f0*/  @P0 VIADD R21, R21, -UR6 ;  /* 0x8000000615150c36 */ /* 0x000fe20008000000 */
[----:B------:R-:W-:-:S05]  /*0300*/  @!P1 LOP3.LUT R21, RZ, UR6, RZ, 0x33, !PT ;  /* 0x00000006ff159c12 */ /* 0x000fca000f8e33ff */
[----:B------:R-:W-:Y:S04]  /*0310*/  STG.E desc[UR4][R12.64], R21 ;  /* 0x000000150c007986 */ /* 0x000fe8000c101904 */
[----:B------:R-:W-:Y:S04]  /*0320*/  STG.E.64 desc[UR4][R2.64], R18 ;  /* 0x0000001202007986 */ /* 0x000fe8000c101b04 */
[----:B------:R-:W-:Y:S04]  /*0330*/  STG.E.64 desc[UR4][R2.64+0x8], R22 ;  /* 0x0000081602007986 */ /* 0x000fe8000c101b04 */
[----:B------:R-:W-:Y:S04]  /*0340*/  STG.E.64 desc[UR4][R2.64+0x10], R16 ;  /* 0x0000101002007986 */ /* 0x000fe8000c101b04 */
[----:B------:R-:W-:Y:S04]  /*0350*/  STG.E.64 desc[UR4][R2.64+0x18], R6 ;  /* 0x0000180602007986 */ /* 0x000fe8000c101b04 */
[----:B------:R-:W-:Y:S04]  /*0360*/  STG.E.64 desc[UR4][R2.64+0x28], R4 ;  /* 0x0000280402007986 */ /* 0x000fe8000c101b04 */
[----:B------:R-:W-:Y:S01]  /*0370*/  STG.E desc[UR4][R2.64+0x20], R15 ;  /* 0x0000200f02007986 */ /* 0x000fe2000c101904 */
[----:B------:R-:W-:Y:S05]  /*0380*/  EXIT ;  /* 0x000000000000794d */ /* 0x000fea0003800000 */
.L_x_230:
        /* <DEDUP_REMOVED lines=15> */
.L_x_250:


//--------------------- .text._Z16initCurandStatesP17curandStateXORWOWji --------------------------
	.section	.text._Z16initCurandStatesP17curandStateXORWOWji,"ax",@progbits
	.align	128
        .global         _Z16initCurandStatesP17curandStateXORWOWji
        .type           _Z16initCurandStatesP17curandStateXORWOWji,@function
        .size           _Z16initCurandStatesP17curandStateXORWOWji,(.L_x_251 - _Z16initCurandStatesP17curandStateXORWOWji)
        .other          _Z16initCurandStatesP17curandStateXORWOWji,@"STO_CUDA_ENTRY STV_DEFAULT"
_Z16initCurandStatesP17curandStateXORWOWji:
.text._Z16initCurandStatesP17curandStateXORWOWji:
        /* <DEDUP_REMOVED lines=8> */
[----:B------:R-:W0:Y:S01]  /*0080*/  LDC R0, c[0x0][0x388] ;  /* 0x0000e200ff007b82 */ /* 0x000e220000000800 */
[----:B------:R-:W1:Y:S01]  /*0090*/  LDCU.64 UR4, c[0x0][0x358] ;  /* 0x00006b00ff0477ac */ /* 0x000e620008000a00 */
[----:B------:R-:W-:Y:S01]  /*00a0*/  IMAD.MOV.U32 R5, RZ, RZ, -0x75bd8fc ;  /* 0xf8a42704ff057424 */ /* 0x000fe200078e00ff */
[----:B------:R-:W-:Y:S01]  /*00b0*/  ISETP.NE.AND P0, PT, R13, RZ, PT ;  /* 0x000000ff0d00720c */ /* 0x000fe20003f05270 */
[----:B------:R-:W-:Y:S01]  /*00c0*/  IMAD.MOV.U32 R8, RZ, RZ, -0x23270784 ;  /* 0xdcd8f87cff087424 */ /* 0x000fe200078e00ff */
[----:B------:R-:W-:Y:S03]  /*00d0*/  BSSY.RECONVERGENT B0, `(.L_x_231) ;  /* 0x00000dd000007945 */ /* 0x000fe60003800200 */
[----:B------:R-:W2:Y:S01]  /*00e0*/  LDC.64 R6, c[0x0][0x380] ;  /* 0x0000e000ff067b82 */ /* 0x000ea20000000a00 */
[----:B0-----:R-:W-:-:S05]  /*00f0*/  LOP3.LUT R0, R0, 0xaad26b49, RZ, 0x3c, !PT ;  /* 0xaad26b4900007812 */ /* 0x001fca00078e3cff */
[----:B------:R-:W-:Y:S02]  /*0100*/  IMAD R0, R0, 0x4182bed5, RZ ;  /* 0x4182bed500007824 */ /* 0x000fe400078e02ff */
[----:B--2---:R-:W-:-:S03]  /*0110*/  IMAD.WIDE R6, R13, 0x30, R6 ;  /* 0x000000300d067825 */ /* 0x004fc600078e0206 */
[C---:B------:R-:W-:Y:S01]  /*0120*/  LOP3.LUT R4, R0.reuse, 0x159a55e5, RZ, 0x3c, !PT ;  /* 0x159a55e500047812 */ /* 0x040fe200078e3cff */
[C---:B------:R-:W-:Y:S02]  /*0130*/  VIADD R2, R0.reuse, 0xd9f6dc18 ;  /* 0xd9f6dc1800027836 */ /* 0x040fe40000000000 */
[C---:B------:R-:W-:Y:S02]  /*0140*/  VIADD R3, R0.reuse, 0x75bcd15 ;  /* 0x075bcd1500037836 */ /* 0x040fe40000000000 */
[----:B-1----:R0:W-:Y:S01]  /*0150*/  STG.E.64 desc[UR4][R6.64+0x8], R4 ;  /* 0x0000080406007986 */ /* 0x0021e2000c101b04 */
[----:B------:R-:W-:-:S03]  /*0160*/  VIADD R9, R0, 0x583f19 ;  /* 0x00583f1900097836 */ /* 0x000fc60000000000 */
[----:B------:R0:W-:Y:S04]  /*0170*/  STG.E.64 desc[UR4][R6.64], R2 ;  /* 0x0000000206007986 */ /* 0x0001e8000c101b04 */
[----:B------:R0:W-:Y:S01]  /*0180*/  STG.E.64 desc[UR4][R6.64+0x10], R8 ;  /* 0x0000100806007986 */ /* 0x0001e2000c101b04 */
[----:B------:R-:W-:Y:S05]  /*0190*/  @!P0 BRA `(.L_x_232) ;  /* 0x0000000c00408947 */ /* 0x000fea0003800000 */
[----:B------:R-:W-:Y:S01]  /*01a0*/  SHF.R.S32.HI R0, RZ, 0x1f, R13 ;  /* 0x0000001fff007819 */ /* 0x000fe2000001140d */
[----:B------:R-:W-:-:S07]  /*01b0*/  IMAD.MOV.U32 R12, RZ, RZ, RZ ;  /* 0x000000ffff0c7224 */ /* 0x000fce00078e00ff */
.L_x_238:
[----:B0-----:R-:W-:Y:S01]  /*01c0*/  LOP3.LUT R2, R13, 0x3, RZ, 0xc0, !PT ;  /* 0x000000030d027812 */ /* 0x001fe200078ec0ff */
[----:B------:R-:W-:Y:S03]  /*01d0*/  BSSY.RECONVERGENT B1, `(.L_x_233) ;  /* 0x00000c6000017945 */ /* 0x000fe60003800200 */
[----:B------:R-:W-:-:S04]  /*01e0*/  ISETP.NE.U32.AND P0, PT, R2, RZ, PT ;  /* 0x000000ff0200720c */ /* 0x000fc80003f05070 */
[----:B------:R-:W-:-:S13]  /*01f0*/  ISETP.NE.AND.EX P0, PT, RZ, RZ, PT, P0 ;  /* 0x000000ffff00720c */ /* 0x000fda0003f05300 */
[----:B------:R-:W-:Y:S05]  /*0200*/  @!P0 BRA `(.L_x_234) ;  /* 0x0000000c00088947 */ /* 0x000fea0003800000 */
[----:B------:R-:W0:Y:S01]  /*0210*/  LDC.64 R8, c[0x4][RZ] ;  /* 0x01000000ff087b82 */ /* 0x000e220000000a00 */
[----:B------:R-:W-:Y:S02]  /*0220*/  IMAD.MOV.U32 R14, RZ, RZ, RZ ;  /* 0x000000ffff0e7224 */ /* 0x000fe400078e00ff */
[----:B0-----:R-:W-:-:S07]  /*0230*/  IMAD.WIDE.U32 R8, R12, 0xc80, R8 ;  /* 0x00000c800c087825 */ /* 0x001fce00078e0008 */
.L_x_237:
[----:B0-----:R-:W-:Y:S01]  /*0240*/  IMAD.MOV.U32 R15, RZ, RZ, RZ ;  /* 0x000000ffff0f7224 */ /* 0x001fe200078e00ff */
[----:B------:R-:W-:Y:S01]  /*0250*/  CS2R R2, SRZ ;  /* 0x0000000000027805 */ /* 0x000fe2000001ff00 */
[----:B------:R-:W-:Y:S01]  /*0260*/  IMAD.MOV.U32 R17, RZ, RZ, RZ ;  /* 0x000000ffff117224 */ /* 0x000fe200078e00ff */
[----:B------:R-:W-:-:S07]  /*0270*/  CS2R R4, SRZ ;  /* 0x0000000000047805 */ /* 0x000fce000001ff00 */
.L_x_236:
[----:B------:R-:W-:-:S05]  /*0280*/  IMAD.WIDE.U32 R10, R17, 0x4, R6 ;  /* 0x00000004110a7825 */ /* 0x000fca00078e0006 */
[----:B------:R0:W5:Y:S01]  /*0290*/  LDG.E R16, desc[UR4][R10.64+0x4] ;  /* 0x000004040a107981 */ /* 0x000162000c1e1900 */
[----:B------:R-:W-:-:S07]  /*02a0*/  IMAD.MOV.U32 R19, RZ, RZ, RZ ;  /* 0x000000ffff137224 */ /* 0x000fce00078e00ff */
.L_x_235:
[----:B-----5:R-:W-:Y:S01]  /*02b0*/  SHF.R.U32.HI R24, RZ, R19, R16 ;  /* 0x00000013ff187219 */ /* 0x020fe20000011610 */
[----:B0-----:R-:W-:-:S03]  /*02c0*/  IMAD.SHL.U32 R10, R17, 0x20, RZ ;  /* 0x00000020110a7824 */ /* 0x001fc600078e00ff */
[----:B------:R-:W-:Y:S01]  /*02d0*/  LOP3.LUT R11, R24, 0x1, RZ, 0xc0, !PT ;  /* 0x00000001180b7812 */ /* 0x000fe200078ec0ff */
[----:B------:R-:W-:-:S03]  /*02e0*/  IMAD.IADD R10, R10, 0x1, R19 ;  /* 0x000000010a0a7824 */ /* 0x000fc600078e0213 */
[----:B------:R-:W-:Y:S01]  /*02f0*/  ISETP.NE.U32.AND P0, PT, R11, 0x1, PT ;  /* 0x000000010b00780c */ /* 0x000fe20003f05070 */
[----:B------:R-:W-:-:S03]  /*0300*/  IMAD R11, R10, 0x5, RZ ;  /* 0x000000050a0b7824 */ /* 0x000fc600078e02ff */
[----:B------:R-:W-:Y:S01]  /*0310*/  R2P PR, R24, 0x7e ;  /* 0x0000007e18007804 */ /* 0x000fe20000000000 */
[----:B------:R-:W-:-:S08]  /*0320*/  IMAD.WIDE.U32 R10, R11, 0x4, R8 ;  /* 0x000000040b0a7825 */ /* 0x000fd000078e0008 */
[----:B------:R-:W2:Y:S04]  /*0330*/  @!P0 LDG.E R18, desc[UR4][R10.64] ;  /* 0x000000040a128981 */ /* 0x000ea8000c1e1900 */
[----:B------:R-:W3:Y:S04]  /*0340*/  @!P0 LDG.E R20, desc[UR4][R10.64+0x10] ;  /* 0x000010040a148981 */ /* 0x000ee8000c1e1900 */
[----:B------:R-:W4:Y:S04]  /*0350*/  @P1 LDG.E R22, desc[UR4][R10.64+0x14] ;  /* 0x000014040a161981 */ /* 0x000f28000c1e1900 */
[----:B------:R-:W4:Y:S04]  /*0360*/  @P2 LDG.E R26, desc[UR4][R10.64+0x28] ;  /* 0x000028040a1a2981 */ /* 0x000f28000c1e1900 */
[----:B------:R-:W4:Y:S04]  /*0370*/  @!P0 LDG.E R21, desc[UR4][R10.64+0x4] ;  /* 0x000004040a158981 */ /* 0x000f28000c1e1900 */
[----:B------:R-:W4:Y:S04]  /*0380*/  @!P0 LDG.E R23, desc[UR4][R10.64+0xc] ;  /* 0x00000c040a178981 */ /* 0x000f28000c1e1900 */
[----:B------:R-:W4:Y:S04]  /*0390*/  @P1 LDG.E R25, desc[UR4][R10.64+0x18] ;  /* 0x000018040a191981 */ /* 0x000f28000c1e1900 */
[----:B------:R-:W4:Y:S04]  /*03a0*/  @P3 LDG.E R28, desc[UR4][R10.64+0x3c] ;  /* 0x00003c040a1c3981 */ /* 0x000f28000c1e1900 */
[----:B------:R-:W4:Y:S01]  /*03b0*/  @P6 LDG.E R27, desc[UR4][R10.64+0x7c] ;  /* 0x00007c040a1b6981 */ /* 0x000f22000c1e1900 */
[----:B--2---:R-:W-:-:S03]  /*03c0*/  @!P0 LOP3.LUT R15, R15, R18, RZ, 0x3c, !PT ;  /* 0x000000120f0f8212 */ /* 0x004fc600078e3cff */
[----:B------:R-:W2:Y:S01]  /*03d0*/  @!P0 LDG.E R18, desc[UR4][R10.64+0x8] ;  /* 0x000008040a128981 */ /* 0x000ea2000c1e1900 */
[----:B---3--:R-:W-:-:S03]  /*03e0*/  @!P0 LOP3.LUT R3, R3, R20, RZ, 0x3c, !PT ;  /* 0x0000001403038212 */ /* 0x008fc600078e3cff */
[----:B------:R-:W3:Y:S01]  /*03f0*/  @P1 LDG.E R20, desc[UR4][R10.64+0x24] ;  /* 0x000024040a141981 */ /* 0x000ee2000c1e1900 */
[----:B----4-:R-:W-:-:S03]  /*0400*/  @P1 LOP3.LUT R15, R15, R22, RZ, 0x3c, !PT ;  /* 0x000000160f0f1212 */ /* 0x010fc600078e3cff */
[----:B------:R-:W4:Y:S01]  /*0410*/  @P2 LDG.E R22, desc[UR4][R10.64+0x38] ;  /* 0x000038040a162981 */ /* 0x000f22000c1e1900 */
[----:B------:R-:W-:-:S03]  /*0420*/  @P2 LOP3.LUT R15, R15, R26, RZ, 0x3c, !PT ;  /* 0x0000001a0f0f2212 */ /* 0x000fc600078e3cff */
[----:B------:R-:W4:Y:S01]  /*0430*/  @P4 LDG.E R26, desc[UR4][R10.64+0x50] ;  /* 0x000050040a1a4981 */ /* 0x000f22000c1e1900 */
[----:B------:R-:W-:-:S03]  /*0440*/  @!P0 LOP3.LUT R4, R4, R21, RZ, 0x3c, !PT ;  /* 0x0000001504048212 */ /* 0x000fc600078e3cff */
[----:B------:R-:W4:Y:S01]  /*0450*/  @P1 LDG.E R21, desc[UR4][R10.64+0x20] ;  /* 0x000020040a151981 */ /* 0x000f22000c1e1900 */
[----:B------:R-:W-:-:S03]  /*0460*/  @!P0 LOP3.LUT R2, R2, R23, RZ, 0x3c, !PT ;  /* 0x0000001702028212 */ /* 0x000fc600078e3cff */
[----:B------:R-:W4:Y:S01]  /*0470*/  @P2 LDG.E R23, desc[UR4][R10.64+0x2c] ;  /* 0x00002c040a172981 */ /* 0x000f22000c1e1900 */
[----:B------:R-:W-:-:S03]  /*0480*/  @P1 LOP3.LUT R4, R4, R25, RZ, 0x3c, !PT ;  /* 0x0000001904041212 */ /* 0x000fc600078e3cff */
[----:B------:R-:W4:Y:S01]  /*0490*/  @P2 LDG.E R25, desc[UR4][R10.64+0x34] ;  /* 0x000034040a192981 */ /* 0x000f22000c1e1900 */
[----:B--2---:R-:W-:-:S03]  /*04a0*/  @!P0 LOP3.LUT R5, R5, R18, RZ, 0x3c, !PT ;  /* 0x0000001205058212 */ /* 0x004fc600078e3cff */
[----:B------:R-:W2:Y:S01]  /*04b0*/  @P1 LDG.E R18, desc[UR4][R10.64+0x1c] ;  /* 0x00001c040a121981 */ /* 0x000ea2000c1e1900 */
[----:B---3--:R-:W-:-:S03]  /*04c0*/  @P1 LOP3.LUT R3, R3, R20, RZ, 0x3c, !PT ;  /* 0x0000001403031212 */ /* 0x008fc600078e3cff */
[----:B------:R-:W3:Y:S01]  /*04d0*/  @P2 LDG.E R20, desc[UR4][R10.64+0x30] ;  /* 0x000030040a142981 */ /* 0x000ee2000c1e1900 */
[----:B----4-:R-:W-:-:S03]  /*04e0*/  @P2 LOP3.LUT R3, R3, R22, RZ, 0x3c, !PT ;  /* 0x0000001603032212 */ /* 0x010fc600078e3cff */
[----:B------:R-:W4:Y:S01]  /*04f0*/  @P3 LDG.E R22, desc[UR4][R10.64+0x4c] ;  /* 0x00004c040a163981 */ /* 0x000f22000c1e1900 */
[----:B------:R-:W-:-:S04]  /*0500*/  @P3 LOP3.LUT R15, R15, R28, RZ, 0x3c, !PT ;  /* 0x0000001c0f0f3212 */ /* 0x000fc800078e3cff */
[----:B------:R-:W-:Y:S02]  /*0510*/  @P4 LOP3.LUT R15, R15, R26, RZ, 0x3c, !PT ;  /* 0x0000001a0f0f4212 */ /* 0x000fe400078e3cff */
[----:B------:R-:W-:Y:S01]  /*0520*/  @P1 LOP3.LUT R2, R2, R21, RZ, 0x3c, !PT ;  /* 0x0000001502021212 */ /* 0x000fe200078e3cff */
[----:B------:R-:W4:Y:S04]  /*0530*/  @P5 LDG.E R26, desc[UR4][R10.64+0x64] ;  /* 0x000064040a1a5981 */ /* 0x000f28000c1e1900 */
[----:B------:R-:W4:Y:S01]  /*0540*/  @P3 LDG.E R21, desc[UR4][R10.64+0x40] ;  /* 0x000040040a153981 */ /* 0x000f22000c1e1900 */
[----:B------:R-:W-:Y:S02]  /*0550*/  @P2 LOP3.LUT R4, R4, R23, RZ, 0x3c, !PT ;  /* 0x0000001704042212 */ /* 0x000fe400078e3cff */
[----:B------:R-:W-:Y:S01]  /*0560*/  @P2 LOP3.LUT R2, R2, R25, RZ, 0x3c, !PT ;  /* 0x0000001902022212 */ /* 0x000fe200078e3cff */
[----:B------:R-:W4:Y:S04]  /*0570*/  @P3 LDG.E R23, desc[UR4][R10.64+0x48] ;  /* 0x000048040a173981 */ /* 0x000f28000c1e1900 */
[----:B------:R-:W4:Y:S01]  /*0580*/  @P4 LDG.E R25, desc[UR4][R10.64+0x54] ;  /* 0x000054040a194981 */ /* 0x000f22000c1e1900 */
[----:B--2---:R-:W-:-:S03]  /*0590*/  @P1 LOP3.LUT R5, R5, R18, RZ, 0x3c, !PT ;  /* 0x0000001205051212 */ /* 0x004fc600078e3cff */
[----:B------:R-:W2:Y:S01]  /*05a0*/  @P3 LDG.E R18, desc[UR4][R10.64+0x44] ;  /* 0x000044040a123981 */ /* 0x000ea2000c1e1900 */
[----:B---3--:R-:W-:-:S03]  /*05b0*/  @P2 LOP3.LUT R5, R5, R20, RZ, 0x3c, !PT ;  /* 0x0000001405052212 */ /* 0x008fc600078e3cff */
[----:B------:R-:W3:Y:S01]  /*05c0*/  @P4 LDG.E R20, desc[UR4][R10.64+0x58] ;  /* 0x000058040a144981 */ /* 0x000ee2000c1e1900 */
[----:B----4-:R-:W-:-:S03]  /*05d0*/  @P3 LOP3.LUT R3, R3, R22, RZ, 0x3c, !PT ;  /* 0x0000001603033212 */ /* 0x010fc600078e3cff */
[----:B------:R-:W4:Y:S01]  /*05e0*/  @P4 LDG.E R22, desc[UR4][R10.64+0x60] ;  /* 0x000060040a164981 */ /* 0x000f22000c1e1900 */
[----:B------:R-:W-:Y:S02]  /*05f0*/  LOP3.LUT P0, RZ, R24, 0x80, RZ, 0xc0, !PT ;  /* 0x0000008018ff7812 */ /* 0x000fe4000780c0ff */
[----:B------:R-:W-:Y:S02]  /*0600*/  @P5 LOP3.LUT R15, R15, R26, RZ, 0x3c, !PT ;  /* 0x0000001a0f0f5212 */ /* 0x000fe400078e3cff */
[----:B------:R-:W4:Y:S01]  /*0610*/  @P6 LDG.E R26, desc[UR4][R10.64+0x78] ;  /* 0x000078040a1a6981 */ /* 0x000f22000c1e1900 */
[----:B------:R-:W-:-:S03]  /*0620*/  @P3 LOP3.LUT R4, R4, R21, RZ, 0x3c, !PT ;  /* 0x0000001504043212 */ /* 0x000fc600078e3cff */
[----:B------:R-:W4:Y:S01]  /*0630*/  @P4 LDG.E R21, desc[UR4][R10.64+0x5c] ;  /* 0x00005c040a154981 */ /* 0x000f22000c1e1900 */
[----:B------:R-:W-:-:S03]  /*0640*/  @P3 LOP3.LUT R2, R2, R23, RZ, 0x3c, !PT ;  /* 0x0000001702023212 */ /* 0x000fc600078e3cff */
[----:B------:R-:W4:Y:S01]  /*0650*/  @P5 LDG.E R23, desc[UR4][R10.64+0x68] ;  /* 0x000068040a175981 */ /* 0x000f22000c1e1900 */
[----:B------:R-:W-:-:S03]  /*0660*/  @P4 LOP3.LUT R4, R4, R25, RZ, 0x3c, !PT ;  /* 0x0000001904044212 */ /* 0x000fc600078e3cff */
[----:B------:R-:W4:Y:S01]  /*0670*/  @P5 LDG.E R25, desc[UR4][R10.64+0x70] ;  /* 0x000070040a195981 */ /* 0x000f22000c1e1900 */
[----:B--2---:R-:W-:-:S03]  /*0680*/  @P3 LOP3.LUT R5, R5, R18, RZ, 0x3c, !PT ;  /* 0x0000001205053212 */ /* 0x004fc600078e3cff */
[----:B------:R-:W2:Y:S01]  /*0690*/  @P5 LDG.E R18, desc[UR4][R10.64+0x6c] ;  /* 0x00006c040a125981 */ /* 0x000ea2000c1e1900 */
[----:B---3--:R-:W-:-:S03]  /*06a0*/  @P4 LOP3.LUT R5, R5, R20, RZ, 0x3c, !PT ;  /* 0x0000001405054212 */ /* 0x008fc600078e3cff */
[----:B------:R-:W3:Y:S01]  /*06b0*/  @P5 LDG.E R20, desc[UR4][R10.64+0x74] ;  /* 0x000074040a145981 */ /* 0x000ee2000c1e1900 */
[----:B----4-:R-:W-:-:S03]  /*06c0*/  @P4 LOP3.LUT R3, R3, R22, RZ, 0x3c, !PT ;  /* 0x0000001603034212 */ /* 0x010fc600078e3cff */
[----:B------:R-:W4:Y:S01]  /*06d0*/  @P0 LDG.E R22, desc[UR4][R10.64+0x8c] ;  /* 0x00008c040a160981 */ /* 0x000f22000c1e1900 */
[----:B------:R-:W-:-:S03]  /*06e0*/  @P6 LOP3.LUT R15, R15, R26, RZ, 0x3c, !PT ;  /* 0x0000001a0f0f6212 */ /* 0x000fc600078e3cff */
        /* <DEDUP_REMOVED lines=13> */
[----:B------:R-:W-:Y:S02]  /*07c0*/  @P6 LOP3.LUT R4, R4, R27, RZ, 0x3c, !PT ;  /* 0x0000001b04046212 */ /* 0x000fe400078e3cff */
[----:B------:R-:W-:Y:S02]  /*07d0*/  @P6 LOP3.LUT R2, R2, R21, RZ, 0x3c, !PT ;  /* 0x0000001502026212 */ /* 0x000fe400078e3cff */
[----:B------:R-:W-:Y:S02]  /*07e0*/  @P0 LOP3.LUT R4, R4, R23, RZ, 0x3c, !PT ;  /* 0x0000001704040212 */ /* 0x000fe400078e3cff */
[----:B------:R-:W-:Y:S02]  /*07f0*/  @P0 LOP3.LUT R2, R2, R25, RZ, 0x3c, !PT ;  /* 0x0000001902020212 */ /* 0x000fe400078e3cff */
[----:B--2---:R-:W-:Y:S02]  /*0800*/  @P6 LOP3.LUT R5, R5, R18, RZ, 0x3c, !PT ;  /* 0x0000001205056212 */ /* 0x004fe400078e3cff */
[----:B---3--:R-:W-:-:S02]  /*0810*/  @P6 LOP3.LUT R3, R3, R20, RZ, 0x3c, !PT ;  /* 0x0000001403036212 */ /* 0x008fc400078e3cff */
[----:B----4-:R-:W-:Y:S02]  /*0820*/  @P0 LOP3.LUT R5, R5, R22, RZ, 0x3c, !PT ;  /* 0x0000001605050212 */ /* 0x010fe400078e3cff */
[----:B------:R-:W-:Y:S02]  /*0830*/  @P0 LOP3.LUT R3, R3, R26, RZ, 0x3c, !PT ;  /* 0x0000001a03030212 */ /* 0x000fe400078e3cff */
[----:B------:R-:W-:-:S13]  /*0840*/  R2P PR, R24.B1, 0x7f ;  /* 0x0000007f18007804 */ /* 0x000fda0000001000 */
[----:B------:R-:W2:Y:S04]  /*0850*/  @P0 LDG.E R18, desc[UR4][R10.64+0xa0] ;  /* 0x0000a0040a120981 */ /* 0x000ea8000c1e1900 */
[----:B------:R-:W3:Y:S04]  /*0860*/  @P1 LDG.E R22, desc[UR4][R10.64+0xb4] ;  /* 0x0000b4040a161981 */ /* 0x000ee8000c1e1900 */
[----:B------:R-:W4:Y:S04]  /*0870*/  @P2 LDG.E R26, desc[UR4][R10.64+0xc8] ;  /* 0x0000c8040a1a2981 */ /* 0x000f28000c1e1900 */
[----:B------:R-:W4:Y:S04]  /*0880*/  @P3 LDG.E R28, desc[UR4][R10.64+0xdc] ;  /* 0x0000dc040a1c3981 */ /* 0x000f28000c1e1900 */
[----:B------:R-:W4:Y:S04]  /*0890*/  @P0 LDG.E R23, desc[UR4][R10.64+0xa4] ;  /* 0x0000a4040a170981 */ /* 0x000f28000c1e1900 */
[----:B------:R-:W4:Y:S04]  /*08a0*/  @P0 LDG.E R20, desc[UR4][R10.64+0xa8] ;  /* 0x0000a8040a140981 */ /* 0x000f28000c1e1900 */
[----:B------:R-:W4:Y:S04]  /*08b0*/  @P4 LDG.E R25, desc[UR4][R10.64+0xf0] ;  /* 0x0000f0040a194981 */ /* 0x000f28000c1e1900 */
        /* <DEDUP_REMOVED lines=21> */
[----:B------:R-:W-:Y:S02]  /*0a10*/  LOP3.LUT P0, RZ, R24, 0x8000, RZ, 0xc0, !PT ;  /* 0x0000800018ff7812 */ /* 0x000fe4000780c0ff */
[----:B----4-:R-:W-:Y:S01]  /*0a20*/  @P5 LOP3.LUT R15, R15, R26, RZ, 0x3c, !PT ;  /* 0x0000001a0f0f5212 */ /* 0x010fe200078e3cff */
[----:B------:R-:W4:Y:S04]  /*0a30*/  @P3 LDG.E R24, desc[UR4][R10.64+0xe4] ;  /* 0x0000e4040a183981 */ /* 0x000f28000c1e1900 */
[----:B------:R-:W2:Y:S01]  /*0a40*/  @P6 LDG.E R26, desc[UR4][R10.64+0x118] ;  /* 0x000118040a1a6981 */ /* 0x000ea2000c1e1900 */
        /* <DEDUP_REMOVED lines=8> */
[----:B---3--:R-:W-:-:S03]  /*0ad0*/  @P2 LOP3.LUT R3, R3, R22, RZ, 0x3c, !PT ;  /* 0x0000001603032212 */ /* 0x008fc600078e3cff */
[----:B------:R-:W3:Y:S01]  /*0ae0*/  @P4 LDG.E R22, desc[UR4][R10.64+0x100] ;  /* 0x000100040a164981 */ /* 0x000ee2000c1e1900 */
[----:B--2---:R-:W-:-:S03]  /*0af0*/  @P6 LOP3.LUT R15, R15, R26, RZ, 0x3c, !PT ;  /* 0x0000001a0f0f6212 */ /* 0x004fc600078e3cff */
[----:B------:R-:W2:Y:S01]  /*0b00*/  @P0 LDG.E R26, desc[UR4][R10.64+0x12c] ;  /* 0x00012c040a1a0981 */ /* 0x000ea2000c1e1900 */
[----:B----4-:R-:W-:-:S03]  /*0b10*/  @P2 LOP3.LUT R2, R2, R23, RZ, 0x3c, !PT ;  /* 0x0000001702022212 */ /* 0x010fc600078e3cff */
[----:B------:R-:W4:Y:S01]  /*0b20*/  @P4 LDG.E R23, desc[UR4][R10.64+0xfc] ;  /* 0x0000fc040a174981 */ /* 0x000f22000c1e1900 */
[----:B------:R-:W-:-:S03]  /*0b30*/  @P2 LOP3.LUT R5, R5, R20, RZ, 0x3c, !PT ;  /* 0x0000001405052212 */ /* 0x000fc600078e3cff */
[----:B------:R-:W4:Y:S01]  /*0b40*/  @P4 LDG.E R20, desc[UR4][R10.64+0xf8] ;  /* 0x0000f8040a144981 */ /* 0x000f22000c1e1900 */
[----:B------:R-:W-:Y:S02]  /*0b50*/  @P3 LOP3.LUT R2, R2, R27, RZ, 0x3c, !PT ;  /* 0x0000001b02023212 */ /* 0x000fe400078e3cff */
[----:B------:R-:W-:Y:S01]  /*0b60*/  @P3 LOP3.LUT R4, R4, R25, RZ, 0x3c, !PT ;  /* 0x0000001904043212 */ /* 0x000fe200078e3cff */
[----:B------:R-:W4:Y:S01]  /*0b70*/  @P5 LDG.E R27, desc[UR4][R10.64+0x110] ;  /* 0x000110040a1b5981 */ /* 0x000f22000c1e1900 */
[----:B------:R-:W-:-:S03]  /*0b80*/  @P3 LOP3.LUT R5, R5, R24, RZ, 0x3c, !PT ;  /* 0x0000001805053212 */ /* 0x000fc600078e3cff */
[----:B------:R-:W4:Y:S04]  /*0b90*/  @P5 LDG.E R25, desc[UR4][R10.64+0x108] ;  /* 0x000108040a195981 */ /* 0x000f28000c1e1900 */
        /* <DEDUP_REMOVED lines=19> */
[----:B------:R-:W-:-:S05]  /*0cd0*/  VIADD R19, R19, 0x10 ;  /* 0x0000001013137836 */ /* 0x000fca0000000000 */
[----:B------:R-:W-:Y:S02]  /*0ce0*/  ISETP.NE.AND P1, PT, R19, 0x20, PT ;  /* 0x000000201300780c */ /* 0x000fe40003f25270 */
[----:B------:R-:W-:Y:S02]  /*0cf0*/  @P5 LOP3.LUT R3, R3, R18, RZ, 0x3c, !PT ;  /* 0x0000001203035212 */ /* 0x000fe400078e3cff */
[----:B------:R-:W-:Y:S02]  /*0d00*/  @P6 LOP3.LUT R4, R4, R21, RZ, 0x3c, !PT ;  /* 0x0000001504046212 */ /* 0x000fe400078e3cff */
[----:B---3--:R-:W-:-:S04]  /*0d10*/  @P6 LOP3.LUT R3, R3, R22, RZ, 0x3c, !PT ;  /* 0x0000001603036212 */ /* 0x008fc800078e3cff */
[----:B--2---:R-:W-:Y:S02]  /*0d20*/  @P0 LOP3.LUT R3, R3, R26, RZ, 0x3c, !PT ;  /* 0x0000001a03030212 */ /* 0x004fe400078e3cff */
[----:B----4-:R-:W-:Y:S02]  /*0d30*/  @P6 LOP3.LUT R2, R2, R23, RZ, 0x3c, !PT ;  /* 0x0000001702026212 */ /* 0x010fe400078e3cff */
[----:B------:R-:W-:Y:S02]  /*0d40*/  @P6 LOP3.LUT R5, R5, R20, RZ, 0x3c, !PT ;  /* 0x0000001405056212 */ /* 0x000fe400078e3cff */
[----:B------:R-:W-:Y:S02]  /*0d50*/  @P0 LOP3.LUT R2, R2, R27, RZ, 0x3c, !PT ;  /* 0x0000001b02020212 */ /* 0x000fe400078e3cff */
[----:B------:R-:W-:Y:S02]  /*0d60*/  @P0 LOP3.LUT R4, R4, R25, RZ, 0x3c, !PT ;  /* 0x0000001904040212 */ /* 0x000fe400078e3cff */
[----:B------:R-:W-:Y:S01]  /*0d70*/  @P0 LOP3.LUT R5, R5, R24, RZ, 0x3c, !PT ;  /* 0x0000001805050212 */ /* 0x000fe200078e3cff */
[----:B------:R-:W-:Y:S06]  /*0d80*/  @P1 BRA `(.L_x_235) ;  /* 0xfffffff400481947 */ /* 0x000fec000383ffff */
[----:B------:R-:W-:-:S05]  /*0d90*/  VIADD R17, R17, 0x1 ;  /* 0x0000000111117836 */ /* 0x000fca0000000000 */
[----:B------:R-:W-:-:S13]  /*0da0*/  ISETP.NE.AND P0, PT, R17, 0x5, PT ;  /* 0x000000051100780c */ /* 0x000fda0003f05270 */
[----:B------:R-:W-:Y:S05]  /*0db0*/  @P0 BRA `(.L_x_236) ;  /* 0xfffffff400300947 */ /* 0x000fea000383ffff */
[----:B------:R0:W-:Y:S01]  /*0dc0*/  STG.E.64 desc[UR4][R6.64+0x8], R4 ;  /* 0x0000080406007986 */ /* 0x0001e2000c101b04 */
[----:B------:R-:W-:Y:S01]  /*0dd0*/  VIADD R14, R14, 0x1 ;  /* 0x000000010e0e7836 */ /* 0x000fe20000000000 */
[----:B------:R-:W-:Y:S02]  /*0de0*/  LOP3.LUT R11, R13, 0x3, RZ, 0xc0, !PT ;  /* 0x000000030d0b7812 */ /* 0x000fe400078ec0ff */
[----:B------:R0:W-:Y:S02]  /*0df0*/  STG.E.64 desc[UR4][R6.64+0x10], R2 ;  /* 0x0000100206007986 */ /* 0x0001e4000c101b04 */
[----:B------:R-:W-:Y:S02]  /*0e00*/  ISETP.GE.U32.AND P0, PT, R14, R11, PT ;  /* 0x0000000b0e00720c */ /* 0x000fe40003f06070 */
[----:B------:R0:W-:Y:S11]  /*0e10*/  STG.E desc[UR4][R6.64+0x4], R15 ;  /* 0x0000040f06007986 */ /* 0x0001f6000c101904 */
[----:B------:R-:W-:Y:S05]  /*0e20*/  @!P0 BRA `(.L_x_237) ;  /* 0xfffffff400048947 */ /* 0x000fea000383ffff */
.L_x_234:
[----:B------:R-:W-:Y:S05]  /*0e30*/  BSYNC.RECONVERGENT B1 ;  /* 0x0000000000017941 */ /* 0x000fea0003800200 */
.L_x_233:
[C---:B------:R-:W-:Y:S01]  /*0e40*/  ISETP.GT.U32.AND P0, PT, R13.reuse, 0x3, PT ;  /* 0x000000030d00780c */ /* 0x040fe20003f04070 */
[----:B------:R-:W-:Y:S01]  /*0e50*/  VIADD R12, R12, 0x1 ;  /* 0x000000010c0c7836 */ /* 0x000fe20000000000 */
[--C-:B------:R-:W-:Y:S02]  /*0e60*/  SHF.R.U64 R13, R13, 0x2, R0.reuse ;  /* 0x000000020d0d7819 */ /* 0x100fe40000001200 */
[----:B------:R-:W-:Y:S02]  /*0e70*/  ISETP.GT.U32.AND.EX P0, PT, R0, RZ, PT, P0 ;  /* 0x000000ff0000720c */ /* 0x000fe40003f04100 */
[----:B------:R-:W-:-:S11]  /*0e80*/  SHF.R.U32.HI R0, RZ, 0x2, R0 ;  /* 0x00000002ff007819 */ /* 0x000fd60000011600 */
[----:B------:R-:W-:Y:S05]  /*0e90*/  @P0 BRA `(.L_x_238) ;  /* 0xfffffff000c80947 */ /* 0x000fea000383ffff */
.L_x_232:
[----:B------:R-:W-:Y:S05]  /*0ea0*/  BSYNC.RECONVERGENT B0 ;  /* 0x0000000000007941 */ /* 0x000fea0003800200 */
.L_x_231:
[----:B------:R-:W-:Y:S04]  /*0eb0*/  STG.E.64 desc[UR4][R6.64+0x18], RZ ;  /* 0x000018ff06007986 */ /* 0x000fe8000c101b04 */
[----:B------:R-:W-:Y:S04]  /*0ec0*/  STG.E desc[UR4][R6.64+0x20], RZ ;  /* 0x000020ff06007986 */ /* 0x000fe8000c101904 */
[----:B------:R-:W-:Y:S01]  /*0ed0*/  STG.E.64 desc[UR4][R6.64+0x28], RZ ;  /* 0x000028ff06007986 */ /* 0x000fe2000c101b04 */
[----:B------:R-:W-:Y:S05]  /*0ee0*/  EXIT ;  /* 0x000000000000794d */ /* 0x000fea0003800000 */
.L_x_239:
        /* <DEDUP_REMOVED lines=9> */
.L_x_251:


//--------------------- .nv.global.init           --------------------------
	.section	.nv.global.init,"aw",@progbits
	.align	4
.nv.global.init:
	.type		mrg32k3aM1SubSeq,@object
	.size		mrg32k3aM1SubSeq,(mrg32k3aM2SubSeq - mrg32k3aM1SubSeq)
mrg32k3aM1SubSeq:
        /*0000*/ 	.byte	0x0b, 0xcc, 0xee, 0x04, 0x73, 0x29, 0x8b, 0x6f, 0xf6, 0x53, 0x03, 0xf6, 0x23, 0xf6, 0xea, 0xda
        /* <DEDUP_REMOVED lines=125> */
	.type		mrg32k3aM2SubSeq,@object
	.size		mrg32k3aM2SubSeq,(mrg32k3aM1 - mrg32k3aM2SubSeq)
mrg32k3aM2SubSeq:
        /* <DEDUP_REMOVED lines=126> */
	.type		mrg32k3aM1,@object
	.size		mrg32k3aM1,(mrg32k3aM1Seq - mrg32k3aM1)
mrg32k3aM1:
        /* <DEDUP_REMOVED lines=144> */
	.type		mrg32k3aM1Seq,@object
	.size		mrg32k3aM1Seq,(mrg32k3aM2 - mrg32k3aM1Seq)
mrg32k3aM1Seq:
        /* <DEDUP_REMOVED lines=144> */
	.type		mrg32k3aM2,@object
	.size		mrg32k3aM2,(mrg32k3aM2Seq - mrg32k3aM2)
mrg32k3aM2:
        /* <DEDUP_REMOVED lines=144> */
	.type		mrg32k3aM2Seq,@object
	.size		mrg32k3aM2Seq,(precalc_xorwow_matrix - mrg32k3aM2Seq)
mrg32k3aM2Seq:
        /* <DEDUP_REMOVED lines=144> */
	.type		precalc_xorwow_matrix,@object
	.size		precalc_xorwow_matrix,(precalc_xorwow_offset_matrix - precalc_xorwow_matrix)
precalc_xorwow_matrix:
        /* <DEDUP_REMOVED lines=6400> */
	.type		precalc_xorwow_offset_matrix,@object
	.size		precalc_xorwow_offset_matrix,(.L_1 - precalc_xorwow_offset_matrix)
precalc_xorwow_offset_matrix:
        /* <DEDUP_REMOVED lines=6400> */
.L_1:


//--------------------- .nv.shared._ZN3cub18CUB_300001_SM_10006detail10radix_sort29DeviceRadixSortOnesweepKernelINS1_5radix10policy_hubIiNS0_8NullTypeEjE10Policy1000ELNS0_9SortOrderE0EiS6_jiiNS1_21identity_decomposer_tEEEvPT5_SC_PT3_PKSD_PT1_PKSH_PT2_PKSL_T4_iiT6_ --------------------------
	.section	.nv.shared._ZN3cub18CUB_300001_SM_10006detail10radix_sort29DeviceRadixSortOnesweepKernelINS1_5radix10policy_hubIiNS0_8NullTypeEjE10Policy1000ELNS0_9SortOrderE0EiS6_jiiNS1_21identity_decomposer_tEEEvPT5_SC_PT3_PKSD_PT1_PKSH_PT2_PKSL_T4_iiT6_,"aw",@nobits
	.sectionflags	@""
	.align	16
.nv.shared._ZN3cub18CUB_300001_SM_10006detail10radix_sort29DeviceRadixSortOnesweepKernelINS1_5radix10policy_hubIiNS0_8NullTypeEjE10Policy1000ELNS0_9SortOrderE0EiS6_jiiNS1_21identity_decomposer_tEEEvPT5_SC_PT3_PKSD_PT1_PKSH_PT2_PKSL_T4_iiT6_:
	.zero		32768


//--------------------- .nv.shared.reserved.0     --------------------------
	.section	.nv.shared.reserved.0,"aw",@nobits
	.weak		__nv_reservedSMEM_offset_0_alias
	.size		__nv_reservedSMEM_offset_0_alias, 0, 64
	.other		__nv_reservedSMEM_offset_0_alias,@"STO_CUDA_RESERVED_SHARED STV_DEFAULT"
__nv_reservedSMEM_offset_0_alias:
	.zero		0
	.zero		64


//--------------------- .nv.global                --------------------------
	.section	.nv.global,"aw",@nobits
.nv.global:
	.type		_ZN34_INTERNAL_347bc013_4_k_cu_407d9b906thrust24THRUST_300001_SM_1000_NS12placeholders2_5E,@object
	.size		_ZN34_INTERNAL_347bc013_4_k_cu_407d9b906thrust24THRUST_300001_SM_1000_NS12placeholders2_5E,(_ZN34_INTERNAL_347bc013_4_k_cu_407d9b904cuda3std3__45__cpo6cbeginE - _ZN34_INTERNAL_347bc013_4_k_cu_407d9b906thrust24THRUST_300001_SM_1000_NS12placeholders2_5E)
_ZN34_INTERNAL_347bc013_4_k_cu_407d9b906thrust24THRUST_300001_SM_1000_NS12placeholders2_5E:
	.zero		1
	.type		_ZN34_INTERNAL_347bc013_4_k_cu_407d9b904cuda3std3__45__cpo6cbeginE,@object
	.size		_ZN34_INTERNAL_347bc013_4_k_cu_407d9b904cuda3std3__45__cpo6cbeginE,(_ZN34_INTERNAL_347bc013_4_k_cu_407d9b904cuda3std6ranges3__45__cpo6cbeginE - _ZN34_INTERNAL_347bc013_4_k_cu_407d9b904cuda3std3__45__cpo6cbeginE)
_ZN34_INTERNAL_347bc013_4_k_cu_407d9b904cuda3std3__45__cpo6cbeginE:
	.zero		1
	.type		_ZN34_INTERNAL_347bc013_4_k_cu_407d9b904cuda3std6ranges3__45__cpo6cbeginE,@object
	.size		_ZN34_INTERNAL_347bc013_4_k_cu_407d9b904cuda3std6ranges3__45__cpo6cbeginE,(_ZN34_INTERNAL_347bc013_4_k_cu_407d9b904cuda3std3__48in_placeE - _ZN34_INTERNAL_347bc013_4_k_cu_407d9b904cuda3std6ranges3__45__cpo6cbeginE)
_ZN34_INTERNAL_347bc013_4_k_cu_407d9b904cuda3std6ranges3__45__cpo6cbeginE:
	.zero		1
	.type		_ZN34_INTERNAL_347bc013_4_k_cu_407d9b904cuda3std3__48in_placeE,@object
	.size		_ZN34_INTERNAL_347bc013_4_k_cu_407d9b904cuda3std3__48in_placeE,(_ZN34_INTERNAL_347bc013_4_k_cu_407d9b904cuda3std6ranges3__45__cpo4sizeE - _ZN34_INTERNAL_347bc013_4_k_cu_407d9b904cuda3std3__48in_placeE)
_ZN34_INTERNAL_347bc013_4_k_cu_407d9b904cuda3std3__48in_placeE:
	.zero		1
	.type		_ZN34_INTERNAL_347bc013_4_k_cu_407d9b904cuda3std6ranges3__45__cpo4sizeE,@object
	.size		_ZN34_INTERNAL_347bc013_4_k_cu_407d9b904cuda3std6ranges3__45__cpo4sizeE,(_ZN34_INTERNAL_347bc013_4_k_cu_407d9b906thrust24THRUST_300001_SM_1000_NS12placeholders2_9E - _ZN34_INTERNAL_347bc013_4_k_cu_407d9b904cuda3std6ranges3__45__cpo4sizeE)
_ZN34_INTERNAL_347bc013_4_k_cu_407d9b904cuda3std6ranges3__45__cpo4sizeE:
	.zero		1
	.type		_ZN34_INTERNAL_347bc013_4_k_cu_407d9b906thrust24THRUST_300001_SM_1000_NS12placeholders2_9E,@object
	.size		_ZN34_INTERNAL_347bc013_4_k_cu_407d9b906thrust24THRUST_300001_SM_1000_NS12placeholders2_9E,(_ZN34_INTERNAL_347bc013_4_k_cu_407d9b904cuda3std3__45__cpo7crbeginE - _ZN34_INTERNAL_347bc013_4_k_cu_407d9b906thrust24THRUST_300001_SM_1000_NS12placeholders2_9E)
_ZN34_INTERNAL_347bc013_4_k_cu_407d9b906thrust24THRUST_300001_SM_1000_NS12placeholders2_9E:
	.zero		1
	.type		_ZN34_INTERNAL_347bc013_4_k_cu_407d9b904cuda3std3__45__cpo7crbeginE,@object
	.size		_ZN34_INTERNAL_347bc013_4_k_cu_407d9b904cuda3std3__45__cpo7crbeginE,(_ZN34_INTERNAL_347bc013_4_k_cu_407d9b904cuda3std6ranges3__45__cpo4nextE - _ZN34_INTERNAL_347bc013_4_k_cu_407d9b904cuda3std3__45__cpo7crbeginE)
_ZN34_INTERNAL_347bc013_4_k_cu_407d9b904cuda3std3__45__cpo7crbeginE:
	.zero		1
	.type		_ZN34_INTERNAL_347bc013_4_k_cu_407d9b904cuda3std6ranges3__45__cpo4nextE,@object
	.size		_ZN34_INTERNAL_347bc013_4_k_cu_407d9b904cuda3std6ranges3__45__cpo4nextE,(_ZN34_INTERNAL_347bc013_4_k_cu_407d9b904cuda3std6ranges3__45__cpo4swapE - _ZN34_INTERNAL_347bc013_4_k_cu_407d9b904cuda3std6ranges3__45__cpo4nextE)
_ZN34_INTERNAL_347bc013_4_k_cu_407d9b904cuda3std6ranges3__45__cpo4nextE:
	.zero		1
	.type		_ZN34_INTERNAL_347bc013_4_k_cu_407d9b904cuda3std6ranges3__45__cpo4swapE,@object
	.size		_ZN34_INTERNAL_347bc013_4_k_cu_407d9b904cuda3std6ranges3__45__cpo4swapE,(_ZN34_INTERNAL_347bc013_4_k_cu_407d9b906thrust24THRUST_300001_SM_1000_NS12placeholders2_1E - _ZN34_INTERNAL_347bc013_4_k_cu_407d9b904cuda3std6ranges3__45__cpo4swapE)
_ZN34_INTERNAL_347bc013_4_k_cu_407d9b904cuda3std6ranges3__45__cpo4swapE:
	.zero		1
	.type		_ZN34_INTERNAL_347bc013_4_k_cu_407d9b906thrust24THRUST_300001_SM_1000_NS12placeholders2_1E,@object
	.size		_ZN34_INTERNAL_347bc013_4_k_cu_407d9b906thrust24THRUST_300001_SM_1000_NS12placeholders2_1E,(_ZN34_INTERNAL_347bc013_4_k_cu_407d9b906thrust24THRUST_300001_SM_1000_NS12placeholders2_3E - _ZN34_INTERNAL_347bc013_4_k_cu_407d9b906thrust24THRUST_300001_SM_1000_NS12placeholders2_1E)
_ZN34_INTERNAL_347bc013_4_k_cu_407d9b906thrust24THRUST_300001_SM_1000_NS12placeholders2_1E:
	.zero		1
	.type		_ZN34_INTERNAL_347bc013_4_k_cu_407d9b906thrust24THRUST_300001_SM_1000_NS12placeholders2_3E,@object
	.size		_ZN34_INTERNAL_347bc013_4_k_cu_407d9b906thrust24THRUST_300001_SM_1000_NS12placeholders2_3E,(_ZN34_INTERNAL_347bc013_4_k_cu_407d9b904cuda3std3__45__cpo5beginE - _ZN34_INTERNAL_347bc013_4_k_cu_407d9b906thrust24THRUST_300001_SM_1000_NS12placeholders2_3E)
_ZN34_INTERNAL_347bc013_4_k_cu_407d9b906thrust24THRUST_300001_SM_1000_NS12placeholders2_3E:
	.zero		1
	.type		_ZN34_INTERNAL_347bc013_4_k_cu_407d9b904cuda3std3__45__cpo5beginE,@object
	.size		_ZN34_INTERNAL_347bc013_4_k_cu_407d9b904cuda3std3__45__cpo5beginE,(_ZN34_INTERNAL_347bc013_4_k_cu_407d9b904cuda3std6ranges3__45__cpo5beginE - _ZN34_INTERNAL_347bc013_4_k_cu_407d9b904cuda3std3__45__cpo5beginE)
_ZN34_INTERNAL_347bc013_4_k_cu_407d9b904cuda3std3__45__cpo5beginE:
	.zero		1
	.type		_ZN34_INTERNAL_347bc013_4_k_cu_407d9b904cuda3std6ranges3__45__cpo5beginE,@object
	.size		_ZN34_INTERNAL_347bc013_4_k_cu_407d9b904cuda3std6ranges3__45__cpo5beginE,(_ZN34_INTERNAL_347bc013_4_k_cu_407d9b904cuda3std3__436_GLOBAL__N__347bc013_4_k_cu_407d9b906ignoreE - _ZN34_INTERNAL_347bc013_4_k_cu_407d9b904cuda3std6ranges3__45__cpo5beginE)
_ZN34_INTERNAL_347bc013_4_k_cu_407d9b904cuda3std6ranges3__45__cpo5beginE:
	.zero		1
	.type		_ZN34_INTERNAL_347bc013_4_k_cu_407d9b904cuda3std3__436_GLOBAL__N__347bc013_4_k_cu_407d9b906ignoreE,@object
	.size		_ZN34_INTERNAL_347bc013_4_k_cu_407d9b904cuda3std3__436_GLOBAL__N__347bc013_4_k_cu_407d9b906ignoreE,(_ZN34_INTERNAL_347bc013_4_k_cu_407d9b904cuda3std6ranges3__45__cpo4dataE - _ZN34_INTERNAL_347bc013_4_k_cu_407d9b904cuda3std3__436_GLOBAL__N__347bc013_4_k_cu_407d9b906ignoreE)
_ZN34_INTERNAL_347bc013_4_k_cu_407d9b904cuda3std3__436_GLOBAL__N__347bc013_4_k_cu_407d9b906ignoreE:
	.zero		1
	.type		_ZN34_INTERNAL_347bc013_4_k_cu_407d9b904cuda3std6ranges3__45__cpo4dataE,@object
	.size		_ZN34_INTERNAL_347bc013_4_k_cu_407d9b904cuda3std6ranges3__45__cpo4dataE,(_ZN34_INTERNAL_347bc013_4_k_cu_407d9b906thrust24THRUST_300001_SM_1000_NS12placeholders2_7E - _ZN34_INTERNAL_347bc013_4_k_cu_407d9b904cuda3std6ranges3__45__cpo4dataE)
_ZN34_INTERNAL_347bc013_4_k_cu_407d9b904cuda3std6ranges3__45__cpo4dataE:
	.zero		1
	.type		_ZN34_INTERNAL_347bc013_4_k_cu_407d9b906thrust24THRUST_300001_SM_1000_NS12placeholders2_7E,@object
	.size		_ZN34_INTERNAL_347bc013_4_k_cu_407d9b906thrust24THRUST_300001_SM_1000_NS12placeholders2_7E,(_ZN34_INTERNAL_347bc013_4_k_cu_407d9b904cuda3std3__45__cpo6rbeginE - _ZN34_INTERNAL_347bc013_4_k_cu_407d9b906thrust24THRUST_300001_SM_1000_NS12placeholders2_7E)
_ZN34_INTERNAL_347bc013_4_k_cu_407d9b906thrust24THRUST_300001_SM_1000_NS12placeholders2_7E:
	.zero		1
	.type		_ZN34_INTERNAL_347bc013_4_k_cu_407d9b904cuda3std3__45__cpo6rbeginE,@object
	.size		_ZN34_INTERNAL_347bc013_4_k_cu_407d9b904cuda3std3__45__cpo6rbeginE,(_ZN34_INTERNAL_347bc013_4_k_cu_407d9b904cuda3std6ranges3__45__cpo7advanceE - _ZN34_INTERNAL_347bc013_4_k_cu_407d9b904cuda3std3__45__cpo6rbeginE)
_ZN34_INTERNAL_347bc013_4_k_cu_407d9b904cuda3std3__45__cpo6rbeginE:
	.zero		1
	.type		_ZN34_INTERNAL_347bc013_4_k_cu_407d9b904cuda3std6ranges3__45__cpo7advanceE,@object
	.size		_ZN34_INTERNAL_347bc013_4_k_cu_407d9b904cuda3std6ranges3__45__cpo7advanceE,(_ZN34_INTERNAL_347bc013_4_k_cu_407d9b904cuda3std3__47nulloptE - _ZN34_INTERNAL_347bc013_4_k_cu_407d9b904cuda3std6ranges3__45__cpo7advanceE)
_ZN34_INTERNAL_347bc013_4_k_cu_407d9b904cuda3std6ranges3__45__cpo7advanceE:
	.zero		1
	.type		_ZN34_INTERNAL_347bc013_4_k_cu_407d9b904cuda3std3__47nulloptE,@object
	.size		_ZN34_INTERNAL_347bc013_4_k_cu_407d9b904cuda3std3__47nulloptE,(_ZN34_INTERNAL_347bc013_4_k_cu_407d9b904cuda3std6ranges3__45__cpo8distanceE - _ZN34_INTERNAL_347bc013_4_k_cu_407d9b904cuda3std3__47nulloptE)
_ZN34_INTERNAL_347bc013_4_k_cu_407d9b904cuda3std3__47nulloptE:
	.zero		1
	.type		_ZN34_INTERNAL_347bc013_4_k_cu_407d9b904cuda3std6ranges3__45__cpo8distanceE,@object
	.size		_ZN34_INTERNAL_347bc013_4_k_cu_407d9b904cuda3std6ranges3__45__cpo8distanceE,(_ZN34_INTERNAL_347bc013_4_k_cu_407d9b906thrust24THRUST_300001_SM_1000_NS12placeholders2_6E - _ZN34_INTERNAL_347bc013_4_k_cu_407d9b904cuda3std6ranges3__45__cpo8distanceE)
_ZN34_INTERNAL_347bc013_4_k_cu_407d9b904cuda3std6ranges3__45__cpo8distanceE:
	.zero		1
	.type		_ZN34_INTERNAL_347bc013_4_k_cu_407d9b906thrust24THRUST_300001_SM_1000_NS12placeholders2_6E,@object
	.size		_ZN34_INTERNAL_347bc013_4_k_cu_407d9b906thrust24THRUST_300001_SM_1000_NS12placeholders2_6E,(_ZN34_INTERNAL_347bc013_4_k_cu_407d9b904cuda3std3__45__cpo4cendE - _ZN34_INTERNAL_347bc013_4_k_cu_407d9b906thrust24THRUST_300001_SM_1000_NS12placeholders2_6E)
_ZN34_INTERNAL_347bc013_4_k_cu_407d9b906thrust24THRUST_300001_SM_1000_NS12placeholders2_6E:
	.zero		1
	.type		_ZN34_INTERNAL_347bc013_4_k_cu_407d9b904cuda3std3__45__cpo4cendE,@object
	.size		_ZN34_INTERNAL_347bc013_4_k_cu_407d9b904cuda3std3__45__cpo4cendE,(_ZN34_INTERNAL_347bc013_4_k_cu_407d9b904cuda3std6ranges3__45__cpo4cendE - _ZN34_INTERNAL_347bc013_4_k_cu_407d9b904cuda3std3__45__cpo4cendE)
_ZN34_INTERNAL_347bc013_4_k_cu_407d9b904cuda3std3__45__cpo4cendE:
	.zero		1
	.type		_ZN34_INTERNAL_347bc013_4_k_cu_407d9b904cuda3std6ranges3__45__cpo4cendE,@object
	.size		_ZN34_INTERNAL_347bc013_4_k_cu_407d9b904cuda3std6ranges3__45__cpo4cendE,(_ZN34_INTERNAL_347bc013_4_k_cu_407d9b904cuda3std3__420unreachable_sentinelE - _ZN34_INTERNAL_347bc013_4_k_cu_407d9b904cuda3std6ranges3__45__cpo4cendE)
_ZN34_INTERNAL_347bc013_4_k_cu_407d9b904cuda3std6ranges3__45__cpo4cendE:
	.zero		1
	.type		_ZN34_INTERNAL_347bc013_4_k_cu_407d9b904cuda3std3__420unreachable_sentinelE,@object
	.size		_ZN34_INTERNAL_347bc013_4_k_cu_407d9b904cuda3std3__420unreachable_sentinelE,(_ZN34_INTERNAL_347bc013_4_k_cu_407d9b904cuda3std6ranges3__45__cpo5ssizeE - _ZN34_INTERNAL_347bc013_4_k_cu_407d9b904cuda3std3__420unreachable_sentinelE)
_ZN34_INTERNAL_347bc013_4_k_cu_407d9b904cuda3std3__420unreachable_sentinelE:
	.zero		1
	.type		_ZN34_INTERNAL_347bc013_4_k_cu_407d9b904cuda3std6ranges3__45__cpo5ssizeE,@object
	.size		_ZN34_INTERNAL_347bc013_4_k_cu_407d9b904cuda3std6ranges3__45__cpo5ssizeE,(_ZN34_INTERNAL_347bc013_4_k_cu_407d9b906thrust24THRUST_300001_SM_1000_NS12placeholders3_10E - _ZN34_INTERNAL_347bc013_4_k_cu_407d9b904cuda3std6ranges3__45__cpo5ssizeE)
_ZN34_INTERNAL_347bc013_4_k_cu_407d9b904cuda3std6ranges3__45__cpo5ssizeE:
	.zero		1
	.type		_ZN34_INTERNAL_347bc013_4_k_cu_407d9b906thrust24THRUST_300001_SM_1000_NS12placeholders3_10E,@object
	.size		_ZN34_INTERNAL_347bc013_4_k_cu_407d9b906thrust24THRUST_300001_SM_1000_NS12placeholders3_10E,(_ZN34_INTERNAL_347bc013_4_k_cu_407d9b904cuda3std3__45__cpo5crendE - _ZN34_INTERNAL_347bc013_4_k_cu_407d9b906thrust24THRUST_300001_SM_1000_NS12placeholders3_10E)
_ZN34_INTERNAL_347bc013_4_k_cu_407d9b906thrust24THRUST_300001_SM_1000_NS12placeholders3_10E:
	.zero		1
	.type		_ZN34_INTERNAL_347bc013_4_k_cu_407d9b904cuda3std3__45__cpo5crendE,@object
	.size		_ZN34_INTERNAL_347bc013_4_k_cu_407d9b904cuda3std3__45__cpo5crendE,(_ZN34_INTERNAL_347bc013_4_k_cu_407d9b904cuda3std6ranges3__45__cpo4prevE - _ZN34_INTERNAL_347bc013_4_k_cu_407d9b904cuda3std3__45__cpo5crendE)
_ZN34_INTERNAL_347bc013_4_k_cu_407d9b904cuda3std3__45__cpo5crendE:
	.zero		1
	.type		_ZN34_INTERNAL_347bc013_4_k_cu_407d9b904cuda3std6ranges3__45__cpo4prevE,@object
	.size		_ZN34_INTERNAL_347bc013_4_k_cu_407d9b904cuda3std6ranges3__45__cpo4prevE,(_ZN34_INTERNAL_347bc013_4_k_cu_407d9b904cuda3std6ranges3__45__cpo9iter_moveE - _ZN34_INTERNAL_347bc013_4_k_cu_407d9b904cuda3std6ranges3__45__cpo4prevE)
_ZN34_INTERNAL_347bc013_4_k_cu_407d9b904cuda3std6ranges3__45__cpo4prevE:
	.zero		1
	.type		_ZN34_INTERNAL_347bc013_4_k_cu_407d9b904cuda3std6ranges3__45__cpo9iter_moveE,@object
	.size		_ZN34_INTERNAL_347bc013_4_k_cu_407d9b904cuda3std6ranges3__45__cpo9iter_moveE,(_ZN34_INTERNAL_347bc013_4_k_cu_407d9b906thrust24THRUST_300001_SM_1000_NS12placeholders2_2E - _ZN34_INTERNAL_347bc013_4_k_cu_407d9b904cuda3std6ranges3__45__cpo9iter_moveE)
_ZN34_INTERNAL_347bc013_4_k_cu_407d9b904cuda3std6ranges3__45__cpo9iter_moveE:
	.zero		1
	.type		_ZN34_INTERNAL_347bc013_4_k_cu_407d9b906thrust24THRUST_300001_SM_1000_NS12placeholders2_2E,@object
	.size		_ZN34_INTERNAL_347bc013_4_k_cu_407d9b906thrust24THRUST_300001_SM_1000_NS12placeholders2_2E,(_ZN34_INTERNAL_347bc013_4_k_cu_407d9b906thrust24THRUST_300001_SM_1000_NS12placeholders2_4E - _ZN34_INTERNAL_347bc013_4_k_cu_407d9b906thrust24THRUST_300001_SM_1000_NS12placeholders2_2E)
_ZN34_INTERNAL_347bc013_4_k_cu_407d9b906thrust24THRUST_300001_SM_1000_NS12placeholders2_2E:
	.zero		1
	.type		_ZN34_INTERNAL_347bc013_4_k_cu_407d9b906thrust24THRUST_300001_SM_1000_NS12placeholders2_4E,@object
	.size		_ZN34_INTERNAL_347bc013_4_k_cu_407d9b906thrust24THRUST_300001_SM_1000_NS12placeholders2_4E,(_ZN34_INTERNAL_347bc013_4_k_cu_407d9b904cuda3std3__45__cpo3endE - _ZN34_INTERNAL_347bc013_4_k_cu_407d9b906thrust24THRUST_300001_SM_1000_NS12placeholders2_4E)
_ZN34_INTERNAL_347bc013_4_k_cu_407d9b906thrust24THRUST_300001_SM_1000_NS12placeholders2_4E:
	.zero		1
	.type		_ZN34_INTERNAL_347bc013_4_k_cu_407d9b904cuda3std3__45__cpo3endE,@object
	.size		_ZN34_INTERNAL_347bc013_4_k_cu_407d9b904cuda3std3__45__cpo3endE,(_ZN34_INTERNAL_347bc013_4_k_cu_407d9b904cuda3std6ranges3__45__cpo3endE - _ZN34_INTERNAL_347bc013_4_k_cu_407d9b904cuda3std3__45__cpo3endE)
_ZN34_INTERNAL_347bc013_4_k_cu_407d9b904cuda3std3__45__cpo3endE:
	.zero		1
	.type		_ZN34_INTERNAL_347bc013_4_k_cu_407d9b904cuda3std6ranges3__45__cpo3endE,@object
	.size		_ZN34_INTERNAL_347bc013_4_k_cu_407d9b904cuda3std6ranges3__45__cpo3endE,(_ZN34_INTERNAL_347bc013_4_k_cu_407d9b904cuda3std3__419piecewise_constructE - _ZN34_INTERNAL_347bc013_4_k_cu_407d9b904cuda3std6ranges3__45__cpo3endE)
_ZN34_INTERNAL_347bc013_4_k_cu_407d9b904cuda3std6ranges3__45__cpo3endE:
	.zero		1
	.type		_ZN34_INTERNAL_347bc013_4_k_cu_407d9b904cuda3std3__419piecewise_constructE,@object
	.size		_ZN34_INTERNAL_347bc013_4_k_cu_407d9b904cuda3std3__419piecewise_constructE,(_ZN34_INTERNAL_347bc013_4_k_cu_407d9b904cuda3std6ranges3__45__cpo5cdataE - _ZN34_INTERNAL_347bc013_4_k_cu_407d9b904cuda3std3__419piecewise_constructE)
_ZN34_INTERNAL_347bc013_4_k_cu_407d9b904cuda3std3__419piecewise_constructE:
	.zero		1
	.type		_ZN34_INTERNAL_347bc013_4_k_cu_407d9b904cuda3std6ranges3__45__cpo5cdataE,@object
	.size		_ZN34_INTERNAL_347bc013_4_k_cu_407d9b904cuda3std6ranges3__45__cpo5cdataE,(_ZN34_INTERNAL_347bc013_4_k_cu_407d9b906thrust24THRUST_300001_SM_1000_NS12placeholders2_8E - _ZN34_INTERNAL_347bc013_4_k_cu_407d9b904cuda3std6ranges3__45__cpo5cdataE)
_ZN34_INTERNAL_347bc013_4_k_cu_407d9b904cuda3std6ranges3__45__cpo5cdataE:
	.zero		1
	.type		_ZN34_INTERNAL_347bc013_4_k_cu_407d9b906thrust24THRUST_300001_SM_1000_NS12placeholders2_8E,@object
	.size		_ZN34_INTERNAL_347bc013_4_k_cu_407d9b906thrust24THRUST_300001_SM_1000_NS12placeholders2_8E,(_ZN34_INTERNAL_347bc013_4_k_cu_407d9b904cuda3std3__45__cpo4rendE - _ZN34_INTERNAL_347bc013_4_k_cu_407d9b906thrust24THRUST_300001_SM_1000_NS12placeholders2_8E)
_ZN34_INTERNAL_347bc013_4_k_cu_407d9b906thrust24THRUST_300001_SM_1000_NS12placeholders2_8E:
	.zero		1
	.type		_ZN34_INTERNAL_347bc013_4_k_cu_407d9b904cuda3std3__45__cpo4rendE,@object
	.size		_ZN34_INTERNAL_347bc013_4_k_cu_407d9b904cuda3std3__45__cpo4rendE,(_ZN34_INTERNAL_347bc013_4_k_cu_407d9b904cuda3std6ranges3__45__cpo9iter_swapE - _ZN34_INTERNAL_347bc013_4_k_cu_407d9b904cuda3std3__45__cpo4rendE)
_ZN34_INTERNAL_347bc013_4_k_cu_407d9b904cuda3std3__45__cpo4rendE:
	.zero		1
	.type		_ZN34_INTERNAL_347bc013_4_k_cu_407d9b904cuda3std6ranges3__45__cpo9iter_swapE,@object
	.size		_ZN34_INTERNAL_347bc013_4_k_cu_407d9b904cuda3std6ranges3__45__cpo9iter_swapE,(_ZN34_INTERNAL_347bc013_4_k_cu_407d9b904cuda3std3__48unexpectE - _ZN34_INTERNAL_347bc013_4_k_cu_407d9b904cuda3std6ranges3__45__cpo9iter_swapE)
_ZN34_INTERNAL_347bc013_4_k_cu_407d9b904cuda3std6ranges3__45__cpo9iter_swapE:
	.zero		1
	.type		_ZN34_INTERNAL_347bc013_4_k_cu_407d9b904cuda3std3__48unexpectE,@object
	.size		_ZN34_INTERNAL_347bc013_4_k_cu_407d9b904cuda3std3__48unexpectE,(_ZN34_INTERNAL_347bc013_4_k_cu_407d9b906thrust24THRUST_300001_SM_1000_NS6system6detail10sequential3seqE - _ZN34_INTERNAL_347bc013_4_k_cu_407d9b904cuda3std3__48unexpectE)
_ZN34_INTERNAL_347bc013_4_k_cu_407d9b904cuda3std3__48unexpectE:
	.zero		1
	.type		_ZN34_INTERNAL_347bc013_4_k_cu_407d9b906thrust24THRUST_300001_SM_1000_NS6system6detail10sequential3seqE,@object
	.size		_ZN34_INTERNAL_347bc013_4_k_cu_407d9b906thrust24THRUST_300001_SM_1000_NS6system6detail10sequential3seqE,(.L_38 - _ZN34_INTERNAL_347bc013_4_k_cu_407d9b906thrust24THRUST_300001_SM_1000_NS6system6detail10sequential3seqE)
_ZN34_INTERNAL_347bc013_4_k_cu_407d9b906thrust24THRUST_300001_SM_1000_NS6system6detail10sequential3seqE:
	.zero		1
.L_38:


//--------------------- .nv.shared._ZN3cub18CUB_300001_SM_10006detail10radix_sort33DeviceRadixSortExclusiveSumKernelINS1_5radix10policy_hubIiNS0_8NullTypeEjE10Policy1000EjEEvPT0_ --------------------------
	.section	.nv.shared._ZN3cub18CUB_300001_SM_10006detail10radix_sort33DeviceRadixSortExclusiveSumKernelINS1_5radix10policy_hubIiNS0_8NullTypeEjE10Policy1000EjEEvPT0_,"aw",@nobits
	.sectionflags	@""
	.align	16
.nv.shared._ZN3cub18CUB_300001_SM_10006detail10radix_sort33DeviceRadixSortExclusiveSumKernelINS1_5radix10policy_hubIiNS0_8NullTypeEjE10Policy1000EjEEvPT0_:
	.zero		2208


//--------------------- .nv.shared._ZN3cub18CUB_300001_SM_10006detail10radix_sort30DeviceRadixSortHistogramKernelINS1_5radix10policy_hubIiNS0_8NullTypeEjE10Policy1000ELNS0_9SortOrderE0EijNS1_21identity_decomposer_tEEEvPT2_PKT1_SB_iiT3_ --------------------------
	.section	.nv.shared._ZN3cub18CUB_300001_SM_10006detail10radix_sort30DeviceRadixSortHistogramKernelINS1_5radix10policy_hubIiNS0_8NullTypeEjE10Policy1000ELNS0_9SortOrderE0EijNS1_21identity_decomposer_tEEEvPT2_PKT1_SB_iiT3_,"aw",@nobits
	.sectionflags	@""
	.align	4
.nv.shared._ZN3cub18CUB_300001_SM_10006detail10radix_sort30DeviceRadixSortHistogramKernelINS1_5radix10policy_hubIiNS0_8NullTypeEjE10Policy1000ELNS0_9SortOrderE0EijNS1_21identity_decomposer_tEEEvPT2_PKT1_SB_iiT3_:
	.zero		5120


//--------------------- .nv.shared._ZN3cub18CUB_300001_SM_10006detail10radix_sort31DeviceRadixSortSingleTileKernelINS1_5radix10policy_hubIiNS0_8NullTypeEjE10Policy1000ELNS0_9SortOrderE0EiS6_jNS1_21identity_decomposer_tEEEvPKT1_PSB_PKT2_PSF_T3_iiT4_ --------------------------
	.section	.nv.shared._ZN3cub18CUB_300001_SM_10006detail10radix_sort31DeviceRadixSortSingleTileKernelINS1_5radix10policy_hubIiNS0_8NullTypeEjE10Policy1000ELNS0_9SortOrderE0EiS6_jNS1_21identity_decomposer_tEEEvPKT1_PSB_PKT2_PSF_T3_iiT4_,"aw",@nobits
	.sectionflags	@""
	.align	16
.nv.shared._ZN3cub18CUB_300001_SM_10006detail10radix_sort31DeviceRadixSortSingleTileKernelINS1_5radix10policy_hubIiNS0_8NullTypeEjE10Policy1000ELNS0_9SortOrderE0EiS6_jNS1_21identity_decomposer_tEEEvPKT1_PSB_PKT2_PSF_T3_iiT4_:
	.zero		34880


//--------------------- .nv.shared._Z9prefixSumPiS_i --------------------------
	.section	.nv.shared._Z9prefixSumPiS_i,"aw",@nobits
	.sectionflags	@""
	.align	4
.nv.shared._Z9prefixSumPiS_i:
	.zero		5120


//--------------------- .nv.constant0._ZN3cub18CUB_300001_SM_10006detail10radix_sort29DeviceRadixSortOnesweepKernelINS1_5radix10policy_hubIiNS0_8NullTypeEjE10Policy1000ELNS0_9SortOrderE0EiS6_jiiNS1_21identity_decomposer_tEEEvPT5_SC_PT3_PKSD_PT1_PKSH_PT2_PKSL_T4_iiT6_ --------------------------
	.section	.nv.constant0._ZN3cub18CUB_300001_SM_10006detail10radix_sort29DeviceRadixSortOnesweepKernelINS1_5radix10policy_hubIiNS0_8NullTypeEjE10Policy1000ELNS0_9SortOrderE0EiS6_jiiNS1_21identity_decomposer_tEEEvPT5_SC_PT3_PKSD_PT1_PKSH_PT2_PKSL_T4_iiT6_,"a",@progbits
	.sectionflags	@""
	.align	4
.nv.constant0._ZN3cub18CUB_300001_SM_10006detail10radix_sort29DeviceRadixSortOnesweepKernelINS1_5radix10policy_hubIiNS0_8NullTypeEjE10Policy1000ELNS0_9SortOrderE0EiS6_jiiNS1_21identity_decomposer_tEEEvPT5_SC_PT3_PKSD_PT1_PKSH_PT2_PKSL_T4_iiT6_:
	.zero		973


//--------------------- .nv.constant0._ZN3cub18CUB_300001_SM_10006detail10radix_sort33DeviceRadixSortExclusiveSumKernelINS1_5radix10policy_hubIiNS0_8NullTypeEjE10Policy1000EjEEvPT0_ --------------------------
	.section	.nv.constant0._ZN3cub18CUB_300001_SM_10006detail10radix_sort33DeviceRadixSortExclusiveSumKernelINS1_5radix10policy_hubIiNS0_8NullTypeEjE10Policy1000EjEEvPT0_,"a",@progbits
	.sectionflags	@""
	.align	4
.nv.constant0._ZN3cub18CUB_300001_SM_10006detail10radix_sort33DeviceRadixSortExclusiveSumKernelINS1_5radix10policy_hubIiNS0_8NullTypeEjE10Policy1000EjEEvPT0_:
	.zero		904


//--------------------- .nv.constant0._ZN3cub18CUB_300001_SM_10006detail10radix_sort30DeviceRadixSortHistogramKernelINS1_5radix10policy_hubIiNS0_8NullTypeEjE10Policy1000ELNS0_9SortOrderE0EijNS1_21identity_decomposer_tEEEvPT2_PKT1_SB_iiT3_ --------------------------
	.section	.nv.constant0._ZN3cub18CUB_300001_SM_10006detail10radix_sort30DeviceRadixSortHistogramKernelINS1_5radix10policy_hubIiNS0_8NullTypeEjE10Policy1000ELNS0_9SortOrderE0EijNS1_21identity_decomposer_tEEEvPT2_PKT1_SB_iiT3_,"a",@progbits
	.sectionflags	@""
	.align	4
.nv.constant0._ZN3cub18CUB_300001_SM_10006detail10radix_sort30DeviceRadixSortHistogramKernelINS1_5radix10policy_hubIiNS0_8NullTypeEjE10Policy1000ELNS0_9SortOrderE0EijNS1_21identity_decomposer_tEEEvPT2_PKT1_SB_iiT3_:
	.zero		925


//--------------------- .nv.constant0._ZN3cub18CUB_300001_SM_10006detail10radix_sort31DeviceRadixSortSingleTileKernelINS1_5radix10policy_hubIiNS0_8NullTypeEjE10Policy1000ELNS0_9SortOrderE0EiS6_jNS1_21identity_decomposer_tEEEvPKT1_PSB_PKT2_PSF_T3_iiT4_ --------------------------
	.section	.nv.constant0._ZN3cub18CUB_300001_SM_10006detail10radix_sort31DeviceRadixSortSingleTileKernelINS1_5radix10policy_hubIiNS0_8NullTypeEjE10Policy1000ELNS0_9SortOrderE0EiS6_jNS1_21identity_decomposer_tEEEvPKT1_PSB_PKT2_PSF_T3_iiT4_,"a",@progbits
	.sectionflags	@""
	.align	4
.nv.constant0._ZN3cub18CUB_300001_SM_10006detail10radix_sort31DeviceRadixSortSingleTileKernelINS1_5radix10policy_hubIiNS0_8NullTypeEjE10Policy1000ELNS0_9SortOrderE0EiS6_jNS1_21identity_decomposer_tEEEvPKT1_PSB_PKT2_PSF_T3_iiT4_:
	.zero		941


//--------------------- .nv.constant0._ZN3cub18CUB_300001_SM_10006detail11EmptyKernelIvEEvv --------------------------
	.section	.nv.constant0._ZN3cub18CUB_300001_SM_10006detail11EmptyKernelIvEEvv,"a",@progbits
	.sectionflags	@""
	.align	4
.nv.constant0._ZN3cub18CUB_300001_SM_10006detail11EmptyKernelIvEEvv:
	.zero		896


//--------------------- .nv.constant0._Z11scatterDataPiS_S_S_S_i --------------------------
	.section	.nv.constant0._Z11scatterDataPiS_S_S_S_i,"a",@progbits
	.sectionflags	@""
	.align	4
.nv.constant0._Z11scatterDataPiS_S_S_S_i:
	.zero		940


//--------------------- .nv.constant0._Z9prefixSumPiS_i --------------------------
	.section	.nv.constant0._Z9prefixSumPiS_i,"a",@progbits
	.sectionflags	@""
	.align	4
.nv.constant0._Z9prefixSumPiS_i:
	.zero		916


//--------------------- .nv.constant0._Z12countBucketsPiS_ii --------------------------
	.section	.nv.constant0._Z12countBucketsPiS_ii,"a",@progbits
	.sectionflags	@""
	.align	4
.nv.constant0._Z12countBucketsPiS_ii:
	.zero		920


//--------------------- .nv.constant0._Z12classifyDataPiS_S_ii --------------------------
	.section	.nv.constant0._Z12classifyDataPiS_S_ii,"a",@progbits
	.sectionflags	@""
	.align	4
.nv.constant0._Z12classifyDataPiS_S_ii:
	.zero		928


//--------------------- .nv.constant0._Z13gatherSamplesPiS_S_iii --------------------------
	.section	.nv.constant0._Z13gatherSamplesPiS_S_iii,"a",@progbits
	.sectionflags	@""
	.align	4
.nv.constant0._Z13gatherSamplesPiS_S_iii:
	.zero		932


//--------------------- .nv.constant0._Z21generateSampleIndicesP17curandStateXORWOWPiii --------------------------
	.section	.nv.constant0._Z21generateSampleIndicesP17curandStateXORWOWPiii,"a",@progbits
	.sectionflags	@""
	.align	4
.nv.constant0._Z21generateSampleIndicesP17curandStateXORWOWPiii:
	.zero		920


//--------------------- .nv.constant0._Z16initCurandStatesP17curandStateXORWOWji --------------------------
	.section	.nv.constant0._Z16initCurandStatesP17curandStateXORWOWji,"a",@progbits
	.sectionflags	@""
	.align	4
.nv.constant0._Z16initCurandStatesP17curandStateXORWOWji:
	.zero		912


//--------------------- SYMBOLS --------------------------

	.type		.nv.reservedSmem.offset0,@object
	.size		.nv.reservedSmem.offset0,0x4
	.type		.nv.reservedSmem.cap,@object
	.size		.nv.reservedSmem.cap,0x4
